def matmul_kernel(
    a_ptr,
    b_ptr,
    c_ptr,
    M,
    N,
    K,
    stride_am,
    stride_ak,
    stride_bk,
    stride_bn,
    stride_cm,
    stride_cn,
    BLOCK_M: tl.constexpr,
    BLOCK_N: tl.constexpr,
    BLOCK_K: tl.constexpr,
    GROUP_M: tl.constexpr,
):
    pid = tl.program_id(axis=0)
    num_pid_m = tl.cdiv(M, BLOCK_M)
    num_pid_n = tl.cdiv(N, BLOCK_N)
    num_pid_in_group = GROUP_M * num_pid_n
    group_id = pid // num_pid_in_group
    first_pid_m = group_id * GROUP_M
    group_size_m = min(num_pid_m - first_pid_m, GROUP_M)
    pid_m = first_pid_m + ((pid % num_pid_in_group) % group_size_m)
    pid_n = (pid % num_pid_in_group) // group_size_m

    offs_am = (pid_m * BLOCK_M + tl.arange(0, BLOCK_M)) % M
    offs_bn = (pid_n * BLOCK_N + tl.arange(0, BLOCK_N)) % N
    offs_k = tl.arange(0, BLOCK_K)
    a_ptrs = a_ptr + offs_am[:, None] * stride_am + offs_k[None, :] * stride_ak
    b_ptrs = b_ptr + offs_k[:, None] * stride_bk + offs_bn[None, :] * stride_bn

    acc = tl.zeros((BLOCK_M, BLOCK_N), dtype=tl.float32)
    for kk in range(0, tl.cdiv(K, BLOCK_K)):
        a = tl.load(a_ptrs, mask=offs_k[None, :] < K - kk * BLOCK_K, other=0.0)
        b = tl.load(b_ptrs, mask=offs_k[:, None] < K - kk * BLOCK_K, other=0.0)
        acc = tl.dot(a, b, acc)
        a_ptrs += BLOCK_K * stride_ak
        b_ptrs += BLOCK_K * stride_bk

    c = acc.to(c_ptr.dtype.element_ty)
    offs_cm = pid_m * BLOCK_M + tl.arange(0, BLOCK_M)
    offs_cn = pid_n * BLOCK_N + tl.arange(0, BLOCK_N)
    c_ptrs = c_ptr + offs_cm[:, None] * stride_cm + offs_cn[None, :] * stride_cn
    mask = (offs_cm[:, None] < M) & (offs_cn[None, :] < N)
    tl.store(c_ptrs, c, mask=mask)

# config = {"BLOCK_K": 32, "BLOCK_M": 256, "BLOCK_N": 64, "GROUP_M": 8, "arch": "sm_100", "dtype": "fp32", "num_ctas": 1, "num_stages": 3, "num_warps": 2}
# arch = sm_100


// ===== COMPILED SASS (sm_100a) =====

	.target	sm_100a

	.elftype	@"ET_EXEC"


//--------------------- .note.nv.tkinfo           --------------------------
	.section	.note.nv.tkinfo,"",@"SHT_NOTE"
	.sectionflags	@"SHF_NOTE_NV_TKINFO"
	.tkinfo
        /*0018*/ 	.word	0x00000081
        /*0030*/ 	.string	""
        /*0030*/ 	.string	"ptxas-blackwell"
        /*0030*/ 	.string	"Cuda compilation tools, release 12.9, V12.9.86"
        /*0030*/ 	.string	"Build cuda_12.9.r12.9/compiler.36037853_0"
        /*0030*/ 	.string	"-v  -suppress-debug-info  -lineinfo  -arch sm_100a "



//--------------------- .note.nv.cuver            --------------------------
	.section	.note.nv.cuver,"",@"SHT_NOTE"
	.sectionflags	@"SHF_NOTE_NV_CUVER"
        /*0018*/ 	.short	0x0001
        /*001a*/ 	.short	0x0064
        /*001c*/ 	.short	0x0001
        /*001e*/ 	.short	0x0000
        /*0020*/ 	.short	0x0001
        /*0022*/ 	.short	0x0000


//--------------------- .nv.info                  --------------------------
	.section	.nv.info,"",@"SHT_CUDA_INFO"
	.align	4


	//----- nvinfo : EIATTR_REGCOUNT
	.align		4
        /*0000*/ 	.byte	0x04, 0x2f
        /*0002*/ 	.short	(.L_1 - .L_0)
	.align		4
.L_0:
        /*0004*/ 	.word	index@(matmul_kernel)
        /*0008*/ 	.word	0x000000ff


	//----- nvinfo : EIATTR_FRAME_SIZE
	.align		4
.L_1:
        /*000c*/ 	.byte	0x04, 0x11
        /*000e*/ 	.short	(.L_3 - .L_2)
	.align		4
.L_2:
        /*0010*/ 	.word	index@(matmul_kernel)
        /*0014*/ 	.word	0x00000ab0


	//----- nvinfo : EIATTR_MIN_STACK_SIZE
	.align		4
.L_3:
        /*0018*/ 	.byte	0x04, 0x12
        /*001a*/ 	.short	(.L_5 - .L_4)
	.align		4
.L_4:
        /*001c*/ 	.word	index@(matmul_kernel)
        /*0020*/ 	.word	0x00000ab0
.L_5:


//--------------------- .nv.info.matmul_kernel    --------------------------
	.section	.nv.info.matmul_kernel,"",@"SHT_CUDA_INFO"
	.sectionflags	@""
	.align	4


	//----- nvinfo : EIATTR_CUDA_API_VERSION
	.align		4
        /*0000*/ 	.byte	0x04, 0x37
        /*0002*/ 	.short	(.L_7 - .L_6)
.L_6:
        /*0004*/ 	.word	0x00000081


	//----- nvinfo : EIATTR_KPARAM_INFO
	.align		4
.L_7:
        /*0008*/ 	.byte	0x04, 0x17
        /*000a*/ 	.short	(.L_9 - .L_8)
.L_8:
        /*000c*/ 	.word	0x00000000
        /*0010*/ 	.short	0x000d
        /*0012*/ 	.short	0x0048
        /*0014*/ 	.byte	0x00, 0xf4, 0x21, 0x00


	//----- nvinfo : EIATTR_KPARAM_INFO
	.align		4
.L_9:
        /*0018*/ 	.byte	0x04, 0x17
        /*001a*/ 	.short	(.L_11 - .L_10)
.L_10:
        /*001c*/ 	.word	0x00000000
        /*0020*/ 	.short	0x000c
        /*0022*/ 	.short	0x0040
        /*0024*/ 	.byte	0x00, 0xf4, 0x21, 0x00


	//----- nvinfo : EIATTR_KPARAM_INFO
	.align		4
.L_11:
        /*0028*/ 	.byte	0x04, 0x17
        /*002a*/ 	.short	(.L_13 - .L_12)
.L_12:
        /*002c*/ 	.word	0x00000000
        /*0030*/ 	.short	0x000b
        /*0032*/ 	.short	0x0038
        /*0034*/ 	.byte	0x00, 0xf0, 0x11, 0x00


	//----- nvinfo : EIATTR_KPARAM_INFO
	.align		4
.L_13:
        /*0038*/ 	.byte	0x04, 0x17
        /*003a*/ 	.short	(.L_15 - .L_14)
.L_14:
        /*003c*/ 	.word	0x00000000
        /*0040*/ 	.short	0x000a
        /*0042*/ 	.short	0x0034
        /*0044*/ 	.byte	0x00, 0xf0, 0x11, 0x00


	//----- nvinfo : EIATTR_KPARAM_INFO
	.align		4
.L_15:
        /*0048*/ 	.byte	0x04, 0x17
        /*004a*/ 	.short	(.L_17 - .L_16)
.L_16:
        /*004c*/ 	.word	0x00000000
        /*0050*/ 	.short	0x0009
        /*0052*/ 	.short	0x0030
        /*0054*/ 	.byte	0x00, 0xf0, 0x11, 0x00


	//----- nvinfo : EIATTR_KPARAM_INFO
	.align		4
.L_17:
        /*0058*/ 	.byte	0x04, 0x17
        /*005a*/ 	.short	(.L_19 - .L_18)
.L_18:
        /*005c*/ 	.word	0x00000000
        /*0060*/ 	.short	0x0008
        /*0062*/ 	.short	0x002c
        /*0064*/ 	.byte	0x00, 0xf0, 0x11, 0x00


	//----- nvinfo : EIATTR_KPARAM_INFO
	.align		4
.L_19:
        /*0068*/ 	.byte	0x04, 0x17
        /*006a*/ 	.short	(.L_21 - .L_20)
.L_20:
        /*006c*/ 	.word	0x00000000
        /*0070*/ 	.short	0x0007
        /*0072*/ 	.short	0x0028
        /*0074*/ 	.byte	0x00, 0xf0, 0x11, 0x00


	//----- nvinfo : EIATTR_KPARAM_INFO
	.align		4
.L_21:
        /*0078*/ 	.byte	0x04, 0x17
        /*007a*/ 	.short	(.L_23 - .L_22)
.L_22:
        /*007c*/ 	.word	0x00000000
        /*0080*/ 	.short	0x0006
        /*0082*/ 	.short	0x0024
        /*0084*/ 	.byte	0x00, 0xf0, 0x11, 0x00


	//----- nvinfo : EIATTR_KPARAM_INFO
	.align		4
.L_23:
        /*0088*/ 	.byte	0x04, 0x17
        /*008a*/ 	.short	(.L_25 - .L_24)
.L_24:
        /*008c*/ 	.word	0x00000000
        /*0090*/ 	.short	0x0005
        /*0092*/ 	.short	0x0020
        /*0094*/ 	.byte	0x00, 0xf0, 0x11, 0x00


	//----- nvinfo : EIATTR_KPARAM_INFO
	.align		4
.L_25:
        /*0098*/ 	.byte	0x04, 0x17
        /*009a*/ 	.short	(.L_27 - .L_26)
.L_26:
        /*009c*/ 	.word	0x00000000
        /*00a0*/ 	.short	0x0004
        /*00a2*/ 	.short	0x001c
        /*00a4*/ 	.byte	0x00, 0xf0, 0x11, 0x00


	//----- nvinfo : EIATTR_KPARAM_INFO
	.align		4
.L_27:
        /*00a8*/ 	.byte	0x04, 0x17
        /*00aa*/ 	.short	(.L_29 - .L_28)
.L_28:
        /*00ac*/ 	.word	0x00000000
        /*00b0*/ 	.short	0x0003
        /*00b2*/ 	.short	0x0018
        /*00b4*/ 	.byte	0x00, 0xf0, 0x11, 0x00


	//----- nvinfo : EIATTR_KPARAM_INFO
	.align		4
.L_29:
        /*00b8*/ 	.byte	0x04, 0x17
        /*00ba*/ 	.short	(.L_31 - .L_30)
.L_30:
        /*00bc*/ 	.word	0x00000000
        /*00c0*/ 	.short	0x0002
        /*00c2*/ 	.short	0x0010
        /*00c4*/ 	.byte	0x00, 0xf4, 0x21, 0x00


	//----- nvinfo : EIATTR_KPARAM_INFO
	.align		4
.L_31:
        /*00c8*/ 	.byte	0x04, 0x17
        /*00ca*/ 	.short	(.L_33 - .L_32)
.L_32:
        /*00cc*/ 	.word	0x00000000
        /*00d0*/ 	.short	0x0001
        /*00d2*/ 	.short	0x0008
        /*00d4*/ 	.byte	0x00, 0xf4, 0x21, 0x00


	//----- nvinfo : EIATTR_KPARAM_INFO
	.align		4
.L_33:
        /*00d8*/ 	.byte	0x04, 0x17
        /*00da*/ 	.short	(.L_35 - .L_34)
.L_34:
        /*00dc*/ 	.word	0x00000000
        /*00e0*/ 	.short	0x0000
        /*00e2*/ 	.short	0x0000
        /*00e4*/ 	.byte	0x00, 0xf4, 0x21, 0x00


	//----- nvinfo : EIATTR_SPARSE_MMA_MASK
	.align		4
.L_35:
        /*00e8*/ 	.byte	0x03, 0x50
        /*00ea*/ 	.short	0x0000


	//----- nvinfo : EIATTR_MAXREG_COUNT
	.align		4
        /*00ec*/ 	.byte	0x03, 0x1b
        /*00ee*/ 	.short	0x00ff


	//----- nvinfo : EIATTR_NUM_BARRIERS
	.align		4
        /*00f0*/ 	.byte	0x02, 0x4c
        /*00f2*/ 	.byte	0x01
	.zero		1


	//----- nvinfo : EIATTR_ANNOTATIONS
	.align		4
        /*00f4*/ 	.byte	0x04, 0x55
        /*00f6*/ 	.short	(.L_37 - .L_36)


	//   ....[0]....
.L_36:
        /*00f8*/ 	.word	0x00000001
        /*00fc*/ 	.byte	0xd0, 0x00, 0x00, 0x00, 0x01, 0x00, 0x00, 0x00, 0x30, 0x09, 0x00, 0x00, 0x01, 0x00, 0x00, 0x00
        /* <DEDUP_REMOVED lines=872> */
        /*378c*/ 	.byte	0xb0, 0xda, 0x01, 0x00


	//----- nvinfo : EIATTR_VRC_CTA_INIT_COUNT
	.align		4
.L_37:
        /*3790*/ 	.byte	0x02, 0x4a
	.zero		1
	.zero		1


	//----- nvinfo : EIATTR_EXIT_INSTR_OFFSETS
	.align		4
        /*3794*/ 	.byte	0x04, 0x1c
        /*3796*/ 	.short	(.L_39 - .L_38)


	//   ....[0]....
.L_38:
        /*3798*/ 	.word	0x0001dba0


	//   ....[1]....
        /*379c*/ 	.word	0x0001dbc0


	//----- nvinfo : EIATTR_REQNTID
	.align		4
.L_39:
        /*37a0*/ 	.byte	0x04, 0x10
        /*37a2*/ 	.short	(.L_41 - .L_40)
.L_40:
        /*37a4*/ 	.word	0x00000040
        /*37a8*/ 	.word	0x00000001
        /*37ac*/ 	.word	0x00000001


	//----- nvinfo : EIATTR_CBANK_PARAM_SIZE
	.align		4
.L_41:
        /*37b0*/ 	.byte	0x03, 0x19
        /*37b2*/ 	.short	0x0050


	//----- nvinfo : EIATTR_PARAM_CBANK
	.align		4
        /*37b4*/ 	.byte	0x04, 0x0a
        /*37b6*/ 	.short	(.L_43 - .L_42)
	.align		4
.L_42:
        /*37b8*/ 	.word	index@(.nv.constant0.matmul_kernel)
        /*37bc*/ 	.short	0x0380
        /*37be*/ 	.short	0x0050


	//----- nvinfo : EIATTR_SW_WAR
	.align		4
.L_43:
        /*37c0*/ 	.byte	0x04, 0x36
        /*37c2*/ 	.short	(.L_45 - .L_44)
.L_44:
        /*37c4*/ 	.word	0x00000008
.L_45:


//--------------------- .nv.compat                --------------------------
	.section	.nv.compat,"",@"SHT_CUDA_COMPAT_INFO"
	.align	4
        /*0000*/ 	.byte	0x02, 0x02, 0x01, 0x00, 0x02, 0x05, 0x05, 0x00, 0x02, 0x03, 0x00, 0x00, 0x02, 0x06, 0x01, 0x00


//--------------------- .nv.callgraph             --------------------------
	.section	.nv.callgraph,"",@"SHT_CUDA_CALLGRAPH"
	.align	4
	.sectionentsize	8
	.align		4
        /*0000*/ 	.word	0x00000000
	.align		4
        /*0004*/ 	.word	0xffffffff
	.align		4
        /*0008*/ 	.word	0x00000000
	.align		4
        /*000c*/ 	.word	0xfffffffe
	.align		4
        /*0010*/ 	.word	0x00000000
	.align		4
        /*0014*/ 	.word	0xfffffffd
	.align		4
        /*0018*/ 	.word	0x00000000
	.align		4
        /*001c*/ 	.word	0xfffffffc


//--------------------- .text.matmul_kernel       --------------------------
	.section	.text.matmul_kernel,"ax",@progbits
	.align	128
        .global         matmul_kernel
        .type           matmul_kernel,@function
        .size           matmul_kernel,(.L_x_3 - matmul_kernel)
        .other          matmul_kernel,@"STO_CUDA_ENTRY STV_DEFAULT"
matmul_kernel:
.text.matmul_kernel:
[----:B------:R-:W1:Y:S08]  /*0000*/  LDC R1, c[0x0][0x37c] ;  /* 0x0000df00ff017b82 */ /* 0x000e700000000800 */
[----:B------:R-:W2:Y:S01]  /*0010*/  LDC.64 R2, c[0x0][0x398] ;  /* 0x0000e600ff027b82 */ /* 0x000ea20000000a00 */
[----:B-1----:R-:W-:Y:S01]  /*0020*/  VIADD R1, R1, 0xfffff550 ;  /* 0xfffff55001017836 */ /* 0x002fe20000000000 */
[----:B------:R-:W1:Y:S01]  /*0030*/  S2R R5, SR_CTAID.X ;  /* 0x0000000000057919 */ /* 0x000e620000002500 */
[----:B------:R-:W3:Y:S01]  /*0040*/  LDCU.64 UR28, c[0x0][0x358] ;  /* 0x00006b00ff1c77ac */ /* 0x000ee20008000a00 */
[----:B------:R-:W4:Y:S01]  /*0050*/  S2R R52, SR_TID.X ;  /* 0x0000000000347919 */ /* 0x000f220000002100 */
[----:B------:R-:W-:-:S03]  /*0060*/  UMOV UR4, 0x400 ;  /* 0x0000040000047882 */ /* 0x000fc60000000000 */
[----:B------:R-:W3:Y:S01]  /*0070*/  S2UR UR5, SR_CgaCtaId ;  /* 0x00000000000579c3 */ /* 0x000ee20000008800 */
[----:B------:R-:W1:Y:S01]  /*0080*/  LDCU UR15, c[0x0][0x3a0] ;  /* 0x00007400ff0f77ac */ /* 0x000e620008000800 */
[----:B------:R-:W1:Y:S01]  /*0090*/  LDCU UR18, c[0x0][0x3a0] ;  /* 0x00007400ff1277ac */ /* 0x000e620008000800 */
[----:B------:R-:W1:Y:S01]  /*00a0*/  LDCU UR17, c[0x0][0x3a0] ;  /* 0x00007400ff1177ac */ /* 0x000e620008000800 */
[----:B------:R-:W1:Y:S01]  /*00b0*/  LDCU UR12, c[0x0][0x3a0] ;  /* 0x00007400ff0c77ac */ /* 0x000e620008000800 */
[----:B--2---:R-:W-:Y:S01]  /*00c0*/  IMAD.MOV.U32 R50, RZ, RZ, R3 ;  /* 0x000000ffff327224 */ /* 0x004fe200078e0003 */
[----:B------:R2:W-:Y:S01]  /*00d0*/  STL.64 [R1+0x7d0], R2 ;  /* 0x0007d00201007387 */ /* 0x0005e20000100a00 */
[----:B------:R-:W-:Y:S01]  /*00e0*/  IMAD.MOV.U32 R40, RZ, RZ, R2 ;  /* 0x000000ffff287224 */ /* 0x000fe200078e0002 */
[----:B------:R-:W1:Y:S01]  /*00f0*/  LDCU UR16, c[0x0][0x3a0] ;  /* 0x00007400ff1077ac */ /* 0x000e620008000800 */
[----:B------:R-:W-:Y:S01]  /*0100*/  VIADD R0, R50, 0x3f ;  /* 0x0000003f32007836 */ /* 0x000fe20000000000 */
[----:B------:R-:W-:-:S02]  /*0110*/  LOP3.LUT R204, RZ, R50, RZ, 0x33, !PT ;  /* 0x00000032ffcc7212 */ /* 0x000fc400078e33ff */
[----:B------:R-:W-:Y:S01]  /*0120*/  IABS R11, R40 ;  /* 0x00000028000b7213 */ /* 0x000fe20000000000 */
[----:B---3--:R-:W-:Y:S01]  /*0130*/  ULEA UR4, UR5, UR4, 0x18 ;  /* 0x0000000405047291 */ /* 0x008fe2000f8ec0ff */
[----:B-1----:R-:W-:Y:S01]  /*0140*/  IABS R8, R5 ;  /* 0x0000000500087213 */ /* 0x002fe20000000000 */
[----:B------:R-:W1:Y:S01]  /*0150*/  LDCU UR11, c[0x0][0x3a0] ;  /* 0x00007400ff0b77ac */ /* 0x000e620008000800 */
[----:B--2---:R-:W-:Y:S02]  /*0160*/  SHF.R.S32.HI R3, RZ, 0x1f, R0 ;  /* 0x0000001fff037819 */ /* 0x004fe40000011400 */
[----:B----4-:R-:W-:Y:S01]  /*0170*/  LOP3.LUT R54, R52, 0x3f, RZ, 0xc0, !PT ;  /* 0x0000003f34367812 */ /* 0x010fe200078ec0ff */
[----:B------:R-:W2:Y:S01]  /*0180*/  LDCU UR10, c[0x0][0x3a0] ;  /* 0x00007400ff0a77ac */ /* 0x000ea20008000800 */
[----:B------:R-:W-:Y:S01]  /*0190*/  LEA.HI R3, R3, R0, RZ, 0x6 ;  /* 0x0000000003037211 */ /* 0x000fe200078f30ff */
[----:B------:R-:W3:Y:S03]  /*01a0*/  LDCU UR14, c[0x0][0x3a0] ;  /* 0x00007400ff0e77ac */ /* 0x000ee60008000800 */
[----:B------:R-:W-:Y:S01]  /*01b0*/  SHF.R.S32.HI R3, RZ, 0x6, R3 ;  /* 0x00000006ff037819 */ /* 0x000fe20000011403 */
[----:B------:R-:W4:Y:S04]  /*01c0*/  LDCU UR9, c[0x0][0x3a0] ;  /* 0x00007400ff0977ac */ /* 0x000f280008000800 */
[----:B------:R-:W-:Y:S01]  /*01d0*/  IMAD.SHL.U32 R4, R3, 0x8, RZ ;  /* 0x0000000803047824 */ /* 0x000fe200078e00ff */
[----:B------:R-:W1:Y:S04]  /*01e0*/  LDCU UR13, c[0x0][0x3a0] ;  /* 0x00007400ff0d77ac */ /* 0x000e680008000800 */
[-C--:B------:R-:W-:Y:S01]  /*01f0*/  IABS R7, R4.reuse ;  /* 0x0000000400077213 */ /* 0x080fe20000000000 */
[----:B------:R-:W1:Y:S01]  /*0200*/  LDCU UR8, c[0x0][0x3a0] ;  /* 0x00007400ff0877ac */ /* 0x000e620008000800 */
[----:B------:R-:W-:-:S02]  /*0210*/  IABS R10, R4 ;  /* 0x00000004000a7213 */ /* 0x000fc40000000000 */
[----:B------:R-:W1:Y:S01]  /*0220*/  I2F.RP R0, R7 ;  /* 0x0000000700007306 */ /* 0x000e620000209400 */
[----:B------:R-:W2:Y:S01]  /*0230*/  LDCU UR7, c[0x0][0x3a0] ;  /* 0x00007400ff0777ac */ /* 0x000ea20008000800 */
[----:B------:R-:W2:Y:S01]  /*0240*/  LDCU UR6, c[0x0][0x3a0] ;  /* 0x00007400ff0677ac */ /* 0x000ea20008000800 */
[----:B------:R-:W2:Y:S01]  /*0250*/  LDCU UR5, c[0x0][0x3a0] ;  /* 0x00007400ff0577ac */ /* 0x000ea20008000800 */
[----:B------:R-:W-:-:S04]  /*0260*/  UIADD3 UR18, UPT, UPT, UR18, -0x24, URZ ;  /* 0xffffffdc12127890 */ /* 0x000fc8000fffe0ff */
[----:B-1----:R-:W1:Y:S01]  /*0270*/  MUFU.RCP R0, R0 ;  /* 0x0000000000007308 */ /* 0x002e620000001000 */
[----:B------:R-:W-:Y:S02]  /*0280*/  UIADD3 UR17, UPT, UPT, UR17, -0x23, URZ ;  /* 0xffffffdd11117890 */ /* 0x000fe4000fffe0ff */
[----:B------:R-:W-:Y:S02]  /*0290*/  UIADD3 UR12, UPT, UPT, UR12, -0x2a, URZ ;  /* 0xffffffd60c0c7890 */ /* 0x000fe4000fffe0ff */
[----:B------:R-:W-:Y:S02]  /*02a0*/  UIADD3 UR16, UPT, UPT, UR16, -0x26, URZ ;  /* 0xffffffda10107890 */ /* 0x000fe4000fffe0ff */
[----:B------:R-:W-:Y:S02]  /*02b0*/  UISETP.GE.U32.AND UP0, UPT, UR18, 0x7fffffbd, UPT ;  /* 0x7fffffbd1200788c */ /* 0x000fe4000bf06070 */
[----:B------:R-:W-:Y:S02]  /*02c0*/  UIADD3 UR11, UPT, UPT, UR11, -0x29, URZ ;  /* 0xffffffd70b0b7890 */ /* 0x000fe4000fffe0ff */
[----:B------:R-:W-:-:S02]  /*02d0*/  UISETP.GE.U32.AND UP4, UPT, UR17, 0x7fffffbe, UPT ;  /* 0x7fffffbe1100788c */ /* 0x000fc4000bf86070 */
[----:B--2---:R-:W-:Y:S02]  /*02e0*/  UIADD3 UR10, UPT, UPT, UR10, -0x2c, URZ ;  /* 0xffffffd40a0a7890 */ /* 0x004fe4000fffe0ff */
[----:B------:R-:W-:Y:S01]  /*02f0*/  UISETP.GE.U32.AND UP1, UPT, UR12, 0x7fffffb7, UPT ;  /* 0x7fffffb70c00788c */ /* 0x000fe2000bf26070 */
[----:B-1----:R-:W-:Y:S01]  /*0300*/  VIADD R2, R0, 0xffffffe ;  /* 0x0ffffffe00027836 */ /* 0x002fe20000000000 */
[----:B---3--:R-:W-:Y:S01]  /*0310*/  UIADD3 UR14, UPT, UPT, UR14, -0x28, URZ ;  /* 0xffffffd80e0e7890 */ /* 0x008fe2000fffe0ff */
[----:B------:R-:W-:Y:S01]  /*0320*/  IMAD.MOV R0, RZ, RZ, -R10 ;  /* 0x000000ffff007224 */ /* 0x000fe200078e0a0a */
[----:B------:R-:W-:Y:S01]  /*0330*/  UISETP.GE.U32.AND UP3, UPT, UR16, 0x7fffffbb, UPT ;  /* 0x7fffffbb1000788c */ /* 0x000fe2000bf66070 */
[----:B------:R1:W2:Y:S01]  /*0340*/  F2I.FTZ.U32.TRUNC.NTZ R3, R2 ;  /* 0x0000000200037305 */ /* 0x0002a2000021f000 */
[----:B------:R-:W-:Y:S02]  /*0350*/  USEL UR12, URZ, 0x1, UP0 ;  /* 0x00000001ff0c7887 */ /* 0x000fe40008000000 */
[----:B----4-:R-:W-:-:S02]  /*0360*/  UIADD3 UR9, UPT, UPT, UR9, -0x2b, URZ ;  /* 0xffffffd509097890 */ /* 0x010fc4000fffe0ff */
[----:B------:R-:W-:Y:S02]  /*0370*/  UISETP.GE.U32.AND UP0, UPT, UR11, 0x7fffffb8, UPT ;  /* 0x7fffffb80b00788c */ /* 0x000fe4000bf06070 */
[----:B------:R-:W-:Y:S01]  /*0380*/  UIADD3 UR13, UPT, UPT, UR13, -0x27, URZ ;  /* 0xffffffd90d0d7890 */ /* 0x000fe2000fffe0ff */
[----:B-1----:R-:W-:Y:S01]  /*0390*/  IMAD.MOV.U32 R2, RZ, RZ, RZ ;  /* 0x000000ffff027224 */ /* 0x002fe200078e00ff */
[----:B------:R-:W-:Y:S02]  /*03a0*/  USEL UR11, URZ, 0x1fffe, UP4 ;  /* 0x0001fffeff0b7887 */ /* 0x000fe4000a000000 */
[----:B------:R-:W-:Y:S02]  /*03b0*/  UIADD3 UR8, UPT, UPT, UR8, -0x2e, URZ ;  /* 0xffffffd208087890 */ /* 0x000fe4000fffe0ff */
[----:B------:R-:W-:Y:S01]  /*03c0*/  UISETP.GE.U32.AND UP4, UPT, UR10, 0x7fffffb5, UPT ;  /* 0x7fffffb50a00788c */ /* 0x000fe2000bf86070 */
[----:B--2---:R-:W-:Y:S01]  /*03d0*/  IADD3 R6, PT, PT, RZ, -R3, RZ ;  /* 0x80000003ff067210 */ /* 0x004fe20007ffe0ff */
[----:B------:R-:W-:-:S02]  /*03e0*/  UISETP.GE.U32.AND UP5, UPT, UR14, 0x7fffffb9, UPT ;  /* 0x7fffffb90e00788c */ /* 0x000fc4000bfa6070 */
[----:B------:R-:W-:Y:S02]  /*03f0*/  USEL UR10, URZ, 0x4, UP3 ;  /* 0x00000004ff0a7887 */ /* 0x000fe40009800000 */
[----:B------:R-:W-:Y:S01]  /*0400*/  IMAD R9, R6, R7, RZ ;  /* 0x0000000706097224 */ /* 0x000fe200078e02ff */
[----:B------:R-:W-:Y:S01]  /*0410*/  UIADD3 UR7, UPT, UPT, UR7, -0x2d, URZ ;  /* 0xffffffd307077890 */ /* 0x000fe2000fffe0ff */
[----:B------:R-:W-:Y:S01]  /*0420*/  IMAD.MOV.U32 R6, RZ, RZ, R8 ;  /* 0x000000ffff067224 */ /* 0x000fe200078e0008 */
[----:B------:R-:W-:Y:S01]  /*0430*/  UISETP.GE.U32.AND UP3, UPT, UR9, 0x7fffffb6, UPT ;  /* 0x7fffffb60900788c */ /* 0x000fe2000bf66070 */
[----:B------:R-:W-:Y:S01]  /*0440*/  IMAD.HI.U32 R3, R3, R9, R2 ;  /* 0x0000000903037227 */ /* 0x000fe200078e0002 */
[----:B------:R-:W-:Y:S02]  /*0450*/  UISETP.GE.U32.AND UP2, UPT, UR13, 0x7fffffba, UPT ;  /* 0x7fffffba0d00788c */ /* 0x000fe4000bf46070 */
[----:B------:R-:W-:Y:S02]  /*0460*/  UIADD3 UR6, UPT, UPT, UR6, -0x30, URZ ;  /* 0xffffffd006067890 */ /* 0x000fe4000fffe0ff */
[----:B------:R-:W-:Y:S01]  /*0470*/  UIADD3 UR5, UPT, UPT, UR5, -0x2f, URZ ;  /* 0xffffffd105057890 */ /* 0x000fe2000fffe0ff */
[----:B------:R-:W-:Y:S01]  /*0480*/  IMAD.HI.U32 R3, R3, R6, RZ ;  /* 0x0000000603037227 */ /* 0x000fe200078e00ff */
[----:B------:R-:W-:-:S02]  /*0490*/  USEL UR13, URZ, 0x1, UP4 ;  /* 0x00000001ff0d7887 */ /* 0x000fc4000a000000 */
[----:B------:R-:W-:Y:S01]  /*04a0*/  USEL UR14, URZ, 0x1fffe, UP3 ;  /* 0x0001fffeff0e7887 */ /* 0x000fe20009800000 */
[----:B------:R-:W-:Y:S01]  /*04b0*/  IMAD R0, R3, R0, R6 ;  /* 0x0000000003007224 */ /* 0x000fe200078e0206 */
[----:B------:R-:W-:Y:S02]  /*04c0*/  UIADD3 UR11, UPT, UPT, UR12, UR11, URZ ;  /* 0x0000000b0c0b7290 */ /* 0x000fe4000fffe0ff */
[----:B------:R-:W-:Y:S02]  /*04d0*/  UIADD3 UR13, UPT, UPT, UR13, UR14, URZ ;  /* 0x0000000e0d0d7290 */ /* 0x000fe4000fffe0ff */
[----:B------:R-:W-:Y:S01]  /*04e0*/  ISETP.GT.U32.AND P1, PT, R7, R0, PT ;  /* 0x000000000700720c */ /* 0x000fe20003f24070 */
[----:B------:R-:W-:Y:S02]  /*04f0*/  ULOP3.LUT UR11, UR11, 0x3, URZ, 0xc0, !UPT ;  /* 0x000000030b0b7892 */ /* 0x000fe4000f8ec0ff */
[----:B------:R-:W-:-:S10]  /*0500*/  ULOP3.LUT UR13, UR13, 0x3, URZ, 0xc0, !UPT ;  /* 0x000000030d0d7892 */ /* 0x000fd4000f8ec0ff */
[----:B------:R-:W-:Y:S02]  /*0510*/  @!P1 IMAD.IADD R0, R0, 0x1, -R7 ;  /* 0x0000000100009824 */ /* 0x000fe400078e0a07 */
[----:B------:R-:W-:Y:S01]  /*0520*/  @!P1 VIADD R3, R3, 0x1 ;  /* 0x0000000103039836 */ /* 0x000fe20000000000 */
[----:B------:R-:W-:Y:S02]  /*0530*/  ISETP.NE.AND P1, PT, R4, RZ, PT ;  /* 0x000000ff0400720c */ /* 0x000fe40003f25270 */
[----:B------:R-:W-:Y:S02]  /*0540*/  ISETP.GE.U32.AND P0, PT, R0, R7, PT ;  /* 0x000000070000720c */ /* 0x000fe40003f06070 */
[----:B------:R-:W-:-:S04]  /*0550*/  LOP3.LUT R0, R5, R4, RZ, 0x3c, !PT ;  /* 0x0000000405007212 */ /* 0x000fc800078e3cff */
[----:B------:R-:W-:Y:S01]  /*0560*/  ISETP.GE.AND P2, PT, R0, RZ, PT ;  /* 0x000000ff0000720c */ /* 0x000fe20003f46270 */
[----:B------:R-:W-:-:S06]  /*0570*/  VIADD R0, R40, 0xff ;  /* 0x000000ff28007836 */ /* 0x000fcc0000000000 */
[----:B------:R-:W-:-:S05]  /*0580*/  @P0 VIADD R3, R3, 0x1 ;  /* 0x0000000103030836 */ /* 0x000fca0000000000 */
[----:B------:R-:W-:Y:S02]  /*0590*/  MOV R2, R3 ;  /* 0x0000000300027202 */ /* 0x000fe40000000f00 */
[----:B------:R-:W-:-:S03]  /*05a0*/  SHF.R.S32.HI R3, RZ, 0x1f, R0 ;  /* 0x0000001fff037819 */ /* 0x000fc60000011400 */
[----:B------:R-:W-:Y:S01]  /*05b0*/  @!P2 IMAD.MOV R2, RZ, RZ, -R2 ;  /* 0x000000ffff02a224 */ /* 0x000fe200078e0a02 */
[----:B------:R-:W-:Y:S02]  /*05c0*/  @!P1 LOP3.LUT R2, RZ, R4, RZ, 0x33, !PT ;  /* 0x00000004ff029212 */ /* 0x000fe400078e33ff */
[----:B------:R-:W-:-:S03]  /*05d0*/  LEA.HI R3, R3, R0, RZ, 0x8 ;  /* 0x0000000003037211 */ /* 0x000fc600078f40ff */
[----:B------:R-:W-:Y:S02]  /*05e0*/  IMAD.SHL.U32 R9, R2, 0x8, RZ ;  /* 0x0000000802097824 */ /* 0x000fe400078e00ff */
[----:B------:R-:W-:-:S03]  /*05f0*/  IMAD.MOV R2, RZ, RZ, -R2 ;  /* 0x000000ffff027224 */ /* 0x000fc600078e0a02 */
[----:B------:R-:W-:Y:S01]  /*0600*/  LEA.HI.SX32 R3, R3, -R9, 0x18 ;  /* 0x8000000903037211 */ /* 0x000fe200078fc2ff */
[----:B------:R-:W-:Y:S02]  /*0610*/  IMAD R10, R4, R2, R5 ;  /* 0x00000002040a7224 */ /* 0x000fe400078e0205 */
[----:B------:R-:W-:Y:S01]  /*0620*/  IMAD.MOV.U32 R2, RZ, RZ, RZ ;  /* 0x000000ffff027224 */ /* 0x000fe200078e00ff */
[----:B------:R-:W-:Y:S02]  /*0630*/  VIMNMX R13, PT, PT, R3, 0x8, PT ;  /* 0x00000008030d7848 */ /* 0x000fe40003fe0100 */
[----:B------:R-:W-:Y:S02]  /*0640*/  IABS R7, R10 ;  /* 0x0000000a00077213 */ /* 0x000fe40000000000 */
[-C--:B------:R-:W-:Y:S02]  /*0650*/  IABS R8, R13.reuse ;  /* 0x0000000d00087213 */ /* 0x080fe40000000000 */
[----:B------:R-:W-:-:S02]  /*0660*/  IABS R4, R13 ;  /* 0x0000000d00047213 */ /* 0x000fc40000000000 */
[----:B------:R-:W1:Y:S08]  /*0670*/  I2F.RP R0, R8 ;  /* 0x0000000800007306 */ /* 0x000e700000209400 */
[----:B-1----:R-:W1:Y:S02]  /*0680*/  MUFU.RCP R0, R0 ;  /* 0x0000000000007308 */ /* 0x002e640000001000 */
[----:B-1----:R-:W-:-:S06]  /*0690*/  VIADD R3, R0, 0xffffffe ;  /* 0x0ffffffe00037836 */ /* 0x002fcc0000000000 */
[----:B------:R-:W1:Y:S02]  /*06a0*/  F2I.FTZ.U32.TRUNC.NTZ R3, R3 ;  /* 0x0000000300037305 */ /* 0x000e64000021f000 */
[----:B-1----:R-:W-:-:S05]  /*06b0*/  IMAD.MOV R6, RZ, RZ, -R3 ;  /* 0x000000ffff067224 */ /* 0x002fca00078e0a03 */
[----:B------:R-:W-:-:S05]  /*06c0*/  MOV R5, R6 ;  /* 0x0000000600057202 */ /* 0x000fca0000000f00 */
[----:B------:R-:W-:-:S04]  /*06d0*/  IMAD R5, R5, R8, RZ ;  /* 0x0000000805057224 */ /* 0x000fc800078e02ff */
[----:B------:R-:W-:-:S04]  /*06e0*/  IMAD.HI.U32 R2, R3, R5, R2 ;  /* 0x0000000503027227 */ /* 0x000fc800078e0002 */
[----:B------:R-:W-:Y:S02]  /*06f0*/  IMAD.MOV R3, RZ, RZ, -R4 ;  /* 0x000000ffff037224 */ /* 0x000fe400078e0a04 */
[----:B------:R-:W-:Y:S01]  /*0700*/  IMAD.HI.U32 R0, R2, R7, RZ ;  /* 0x0000000702007227 */ /* 0x000fe200078e00ff */
[----:B------:R-:W1:Y:S01]  /*0710*/  I2F.RP R4, R11 ;  /* 0x0000000b00047306 */ /* 0x000e620000209400 */
[----:B------:R-:W-:Y:S02]  /*0720*/  IABS R2, R50 ;  /* 0x0000003200027213 */ /* 0x000fe40000000000 */
[----:B------:R-:W-:-:S05]  /*0730*/  IMAD R3, R0, R3, R7 ;  /* 0x0000000300037224 */ /* 0x000fca00078e0207 */
[----:B------:R-:W-:Y:S01]  /*0740*/  ISETP.GT.U32.AND P1, PT, R8, R3, PT ;  /* 0x000000030800720c */ /* 0x000fe20003f24070 */
[----:B------:R-:W2:Y:S08]  /*0750*/  I2F.RP R6, R2 ;  /* 0x0000000200067306 */ /* 0x000eb00000209400 */
[----:B-1----:R-:W1:Y:S04]  /*0760*/  MUFU.RCP R4, R4 ;  /* 0x0000000400047308 */ /* 0x002e680000001000 */
[----:B------:R-:W-:-:S02]  /*0770*/  @!P1 IMAD.IADD R3, R3, 0x1, -R8 ;  /* 0x0000000103039824 */ /* 0x000fc400078e0a08 */
[----:B------:R-:W-:Y:S01]  /*0780*/  @!P1 VIADD R0, R0, 0x1 ;  /* 0x0000000100009836 */ /* 0x000fe20000000000 */
[----:B------:R-:W-:Y:S01]  /*0790*/  ISETP.NE.AND P1, PT, R13, RZ, PT ;  /* 0x000000ff0d00720c */ /* 0x000fe20003f25270 */
[----:B--2---:R-:W2:Y:S01]  /*07a0*/  MUFU.RCP R6, R6 ;  /* 0x0000000600067308 */ /* 0x004ea20000001000 */
[----:B------:R-:W-:Y:S02]  /*07b0*/  ISETP.GE.U32.AND P0, PT, R3, R8, PT ;  /* 0x000000080300720c */ /* 0x000fe40003f06070 */
[----:B------:R-:W-:-:S04]  /*07c0*/  LOP3.LUT R3, R10, R13, RZ, 0x3c, !PT ;  /* 0x0000000d0a037212 */ /* 0x000fc800078e3cff */
[----:B------:R-:W-:Y:S01]  /*07d0*/  ISETP.GE.AND P2, PT, R3, RZ, PT ;  /* 0x000000ff0300720c */ /* 0x000fe20003f46270 */
[----:B-1----:R-:W-:-:S06]  /*07e0*/  VIADD R5, R4, 0xffffffe ;  /* 0x0ffffffe04057836 */ /* 0x002fcc0000000000 */
[----:B------:R-:W-:Y:S01]  /*07f0*/  @P0 VIADD R0, R0, 0x1 ;  /* 0x0000000100000836 */ /* 0x000fe20000000000 */
[----:B------:R-:W1:Y:S01]  /*0800*/  F2I.FTZ.U32.TRUNC.NTZ R5, R5 ;  /* 0x0000000500057305 */ /* 0x000e62000021f000 */
[----:B--2---:R-:W-:-:S03]  /*0810*/  VIADD R7, R6, 0xffffffe ;  /* 0x0ffffffe06077836 */ /* 0x004fc60000000000 */
[----:B------:R-:W-:Y:S01]  /*0820*/  MOV R8, R0 ;  /* 0x0000000000087202 */ /* 0x000fe20000000f00 */
[----:B------:R-:W-:-:S03]  /*0830*/  IMAD.MOV.U32 R6, RZ, RZ, RZ ;  /* 0x000000ffff067224 */ /* 0x000fc600078e00ff */
[----:B------:R-:W2:Y:S01]  /*0840*/  F2I.FTZ.U32.TRUNC.NTZ R7, R7 ;  /* 0x0000000700077305 */ /* 0x000ea2000021f000 */
[----:B------:R-:W-:Y:S01]  /*0850*/  @!P2 IMAD.MOV R8, RZ, RZ, -R8 ;  /* 0x000000ffff08a224 */ /* 0x000fe200078e0a08 */
[----:B------:R-:W-:-:S05]  /*0860*/  @!P1 LOP3.LUT R8, RZ, R13, RZ, 0x33, !PT ;  /* 0x0000000dff089212 */ /* 0x000fca00078e33ff */
[----:B------:R-:W-:Y:S02]  /*0870*/  IMAD.MOV R0, RZ, RZ, -R8 ;  /* 0x000000ffff007224 */ /* 0x000fe400078e0a08 */
[----:B-1----:R-:W-:Y:S02]  /*0880*/  IMAD.MOV R4, RZ, RZ, -R5 ;  /* 0x000000ffff047224 */ /* 0x002fe400078e0a05 */
[----:B------:R-:W-:Y:S02]  /*0890*/  IMAD R0, R13, R0, R10 ;  /* 0x000000000d007224 */ /* 0x000fe400078e020a */
[----:B------:R-:W-:Y:S02]  /*08a0*/  IMAD R3, R4, R11, RZ ;  /* 0x0000000b04037224 */ /* 0x000fe400078e02ff */
[----:B------:R-:W-:Y:S02]  /*08b0*/  IMAD.IADD R0, R9, 0x1, R0 ;  /* 0x0000000109007824 */ /* 0x000fe400078e0200 */
[----:B------:R-:W-:-:S02]  /*08c0*/  IMAD.MOV.U32 R4, RZ, RZ, RZ ;  /* 0x000000ffff047224 */ /* 0x000fc400078e00ff */
[----:B--2---:R-:W-:Y:S01]  /*08d0*/  IMAD.MOV R9, RZ, RZ, -R7 ;  /* 0x000000ffff097224 */ /* 0x004fe200078e0a07 */
[----:B------:R-:W-:Y:S01]  /*08e0*/  LEA R48, R0, R54, 0x8 ;  /* 0x0000003600307211 */ /* 0x000fe200078e40ff */
[----:B------:R-:W-:Y:S01]  /*08f0*/  IMAD.HI.U32 R4, R5, R3, R4 ;  /* 0x0000000305047227 */ /* 0x000fe200078e0004 */
[----:B------:R-:W-:Y:S02]  /*0900*/  SHF.R.U32.HI R0, RZ, 0x5, R52 ;  /* 0x00000005ff007819 */ /* 0x000fe40000011634 */
[----:B------:R-:W-:Y:S01]  /*0910*/  IABS R5, R48 ;  /* 0x0000003000057213 */ /* 0x000fe20000000000 */
[----:B------:R-:W-:Y:S01]  /*0920*/  IMAD R3, R9, R2, RZ ;  /* 0x0000000209037224 */ /* 0x000fe200078e02ff */
[----:B------:R-:W-:Y:S01]  /*0930*/  STL [R1+0x2a8], R48 ;  /* 0x0002a83001007387 */ /* 0x000fe20000100800 */
[----:B------:R-:W-:Y:S02]  /*0940*/  VIADD R46, R48, 0x40 ;  /* 0x00000040302e7836 */ /* 0x000fe40000000000 */
[----:B------:R-:W-:Y:S01]  /*0950*/  IMAD.HI.U32 R10, R7, R3, R6 ;  /* 0x00000003070a7227 */ /* 0x000fe200078e0006 */
[----:B------:R-:W-:-:S02]  /*0960*/  SGXT.U32 R3, R0, 0x1 ;  /* 0x000000010003781a */ /* 0x000fc40000000000 */
[----:B------:R-:W-:Y:S01]  /*0970*/  IABS R6, R46 ;  /* 0x0000002e00067213 */ /* 0x000fe20000000000 */
[----:B------:R-:W-:Y:S01]  /*0980*/  IMAD.HI.U32 R0, R4, R5, RZ ;  /* 0x0000000504007227 */ /* 0x000fe200078e00ff */
[----:B------:R-:W-:Y:S03]  /*0990*/  STL [R1+0x2b8], R46 ;  /* 0x0002b82e01007387 */ /* 0x000fe60000100800 */
[----:B------:R-:W-:Y:S01]  /*09a0*/  VIADD R42, R48, 0x80 ;  /* 0x00000080302a7836 */ /* 0x000fe20000000000 */
[----:B------:R-:W-:Y:S01]  /*09b0*/  IADD3 R0, PT, PT, -R0, RZ, RZ ;  /* 0x000000ff00007210 */ /* 0x000fe20007ffe1ff */
[----:B------:R-:W-:Y:S02]  /*09c0*/  IMAD.SHL.U32 R12, R8, 0x40, RZ ;  /* 0x00000040080c7824 */ /* 0x000fe400078e00ff */
[----:B------:R-:W-:Y:S01]  /*09d0*/  VIADD R44, R48, 0xc0 ;  /* 0x000000c0302c7836 */ /* 0x000fe20000000000 */
[----:B------:R-:W-:Y:S01]  /*09e0*/  IABS R7, R42 ;  /* 0x0000002a00077213 */ /* 0x000fe20000000000 */
[----:B------:R-:W-:Y:S01]  /*09f0*/  IMAD R0, R11, R0, R5 ;  /* 0x000000000b007224 */ /* 0x000fe200078e0205 */
[----:B------:R-:W-:Y:S01]  /*0a00*/  LOP3.LUT R9, R12, R3, RZ, 0xfc, !PT ;  /* 0x000000030c097212 */ /* 0x000fe200078efcff */
[C---:B------:R-:W-:Y:S01]  /*0a10*/  IMAD.HI.U32 R3, R4.reuse, R6, RZ ;  /* 0x0000000604037227 */ /* 0x040fe200078e00ff */
[----:B------:R-:W-:Y:S02]  /*0a20*/  STL [R1+0x2b4], R42 ;  /* 0x0002b42a01007387 */ /* 0x000fe40000100800 */
[----:B------:R-:W-:Y:S01]  /*0a30*/  LOP3.LUT R16, R9, 0x2, RZ, 0xfc, !PT ;  /* 0x0000000209107812 */ /* 0x000fe200078efcff */
[----:B------:R-:W-:Y:S01]  /*0a40*/  IMAD.HI.U32 R5, R4, R7, RZ ;  /* 0x0000000704057227 */ /* 0x000fe200078e00ff */
[----:B------:R1:W-:Y:S01]  /*0a50*/  STL [R1+0x2a4], R12 ;  /* 0x0002a40c01007387 */ /* 0x0003e20000100800 */
[----:B------:R-:W-:-:S02]  /*0a60*/  IABS R13, R9 ;  /* 0x00000009000d7213 */ /* 0x000fc40000000000 */
[----:B------:R-:W-:Y:S01]  /*0a70*/  IMAD.MOV R3, RZ, RZ, -R3 ;  /* 0x000000ffff037224 */ /* 0x000fe200078e0a03 */
[----:B------:R-:W-:Y:S01]  /*0a80*/  IABS R14, R16 ;  /* 0x00000010000e7213 */ /* 0x000fe20000000000 */
[----:B------:R-:W-:Y:S01]  /*0a90*/  IMAD.MOV R8, RZ, RZ, -R5 ;  /* 0x000000ffff087224 */ /* 0x000fe200078e0a05 */
[C---:B------:R-:W-:Y:S01]  /*0aa0*/  ISETP.GT.U32.AND P1, PT, R11.reuse, R0, PT ;  /* 0x000000000b00720c */ /* 0x040fe20003f24070 */
[----:B------:R-:W-:Y:S01]  /*0ab0*/  IMAD R6, R11, R3, R6 ;  /* 0x000000030b067224 */ /* 0x000fe200078e0206 */
[----:B------:R-:W-:Y:S01]  /*0ac0*/  LOP3.LUT R18, R9, 0x12, RZ, 0xfc, !PT ;  /* 0x0000001209127812 */ /* 0x000fe200078efcff */
[C---:B------:R-:W-:Y:S01]  /*0ad0*/  IMAD R7, R11.reuse, R8, R7 ;  /* 0x000000080b077224 */ /* 0x040fe200078e0207 */
[----:B-1----:R-:W-:Y:S01]  /*0ae0*/  IABS R12, R44 ;  /* 0x0000002c000c7213 */ /* 0x002fe20000000000 */
[----:B------:R-:W-:Y:S01]  /*0af0*/  IMAD.MOV.U32 R5, RZ, RZ, R13 ;  /* 0x000000ffff057224 */ /* 0x000fe200078e000d */
[C---:B------:R-:W-:Y:S01]  /*0b00*/  ISETP.GT.U32.AND P2, PT, R11.reuse, R6, PT ;  /* 0x000000060b00720c */ /* 0x040fe20003f44070 */
[----:B------:R-:W-:Y:S01]  /*0b10*/  IMAD.MOV.U32 R13, RZ, RZ, R14 ;  /* 0x000000ffff0d7224 */ /* 0x000fe200078e000e */
[----:B------:R-:W-:Y:S01]  /*0b20*/  ISETP.GT.U32.AND P3, PT, R11, R7, PT ;  /* 0x000000070b00720c */ /* 0x000fe20003f64070 */
[----:B------:R-:W-:Y:S01]  /*0b30*/  IMAD.HI.U32 R4, R4, R12, RZ ;  /* 0x0000000c04047227 */ /* 0x000fe200078e00ff */
[C---:B------:R-:W-:Y:S01]  /*0b40*/  LOP3.LUT R14, R9.reuse, 0x4, RZ, 0xfc, !PT ;  /* 0x00000004090e7812 */ /* 0x040fe200078efcff */
[----:B------:R1:W-:Y:S01]  /*0b50*/  STL [R1+0x2b0], R44 ;  /* 0x0002b02c01007387 */ /* 0x0003e20000100800 */
[----:B------:R-:W-:Y:S01]  /*0b60*/  IABS R27, R18 ;  /* 0x00000012001b7213 */ /* 0x000fe20000000000 */
[----:B------:R-:W-:Y:S01]  /*0b70*/  IMAD.MOV R4, RZ, RZ, -R4 ;  /* 0x000000ffff047224 */ /* 0x000fe200078e0a04 */
[----:B------:R-:W-:Y:S01]  /*0b80*/  IABS R15, R14 ;  /* 0x0000000e000f7213 */ /* 0x000fe20000000000 */
[----:B------:R-:W-:Y:S01]  /*0b90*/  IMAD.HI.U32 R3, R10, R5, RZ ;  /* 0x000000050a037227 */ /* 0x000fe200078e00ff */
[----:B------:R-:W-:-:S02]  /*0ba0*/  LOP3.LUT R20, R9, 0x14, RZ, 0xfc, !PT ;  /* 0x0000001409147812 */ /* 0x000fc400078efcff */
[----:B------:R-:W-:Y:S01]  /*0bb0*/  LOP3.LUT R22, R9, 0x16, RZ, 0xfc, !PT ;  /* 0x0000001609167812 */ /* 0x000fe200078efcff */
[----:B------:R-:W-:Y:S01]  /*0bc0*/  IMAD R8, R11, R4, R12 ;  /* 0x000000040b087224 */ /* 0x000fe200078e020c */
[----:B------:R-:W-:Y:S01]  /*0bd0*/  LOP3.LUT R12, R9, 0x6, RZ, 0xfc, !PT ;  /* 0x00000006090c7812 */ /* 0x000fe200078efcff */
[----:B------:R-:W-:Y:S01]  /*0be0*/  IMAD.HI.U32 R4, R10, R13, RZ ;  /* 0x0000000d0a047227 */ /* 0x000fe200078e00ff */
[----:B------:R-:W-:Y:S02]  /*0bf0*/  IABS R37, R22 ;  /* 0x0000001600257213 */ /* 0x000fe40000000000 */
[----:B------:R-:W-:Y:S01]  /*0c00*/  ISETP.GT.U32.AND P4, PT, R11, R8, PT ;  /* 0x000000080b00720c */ /* 0x000fe20003f84070 */
[----:B------:R-:W-:Y:S01]  /*0c10*/  IMAD.MOV R3, RZ, RZ, -R3 ;  /* 0x000000ffff037224 */ /* 0x000fe200078e0a03 */
[----:B------:R-:W-:Y:S01]  /*0c20*/  IADD3 R4, PT, PT, -R4, RZ, RZ ;  /* 0x000000ff04047210 */ /* 0x000fe20007ffe1ff */
[----:B------:R-:W-:Y:S01]  /*0c30*/  @!P2 IMAD.IADD R6, R6, 0x1, -R11 ;  /* 0x000000010606a824 */ /* 0x000fe200078e0a0b */
[----:B------:R-:W-:Y:S01]  /*0c40*/  IABS R17, R12 ;  /* 0x0000000c00117213 */ /* 0x000fe20000000000 */
[C---:B------:R-:W-:Y:S01]  /*0c50*/  IMAD R3, R2.reuse, R3, R5 ;  /* 0x0000000302037224 */ /* 0x040fe200078e0205 */
[----:B------:R-:W-:Y:S01]  /*0c60*/  LOP3.LUT R24, R9, 0x2a, RZ, 0xfc, !PT ;  /* 0x0000002a09187812 */ /* 0x000fe200078efcff */
[----:B------:R-:W-:Y:S01]  /*0c70*/  @!P3 IMAD.IADD R7, R7, 0x1, -R11 ;  /* 0x000000010707b824 */ /* 0x000fe200078e0a0b */
[C---:B------:R-:W-:Y:S01]  /*0c80*/  ISETP.GT.U32.AND P3, PT, R11.reuse, R6, PT ;  /* 0x000000060b00720c */ /* 0x040fe20003f64070 */
[C---:B------:R-:W-:Y:S01]  /*0c90*/  IMAD R5, R2.reuse, R4, R13 ;  /* 0x0000000402057224 */ /* 0x040fe200078e020d */
[----:B------:R-:W-:Y:S01]  /*0ca0*/  ISETP.GT.U32.AND P0, PT, R2, R3, PT ;  /* 0x000000030200720c */ /* 0x000fe20003f04070 */
[----:B------:R-:W-:Y:S01]  /*0cb0*/  IMAD.HI.U32 R4, R10, R15, RZ ;  /* 0x0000000f0a047227 */ /* 0x000fe200078e00ff */
[----:B------:R-:W-:-:S02]  /*0cc0*/  ISETP.GT.U32.AND P2, PT, R11, R7, PT ;  /* 0x000000070b00720c */ /* 0x000fc40003f44070 */
[----:B------:R-:W-:Y:S01]  /*0cd0*/  ISETP.GT.U32.AND P5, PT, R2, R5, PT ;  /* 0x000000050200720c */ /* 0x000fe20003fa4070 */
[----:B------:R-:W-:Y:S01]  /*0ce0*/  IMAD.MOV R4, RZ, RZ, -R4 ;  /* 0x000000ffff047224 */ /* 0x000fe200078e0a04 */
[----:B------:R-:W-:Y:S01]  /*0cf0*/  IABS R55, R24 ;  /* 0x0000001800377213 */ /* 0x000fe20000000000 */
[----:B------:R-:W-:Y:S01]  /*0d00*/  @!P4 IMAD.IADD R8, R8, 0x1, -R11 ;  /* 0x000000010808c824 */ /* 0x000fe200078e0a0b */
[C---:B------:R-:W-:Y:S01]  /*0d10*/  LOP3.LUT R26, R9.reuse, 0x2c, RZ, 0xfc, !PT ;  /* 0x0000002c091a7812 */ /* 0x040fe200078efcff */
[----:B------:R-:W-:Y:S01]  /*0d20*/  IMAD R13, R2, R4, R15 ;  /* 0x00000004020d7224 */ /* 0x000fe200078e020f */
[----:B------:R-:W-:Y:S01]  /*0d30*/  LOP3.LUT R28, R9, 0x2e, RZ, 0xfc, !PT ;  /* 0x0000002e091c7812 */ /* 0x000fe200078efcff */
[--C-:B------:R-:W-:Y:S01]  /*0d40*/  @!P3 IMAD.IADD R6, R6, 0x1, -R11.reuse ;  /* 0x000000010606b824 */ /* 0x100fe200078e0a0b */
[----:B------:R-:W-:Y:S01]  /*0d50*/  ISETP.GT.U32.AND P4, PT, R11, R8, PT ;  /* 0x000000080b00720c */ /* 0x000fe20003f84070 */
[----:B------:R-:W-:Y:S01]  /*0d60*/  @!P0 IMAD.IADD R3, R3, 0x1, -R2 ;  /* 0x0000000103038824 */ /* 0x000fe200078e0a02 */
[----:B------:R-:W-:Y:S01]  /*0d70*/  ISETP.GT.U32.AND P3, PT, R2, R13, PT ;  /* 0x0000000d0200720c */ /* 0x000fe20003f64070 */
[----:B------:R-:W-:Y:S01]  /*0d80*/  @!P1 IMAD.IADD R0, R0, 0x1, -R11 ;  /* 0x0000000100009824 */ /* 0x000fe200078e0a0b */
[----:B------:R-:W-:Y:S01]  /*0d90*/  ISETP.GE.AND P0, PT, R16, RZ, PT ;  /* 0x000000ff1000720c */ /* 0x000fe20003f06270 */
[----:B------:R-:W-:Y:S01]  /*0da0*/  IMAD.HI.U32 R4, R10, R17, RZ ;  /* 0x000000110a047227 */ /* 0x000fe200078e00ff */
[----:B------:R-:W-:-:S02]  /*0db0*/  ISETP.GT.U32.AND P1, PT, R2, R3, PT ;  /* 0x000000030200720c */ /* 0x000fc40003f24070 */
[----:B------:R-:W-:Y:S01]  /*0dc0*/  ISETP.GT.U32.AND P6, PT, R11, R0, PT ;  /* 0x000000000b00720c */ /* 0x000fe20003fc4070 */
[----:B------:R-:W-:Y:S01]  /*0dd0*/  @!P5 IMAD.IADD R5, R5, 0x1, -R2 ;  /* 0x000000010505d824 */ /* 0x000fe200078e0a02 */
[C---:B------:R-:W-:Y:S01]  /*0de0*/  ISETP.GE.AND P5, PT, R9.reuse, RZ, PT ;  /* 0x000000ff0900720c */ /* 0x040fe20003fa6270 */
[----:B------:R-:W-:Y:S01]  /*0df0*/  IMAD.MOV R4, RZ, RZ, -R4 ;  /* 0x000000ffff047224 */ /* 0x000fe200078e0a04 */
[----:B------:R-:W-:Y:S01]  /*0e00*/  LOP3.LUT R16, R9, 0x10, RZ, 0xfc, !PT ;  /* 0x0000001009107812 */ /* 0x000fe200078efcff */
[----:B------:R-:W-:Y:S01]  /*0e10*/  @!P4 IMAD.IADD R8, R8, 0x1, -R11 ;  /* 0x000000010808c824 */ /* 0x000fe200078e0a0b */
[----:B------:R-:W-:Y:S01]  /*0e20*/  ISETP.GE.AND P4, PT, R12, RZ, PT ;  /* 0x000000ff0c00720c */ /* 0x000fe20003f86270 */
[C---:B------:R-:W-:Y:S01]  /*0e30*/  IMAD R15, R2.reuse, R4, R17 ;  /* 0x00000004020f7224 */ /* 0x040fe200078e0211 */
[----:B------:R-:W-:Y:S01]  /*0e40*/  @!P3 IADD3 R13, PT, PT, R13, -R2, RZ ;  /* 0x800000020d0db210 */ /* 0x000fe20007ffe0ff */
[----:B------:R-:W-:Y:S01]  /*0e50*/  @!P2 IMAD.IADD R7, R7, 0x1, -R11 ;  /* 0x000000010707a824 */ /* 0x000fe200078e0a0b */
[----:B------:R-:W-:Y:S01]  /*0e60*/  LOP3.LUT R4, R9, 0x8, RZ, 0xfc, !PT ;  /* 0x0000000809047812 */ /* 0x000fe200078efcff */
[----:B------:R-:W-:Y:S01]  /*0e70*/  @!P1 IMAD.IADD R3, R3, 0x1, -R2 ;  /* 0x0000000103039824 */ /* 0x000fe200078e0a02 */
[----:B------:R-:W-:-:S02]  /*0e80*/  ISETP.GT.U32.AND P1, PT, R2, R13, PT ;  /* 0x0000000d0200720c */ /* 0x000fc40003f24070 */
[----:B------:R-:W-:Y:S01]  /*0e90*/  @!P6 IADD3 R0, PT, PT, R0, -R11, RZ ;  /* 0x8000000b0000e210 */ /* 0x000fe20007ffe0ff */
[----:B------:R-:W-:Y:S01]  /*0ea0*/  IMAD.MOV.U32 R29, RZ, RZ, R3 ;  /* 0x000000ffff1d7224 */ /* 0x000fe200078e0003 */
[C---:B------:R-:W-:Y:S02]  /*0eb0*/  LOP3.LUT R12, R9.reuse, 0xc, RZ, 0xfc, !PT ;  /* 0x0000000c090c7812 */ /* 0x040fe400078efcff */
[----:B------:R-:W-:Y:S01]  /*0ec0*/  LOP3.LUT R11, R9, 0xa, RZ, 0xfc, !PT ;  /* 0x0000000a090b7812 */ /* 0x000fe200078efcff */
[----:B------:R-:W-:Y:S01]  /*0ed0*/  @!P5 IMAD.MOV R29, RZ, RZ, -R29 ;  /* 0x000000ffff1dd224 */ /* 0x000fe200078e0a1d */
[----:B------:R-:W-:Y:S02]  /*0ee0*/  ISETP.GT.U32.AND P2, PT, R2, R5, PT ;  /* 0x000000050200720c */ /* 0x000fe40003f44070 */
[----:B------:R-:W-:Y:S02]  /*0ef0*/  IABS R17, R4 ;  /* 0x0000000400117213 */ /* 0x000fe40000000000 */
[----:B------:R-:W-:Y:S01]  /*0f00*/  IABS R21, R12 ;  /* 0x0000000c00157213 */ /* 0x000fe20000000000 */
[----:B------:R-:W-:Y:S01]  /*0f10*/  @!P1 IMAD.IADD R13, R13, 0x1, -R2 ;  /* 0x000000010d0d9824 */ /* 0x000fe200078e0a02 */
[----:B------:R-:W-:Y:S01]  /*0f20*/  IABS R19, R11 ;  /* 0x0000000b00137213 */ /* 0x000fe20000000000 */
[----:B------:R-:W-:Y:S01]  /*0f30*/  IMAD.HI.U32 R3, R10, R17, RZ ;  /* 0x000000110a037227 */ /* 0x000fe200078e00ff */
[----:B------:R-:W-:-:S02]  /*0f40*/  ISETP.GE.AND P5, PT, R11, RZ, PT ;  /* 0x000000ff0b00720c */ /* 0x000fc40003fa6270 */
[----:B------:R-:W-:Y:S01]  /*0f50*/  ISETP.GE.AND P3, PT, R4, RZ, PT ;  /* 0x000000ff0400720c */ /* 0x000fe20003f66270 */
[----:B------:R-:W-:Y:S01]  /*0f60*/  IMAD.HI.U32 R11, R10, R21, RZ ;  /* 0x000000150a0b7227 */ /* 0x000fe200078e00ff */
[----:B------:R-:W-:Y:S02]  /*0f70*/  ISETP.GT.U32.AND P1, PT, R2, R15, PT ;  /* 0x0000000f0200720c */ /* 0x000fe40003f24070 */
[----:B------:R-:W-:Y:S01]  /*0f80*/  ISETP.GE.AND P6, PT, R14, RZ, PT ;  /* 0x000000ff0e00720c */ /* 0x000fe20003fc6270 */
[----:B------:R-:W-:Y:S01]  /*0f90*/  IMAD.HI.U32 R4, R10, R19, RZ ;  /* 0x000000130a047227 */ /* 0x000fe200078e00ff */
[----:B------:R-:W-:Y:S02]  /*0fa0*/  IADD3 R11, PT, PT, -R11, RZ, RZ ;  /* 0x000000ff0b0b7210 */ /* 0x000fe40007ffe1ff */
[----:B------:R-:W-:Y:S01]  /*0fb0*/  LOP3.LUT R14, R9, 0xe, RZ, 0xfc, !PT ;  /* 0x0000000e090e7812 */ /* 0x000fe200078efcff */
[----:B------:R-:W-:Y:S01]  /*0fc0*/  IMAD.MOV R3, RZ, RZ, -R3 ;  /* 0x000000ffff037224 */ /* 0x000fe200078e0a03 */
[----:B------:R-:W-:Y:S01]  /*0fd0*/  IABS R25, R16 ;  /* 0x0000001000197213 */ /* 0x000fe20000000000 */
[----:B------:R-:W-:Y:S01]  /*0fe0*/  IMAD.MOV R4, RZ, RZ, -R4 ;  /* 0x000000ffff047224 */ /* 0x000fe200078e0a04 */
[----:B------:R-:W-:Y:S01]  /*0ff0*/  IABS R23, R14 ;  /* 0x0000000e00177213 */ /* 0x000fe20000000000 */
[--C-:B------:R-:W-:Y:S01]  /*1000*/  @!P2 IMAD.IADD R5, R5, 0x1, -R2.reuse ;  /* 0x000000010505a824 */ /* 0x100fe200078e0a02 */
[----:B------:R-:W-:Y:S01]  /*1010*/  ISETP.GE.AND P2, PT, R12, RZ, PT ;  /* 0x000000ff0c00720c */ /* 0x000fe20003f46270 */
[C---:B------:R-:W-:Y:S01]  /*1020*/  IMAD R3, R2.reuse, R3, R17 ;  /* 0x0000000302037224 */ /* 0x040fe200078e0211 */
[----:B------:R-:W-:Y:S01]  /*1030*/  IABS R57, R26 ;  /* 0x0000001a00397213 */ /* 0x000fe20000000000 */
[C---:B------:R-:W-:Y:S01]  /*1040*/  IMAD R17, R2.reuse, R4, R19 ;  /* 0x0000000402117224 */ /* 0x040fe200078e0213 */
[----:B------:R-:W-:Y:S01]  /*1050*/  LOP3.LUT R30, R9, 0x30, RZ, 0xfc, !PT ;  /* 0x00000030091e7812 */ /* 0x000fe200078efcff */
[C---:B------:R-:W-:Y:S01]  /*1060*/  IMAD R19, R2.reuse, R11, R21 ;  /* 0x0000000b02137224 */ /* 0x040fe200078e0215 */
[----:B------:R-:W-:Y:S01]  /*1070*/  IABS R21, R20 ;  /* 0x0000001400157213 */ /* 0x000fe20000000000 */
[----:B------:R-:W-:Y:S01]  /*1080*/  IMAD.MOV.U32 R11, RZ, RZ, R5 ;  /* 0x000000ffff0b7224 */ /* 0x000fe200078e0005 */
[----:B------:R-:W-:Y:S01]  /*1090*/  IABS R61, R30 ;  /* 0x0000001e003d7213 */ /* 0x000fe20000000000 */
[----:B------:R-:W-:Y:S01]  /*10a0*/  @!P1 IMAD.IADD R15, R15, 0x1, -R2 ;  /* 0x000000010f0f9824 */ /* 0x000fe200078e0a02 */
[----:B------:R-:W-:Y:S01]  /*10b0*/  LOP3.LUT R32, R9, 0x32, RZ, 0xfc, !PT ;  /* 0x0000003209207812 */ /* 0x000fe200078efcff */
[----:B------:R-:W-:Y:S01]  /*10c0*/  @!P0 IMAD.MOV R11, RZ, RZ, -R11 ;  /* 0x000000ffff0b8224 */ /* 0x000fe200078e0a0b */
[----:B------:R-:W-:Y:S01]  /*10d0*/  ISETP.GT.U32.AND P0, PT, R2, R3, PT ;  /* 0x000000030200720c */ /* 0x000fe20003f04070 */
[----:B------:R-:W-:Y:S01]  /*10e0*/  IMAD.HI.U32 R4, R10, R23, RZ ;  /* 0x000000170a047227 */ /* 0x000fe200078e00ff */
[----:B------:R-:W-:-:S02]  /*10f0*/  ISETP.GT.U32.AND P1, PT, R2, R15, PT ;  /* 0x0000000f0200720c */ /* 0x000fc40003f24070 */
[----:B------:R-:W-:Y:S01]  /*1100*/  IABS R63, R32 ;  /* 0x00000020003f7213 */ /* 0x000fe20000000000 */
[----:B------:R-:W-:Y:S01]  /*1110*/  @!P6 IMAD.MOV R13, RZ, RZ, -R13 ;  /* 0x000000ffff0de224 */ /* 0x000fe200078e0a0d */
[----:B------:R-:W-:Y:S01]  /*1120*/  ISETP.GT.U32.AND P6, PT, R2, R17, PT ;  /* 0x000000110200720c */ /* 0x000fe20003fc4070 */
[----:B------:R-:W-:Y:S01]  /*1130*/  IMAD.HI.U32 R5, R10, R25, RZ ;  /* 0x000000190a057227 */ /* 0x000fe200078e00ff */
[C---:B------:R-:W-:Y:S02]  /*1140*/  LOP3.LUT R34, R9.reuse, 0x34, RZ, 0xfc, !PT ;  /* 0x0000003409227812 */ /* 0x040fe400078efcff */
[C---:B------:R-:W-:Y:S01]  /*1150*/  LOP3.LUT R36, R9.reuse, 0x3a, RZ, 0xfc, !PT ;  /* 0x0000003a09247812 */ /* 0x040fe200078efcff */
[----:B------:R-:W-:Y:S01]  /*1160*/  IMAD.MOV R4, RZ, RZ, -R4 ;  /* 0x000000ffff047224 */ /* 0x000fe200078e0a04 */
[----:B------:R-:W-:Y:S01]  /*1170*/  LOP3.LUT R38, R9, 0x3c, RZ, 0xfc, !PT ;  /* 0x0000003c09267812 */ /* 0x000fe200078efcff */
[--C-:B------:R-:W-:Y:S01]  /*1180*/  @!P0 IMAD.IADD R3, R3, 0x1, -R2.reuse ;  /* 0x0000000103038824 */ /* 0x100fe200078e0a02 */
[----:B------:R-:W-:Y:S01]  /*1190*/  IABS R65, R34 ;  /* 0x0000002200417213 */ /* 0x000fe20000000000 */
[----:B------:R-:W-:Y:S01]  /*11a0*/  IMAD.MOV R12, RZ, RZ, -R5 ;  /* 0x000000ffff0c7224 */ /* 0x000fe200078e0a05 */
[----:B------:R-:W-:Y:S01]  /*11b0*/  @!P1 IADD3 R15, PT, PT, R15, -R2, RZ ;  /* 0x800000020f0f9210 */ /* 0x000fe20007ffe0ff */
[C---:B------:R-:W-:Y:S01]  /*11c0*/  IMAD R5, R2.reuse, R4, R23 ;  /* 0x0000000402057224 */ /* 0x040fe200078e0217 */
[C---:B------:R-:W-:Y:S01]  /*11d0*/  ISETP.GT.U32.AND P0, PT, R2.reuse, R3, PT ;  /* 0x000000030200720c */ /* 0x040fe20003f04070 */
[----:B------:R-:W-:Y:S01]  /*11e0*/  @!P6 IMAD.IADD R17, R17, 0x1, -R2 ;  /* 0x000000011111e824 */ /* 0x000fe200078e0a02 */
[C---:B------:R-:W-:Y:S01]  /*11f0*/  ISETP.GT.U32.AND P1, PT, R2.reuse, R19, PT ;  /* 0x000000130200720c */ /* 0x040fe20003f24070 */
[----:B------:R-:W-:Y:S01]  /*1200*/  @!P4 IMAD.MOV R15, RZ, RZ, -R15 ;  /* 0x000000ffff0fc224 */ /* 0x000fe200078e0a0f */
[----:B------:R-:W-:Y:S01]  /*1210*/  ISETP.GT.U32.AND P4, PT, R2, R5, PT ;  /* 0x000000050200720c */ /* 0x000fe20003f84070 */
[----:B------:R-:W-:Y:S01]  /*1220*/  IMAD.HI.U32 R4, R10, R27, RZ ;  /* 0x0000001b0a047227 */ /* 0x000fe200078e00ff */
[----:B------:R-:W-:-:S02]  /*1230*/  ISETP.GT.U32.AND P6, PT, R2, R17, PT ;  /* 0x000000110200720c */ /* 0x000fc40003fc4070 */
[----:B------:R-:W-:Y:S01]  /*1240*/  IABS R71, R36 ;  /* 0x0000002400477213 */ /* 0x000fe20000000000 */
[C---:B------:R-:W-:Y:S01]  /*1250*/  IMAD R23, R2.reuse, R12, R25 ;  /* 0x0000000c02177224 */ /* 0x040fe200078e0219 */
[----:B------:R-:W-:Y:S01]  /*1260*/  IABS R73, R38 ;  /* 0x0000002600497213 */ /* 0x000fe20000000000 */
[----:B------:R-:W-:Y:S02]  /*1270*/  IMAD.MOV R4, RZ, RZ, -R4 ;  /* 0x000000ffff047224 */ /* 0x000fe400078e0a04 */
[--C-:B------:R-:W-:Y:S01]  /*1280*/  @!P0 IMAD.IADD R3, R3, 0x1, -R2.reuse ;  /* 0x0000000103038824 */ /* 0x100fe200078e0a02 */
[C---:B------:R-:W-:Y:S01]  /*1290*/  ISETP.GT.U32.AND P0, PT, R2.reuse, R23, PT ;  /* 0x000000170200720c */ /* 0x040fe20003f04070 */
[C---:B------:R-:W-:Y:S02]  /*12a0*/  IMAD R27, R2.reuse, R4, R27 ;  /* 0x00000004021b7224 */ /* 0x040fe400078e021b */
[--C-:B------:R-:W-:Y:S01]  /*12b0*/  @!P4 IMAD.IADD R5, R5, 0x1, -R2.reuse ;  /* 0x000000010505c824 */ /* 0x100fe200078e0a02 */
[----:B------:R-:W-:Y:S01]  /*12c0*/  MOV R25, R3 ;  /* 0x0000000300197202 */ /* 0x000fe20000000f00 */
[----:B------:R-:W-:Y:S01]  /*12d0*/  @!P6 IMAD.IADD R17, R17, 0x1, -R2 ;  /* 0x000000011111e824 */ /* 0x000fe200078e0a02 */
[----:B------:R-:W-:Y:S01]  /*12e0*/  ISETP.GT.U32.AND P6, PT, R2, R27, PT ;  /* 0x0000001b0200720c */ /* 0x000fe20003fc4070 */
[----:B------:R-:W-:Y:S01]  /*12f0*/  IMAD.HI.U32 R4, R10, R21, RZ ;  /* 0x000000150a047227 */ /* 0x000fe200078e00ff */
[----:B------:R-:W-:-:S02]  /*1300*/  ISETP.GE.AND P4, PT, R14, RZ, PT ;  /* 0x000000ff0e00720c */ /* 0x000fc40003f86270 */
[----:B------:R-:W-:Y:S01]  /*1310*/  LOP3.LUT R14, R9, 0x20, RZ, 0xfc, !PT ;  /* 0x00000020090e7812 */ /* 0x000fe200078efcff */
[----:B------:R-:W-:Y:S01]  /*1320*/  @!P3 IMAD.MOV R25, RZ, RZ, -R25 ;  /* 0x000000ffff19b224 */ /* 0x000fe200078e0a19 */
[----:B------:R-:W-:Y:S01]  /*1330*/  ISETP.GT.U32.AND P3, PT, R2, R5, PT ;  /* 0x000000050200720c */ /* 0x000fe20003f64070 */
[----:B------:R-:W-:Y:S01]  /*1340*/  IMAD.HI.U32 R12, R10, R37, RZ ;  /* 0x000000250a0c7227 */ /* 0x000fe200078e00ff */
[----:B------:R-:W-:Y:S02]  /*1350*/  @!P0 IADD3 R23, PT, PT, R23, -R2, RZ ;  /* 0x8000000217178210 */ /* 0x000fe40007ffe0ff */
[----:B------:R-:W-:Y:S01]  /*1360*/  ISETP.GE.AND P0, PT, R18, RZ, PT ;  /* 0x000000ff1200720c */ /* 0x000fe20003f06270 */
[----:B------:R-:W-:Y:S01]  /*1370*/  IMAD.MOV R4, RZ, RZ, -R4 ;  /* 0x000000ffff047224 */ /* 0x000fe200078e0a04 */
[----:B------:R-:W-:Y:S01]  /*1380*/  IABS R41, R14 ;  /* 0x0000000e00297213 */ /* 0x000fe20000000000 */
[----:B------:R-:W-:Y:S01]  /*1390*/  @!P1 IMAD.IADD R19, R19, 0x1, -R2 ;  /* 0x0000000113139824 */ /* 0x000fe200078e0a02 */
[----:B------:R-:W-:Y:S01]  /*13a0*/  LOP3.LUT R18, R9, 0x24, RZ, 0xfc, !PT ;  /* 0x0000002409127812 */ /* 0x000fe200078efcff */
[----:B------:R-:W-:-:S02]  /*13b0*/  IMAD.MOV R12, RZ, RZ, -R12 ;  /* 0x000000ffff0c7224 */ /* 0x000fc400078e0a0c */
[C---:B------:R-:W-:Y:S01]  /*13c0*/  IMAD R3, R2.reuse, R4, R21 ;  /* 0x0000000402037224 */ /* 0x040fe200078e0215 */
[C---:B------:R-:W-:Y:S01]  /*13d0*/  ISETP.GT.U32.AND P1, PT, R2.reuse, R19, PT ;  /* 0x000000130200720c */ /* 0x040fe20003f24070 */
[--C-:B------:R-:W-:Y:S01]  /*13e0*/  @!P3 IMAD.IADD R5, R5, 0x1, -R2.reuse ;  /* 0x000000010505b824 */ /* 0x100fe200078e0a02 */
[----:B------:R-:W-:Y:S01]  /*13f0*/  LOP3.LUT R4, R9, 0x18, RZ, 0xfc, !PT ;  /* 0x0000001809047812 */ /* 0x000fe200078efcff */
[C---:B------:R-:W-:Y:S01]  /*1400*/  IMAD R37, R2.reuse, R12, R37 ;  /* 0x0000000c02257224 */ /* 0x040fe200078e0225 */
[C---:B------:R-:W-:Y:S01]  /*1410*/  ISETP.GT.U32.AND P3, PT, R2.reuse, R3, PT ;  /* 0x000000030200720c */ /* 0x040fe20003f64070 */
[--C-:B------:R-:W-:Y:S01]  /*1420*/  @!P6 IMAD.IADD R27, R27, 0x1, -R2.reuse ;  /* 0x000000011b1be824 */ /* 0x100fe200078e0a02 */
[C---:B------:R-:W-:Y:S01]  /*1430*/  ISETP.GT.U32.AND P6, PT, R2.reuse, R23, PT ;  /* 0x000000170200720c */ /* 0x040fe20003fc4070 */
[----:B------:R-:W-:Y:S01]  /*1440*/  IMAD.MOV.U32 R21, RZ, RZ, R5 ;  /* 0x000000ffff157224 */ /* 0x000fe200078e0005 */
[----:B------:R-:W-:Y:S01]  /*1450*/  LOP3.LUT R12, R9, 0x1a, RZ, 0xfc, !PT ;  /* 0x0000001a090c7812 */ /* 0x000fe200078efcff */
[----:B------:R-:W-:Y:S01]  /*1460*/  @!P5 IMAD.MOV R17, RZ, RZ, -R17 ;  /* 0x000000ffff11d224 */ /* 0x000fe200078e0a11 */
[C---:B------:R-:W-:Y:S01]  /*1470*/  ISETP.GT.U32.AND P5, PT, R2.reuse, R27, PT ;  /* 0x0000001b0200720c */ /* 0x040fe20003fa4070 */
[----:B------:R-:W-:Y:S01]  /*1480*/  @!P4 IMAD.MOV R21, RZ, RZ, -R21 ;  /* 0x000000ffff15c224 */ /* 0x000fe200078e0a15 */
[----:B------:R-:W-:Y:S01]  /*1490*/  ISETP.GT.U32.AND P4, PT, R2, R37, PT ;  /* 0x000000250200720c */ /* 0x000fe20003f84070 */
[----:B------:R-:W-:Y:S01]  /*14a0*/  @!P1 IMAD.IADD R19, R19, 0x1, -R2 ;  /* 0x0000000113139824 */ /* 0x000fe200078e0a02 */
[----:B------:R-:W-:-:S02]  /*14b0*/  ISETP.GE.AND P1, PT, R16, RZ, PT ;  /* 0x000000ff1000720c */ /* 0x000fc40003f26270 */
[----:B------:R-:W-:Y:S01]  /*14c0*/  IABS R33, R4 ;  /* 0x0000000400217213 */ /* 0x000fe20000000000 */
[--C-:B------:R-:W-:Y:S01]  /*14d0*/  @!P3 IMAD.IADD R3, R3, 0x1, -R2.reuse ;  /* 0x000000010303b824 */ /* 0x100fe200078e0a02 */
[----:B------:R-:W-:Y:S01]  /*14e0*/  IABS R35, R12 ;  /* 0x0000000c00237213 */ /* 0x000fe20000000000 */
[----:B------:R-:W-:Y:S01]  /*14f0*/  @!P2 IMAD.MOV R19, RZ, RZ, -R19 ;  /* 0x000000ffff13a224 */ /* 0x000fe200078e0a13 */
[----:B------:R-:W-:Y:S02]  /*1500*/  @!P6 IADD3 R23, PT, PT, R23, -R2, RZ ;  /* 0x800000021717e210 */ /* 0x000fe40007ffe0ff */
[----:B------:R-:W-:Y:S01]  /*1510*/  ISETP.GE.AND P6, PT, R22, RZ, PT ;  /* 0x000000ff1600720c */ /* 0x000fe20003fc6270 */
[--C-:B------:R-:W-:Y:S01]  /*1520*/  @!P5 IMAD.IADD R27, R27, 0x1, -R2.reuse ;  /* 0x000000011b1bd824 */ /* 0x100fe200078e0a02 */
[----:B------:R-:W-:Y:S01]  /*1530*/  ISETP.GE.AND P5, PT, R4, RZ, PT ;  /* 0x000000ff0400720c */ /* 0x000fe20003fa6270 */
[----:B------:R-:W-:Y:S01]  /*1540*/  @!P4 IMAD.IADD R37, R37, 0x1, -R2 ;  /* 0x000000012525c824 */ /* 0x000fe200078e0a02 */
[----:B------:R-:W-:Y:S01]  /*1550*/  ISETP.GT.U32.AND P4, PT, R2, R3, PT ;  /* 0x000000030200720c */ /* 0x000fe20003f84070 */
[----:B------:R-:W-:Y:S01]  /*1560*/  IMAD.HI.U32 R4, R10, R33, RZ ;  /* 0x000000210a047227 */ /* 0x000fe200078e00ff */
[----:B------:R-:W-:-:S02]  /*1570*/  ISETP.GE.AND P3, PT, R12, RZ, PT ;  /* 0x000000ff0c00720c */ /* 0x000fc40003f66270 */
[C---:B------:R-:W-:Y:S01]  /*1580*/  LOP3.LUT R12, R9.reuse, 0x1e, RZ, 0xfc, !PT ;  /* 0x0000001e090c7812 */ /* 0x040fe200078efcff */
[----:B------:R-:W-:Y:S01]  /*1590*/  IMAD.HI.U32 R5, R10, R35, RZ ;  /* 0x000000230a057227 */ /* 0x000fe200078e00ff */
[----:B------:R-:W-:Y:S02]  /*15a0*/  ISETP.GE.AND P2, PT, R20, RZ, PT ;  /* 0x000000ff1400720c */ /* 0x000fe40003f46270 */
[----:B------:R-:W-:Y:S01]  /*15b0*/  IABS R39, R12 ;  /* 0x0000000c00277213 */ /* 0x000fe20000000000 */
[----:B------:R-:W-:Y:S01]  /*15c0*/  IMAD.MOV.U32 R31, RZ, RZ, R23 ;  /* 0x000000ffff1f7224 */ /* 0x000fe200078e0017 */
[----:B------:R-:W-:Y:S01]  /*15d0*/  IABS R49, R18 ;  /* 0x0000001200317213 */ /* 0x000fe20000000000 */
[----:B------:R-:W-:Y:S01]  /*15e0*/  IMAD.MOV R4, RZ, RZ, -R4 ;  /* 0x000000ffff047224 */ /* 0x000fe200078e0a04 */
[----:B------:R-:W-:Y:S01]  /*15f0*/  LOP3.LUT R20, R9, 0x26, RZ, 0xfc, !PT ;  /* 0x0000002609147812 */ /* 0x000fe200078efcff */
[----:B------:R-:W-:Y:S01]  /*1600*/  IMAD.MOV R23, RZ, RZ, -R5 ;  /* 0x000000ffff177224 */ /* 0x000fe200078e0a05 */
[----:B------:R-:W-:Y:S01]  /*1610*/  @!P1 IADD3 R31, PT, PT, -R31, RZ, RZ ;  /* 0x000000ff1f1f9210 */ /* 0x000fe20007ffe1ff */
[C---:B------:R-:W-:Y:S01]  /*1620*/  IMAD R5, R2.reuse, R4, R33 ;  /* 0x0000000402057224 */ /* 0x040fe200078e0221 */
[C---:B------:R-:W-:Y:S01]  /*1630*/  ISETP.GT.U32.AND P1, PT, R2.reuse, R37, PT ;  /* 0x000000250200720c */ /* 0x040fe20003f24070 */
[----:B------:R-:W-:Y:S01]  /*1640*/  @!P4 IMAD.IADD R3, R3, 0x1, -R2 ;  /* 0x000000010303c824 */ /* 0x000fe200078e0a02 */
[C---:B------:R-:W-:Y:S01]  /*1650*/  LOP3.LUT R4, R9.reuse, 0x1c, RZ, 0xfc, !PT ;  /* 0x0000001c09047812 */ /* 0x040fe200078efcff */
[C---:B------:R-:W-:Y:S01]  /*1660*/  IMAD R23, R2.reuse, R23, R35 ;  /* 0x0000001702177224 */ /* 0x040fe200078e0223 */
[----:B------:R-:W-:Y:S01]  /*1670*/  ISETP.GT.U32.AND P4, PT, R2, R5, PT ;  /* 0x000000050200720c */ /* 0x000fe20003f84070 */
[----:B------:R-:W-:Y:S01]  /*1680*/  IMAD.MOV.U32 R33, RZ, RZ, R27 ;  /* 0x000000ffff217224 */ /* 0x000fe200078e001b */
[----:B------:R-:W-:Y:S01]  /*1690*/  IABS R27, R4 ;  /* 0x00000004001b7213 */ /* 0x000fe20000000000 */
[----:B------:R-:W-:Y:S01]  /*16a0*/  IMAD.MOV.U32 R35, RZ, RZ, R3 ;  /* 0x000000ffff237224 */ /* 0x000fe200078e0003 */
[----:B------:R-:W-:Y:S01]  /*16b0*/  IABS R51, R20 ;  /* 0x0000001400337213 */ /* 0x000fe20000000000 */
[----:B------:R-:W-:Y:S01]  /*16c0*/  @!P0 IMAD.MOV R33, RZ, RZ, -R33 ;  /* 0x000000ffff218224 */ /* 0x000fe200078e0a21 */
[----:B------:R-:W-:Y:S01]  /*16d0*/  ISETP.GE.AND P0, PT, R4, RZ, PT ;  /* 0x000000ff0400720c */ /* 0x000fe20003f06270 */
[----:B------:R-:W-:Y:S01]  /*16e0*/  IMAD.HI.U32 R3, R10, R27, RZ ;  /* 0x0000001b0a037227 */ /* 0x000fe200078e00ff */
[----:B------:R-:W-:-:S02]  /*16f0*/  LOP3.LUT R16, R9, 0x22, RZ, 0xfc, !PT ;  /* 0x0000002209107812 */ /* 0x000fc400078efcff */
[----:B------:R-:W-:Y:S01]  /*1700*/  LOP3.LUT R22, R9, 0x28, RZ, 0xfc, !PT ;  /* 0x0000002809167812 */ /* 0x000fe200078efcff */
[--C-:B------:R-:W-:Y:S01]  /*1710*/  @!P1 IMAD.IADD R37, R37, 0x1, -R2.reuse ;  /* 0x0000000125259824 */ /* 0x100fe200078e0a02 */
[----:B------:R-:W-:Y:S01]  /*1720*/  IABS R47, R16 ;  /* 0x00000010002f7213 */ /* 0x000fe20000000000 */
[----:B------:R-:W-:Y:S01]  /*1730*/  @!P4 IMAD.IADD R5, R5, 0x1, -R2 ;  /* 0x000000010505c824 */ /* 0x000fe200078e0a02 */
[----:B------:R-:W-:Y:S01]  /*1740*/  ISETP.GE.AND P1, PT, R12, RZ, PT ;  /* 0x000000ff0c00720c */ /* 0x000fe20003f26270 */
[----:B------:R-:W-:Y:S01]  /*1750*/  IMAD.HI.U32 R4, R10, R39, RZ ;  /* 0x000000270a047227 */ /* 0x000fe200078e00ff */
[----:B------:R-:W-:Y:S02]  /*1760*/  @!P6 IADD3 R37, PT, PT, -R37, RZ, RZ ;  /* 0x000000ff2525e210 */ /* 0x000fe40007ffe1ff */
[C---:B------:R-:W-:Y:S01]  /*1770*/  ISETP.GT.U32.AND P6, PT, R2.reuse, R23, PT ;  /* 0x000000170200720c */ /* 0x040fe20003fc4070 */
[----:B------:R-:W-:Y:S01]  /*1780*/  IMAD.MOV R3, RZ, RZ, -R3 ;  /* 0x000000ffff037224 */ /* 0x000fe200078e0a03 */
[C---:B------:R-:W-:Y:S01]  /*1790*/  ISETP.GT.U32.AND P4, PT, R2.reuse, R5, PT ;  /* 0x000000050200720c */ /* 0x040fe20003f84070 */
[----:B------:R-:W-:Y:S01]  /*17a0*/  IMAD.MOV R4, RZ, RZ, -R4 ;  /* 0x000000ffff047224 */ /* 0x000fe200078e0a04 */
[----:B------:R-:W-:Y:S01]  /*17b0*/  IABS R53, R22 ;  /* 0x0000001600357213 */ /* 0x000fe20000000000 */
[----:B------:R-:W-:-:S02]  /*17c0*/  IMAD R3, R2, R3, R27 ;  /* 0x0000000302037224 */ /* 0x000fc400078e021b */
[----:B------:R-:W-:Y:S02]  /*17d0*/  IMAD R27, R2, R4, R39 ;  /* 0x00000004021b7224 */ /* 0x000fe400078e0227 */
[----:B------:R-:W-:-:S04]  /*17e0*/  IMAD.HI.U32 R4, R10, R41, RZ ;  /* 0x000000290a047227 */ /* 0x000fc800078e00ff */
[--C-:B------:R-:W-:Y:S02]  /*17f0*/  @!P6 IMAD.IADD R23, R23, 0x1, -R2.reuse ;  /* 0x000000011717e824 */ /* 0x100fe400078e0a02 */
[----:B------:R-:W-:Y:S01]  /*1800*/  @!P4 IMAD.IADD R5, R5, 0x1, -R2 ;  /* 0x000000010505c824 */ /* 0x000fe200078e0a02 */
[C---:B------:R-:W-:Y:S01]  /*1810*/  ISETP.GT.U32.AND P4, PT, R2.reuse, R3, PT ;  /* 0x000000030200720c */ /* 0x040fe20003f84070 */
[----:B------:R-:W-:Y:S01]  /*1820*/  @!P2 IMAD.MOV R35, RZ, RZ, -R35 ;  /* 0x000000ffff23a224 */ /* 0x000fe200078e0a23 */
[----:B------:R-:W-:Y:S01]  /*1830*/  ISETP.GT.U32.AND P6, PT, R2, R23, PT ;  /* 0x000000170200720c */ /* 0x000fe20003fc4070 */
[----:B------:R-:W-:Y:S01]  /*1840*/  IMAD.HI.U32 R12, R10, R47, RZ ;  /* 0x0000002f0a0c7227 */ /* 0x000fe200078e00ff */
[----:B------:R-:W-:Y:S02]  /*1850*/  MOV R39, R5 ;  /* 0x0000000500277202 */ /* 0x000fe40000000f00 */
[----:B------:R-:W-:Y:S01]  /*1860*/  ISETP.GE.AND P2, PT, R14, RZ, PT ;  /* 0x000000ff0e00720c */ /* 0x000fe20003f46270 */
[----:B------:R-:W-:-:S02]  /*1870*/  IMAD.MOV R14, RZ, RZ, -R4 ;  /* 0x000000ffff0e7224 */ /* 0x000fc400078e0a04 */
[----:B------:R-:W-:Y:S01]  /*1880*/  @!P5 IMAD.MOV R39, RZ, RZ, -R39 ;  /* 0x000000ffff27d224 */ /* 0x000fe200078e0a27 */
[C---:B------:R-:W-:Y:S01]  /*1890*/  ISETP.GT.U32.AND P5, PT, R2.reuse, R27, PT ;  /* 0x0000001b0200720c */ /* 0x040fe20003fa4070 */
[----:B------:R-:W-:Y:S02]  /*18a0*/  IMAD R5, R2, R14, R41 ;  /* 0x0000000e02057224 */ /* 0x000fe400078e0229 */
[----:B------:R-:W-:-:S04]  /*18b0*/  IMAD.HI.U32 R4, R10, R49, RZ ;  /* 0x000000310a047227 */ /* 0x000fc800078e00ff */
[----:B------:R-:W-:Y:S01]  /*18c0*/  @!P6 IMAD.IADD R23, R23, 0x1, -R2 ;  /* 0x000000011717e824 */ /* 0x000fe200078e0a02 */
[C---:B------:R-:W-:Y:S01]  /*18d0*/  ISETP.GT.U32.AND P6, PT, R2.reuse, R5, PT ;  /* 0x000000050200720c */ /* 0x040fe20003fc4070 */
[----:B------:R-:W-:Y:S02]  /*18e0*/  IMAD.MOV R4, RZ, RZ, -R4 ;  /* 0x000000ffff047224 */ /* 0x000fe400078e0a04 */
[--C-:B------:R-:W-:Y:S02]  /*18f0*/  @!P4 IMAD.IADD R3, R3, 0x1, -R2.reuse ;  /* 0x000000010303c824 */ /* 0x100fe400078e0a02 */
[----:B------:R-:W-:Y:S02]  /*1900*/  @!P5 IMAD.IADD R27, R27, 0x1, -R2 ;  /* 0x000000011b1bd824 */ /* 0x000fe400078e0a02 */
[C---:B------:R-:W-:Y:S01]  /*1910*/  IMAD R49, R2.reuse, R4, R49 ;  /* 0x0000000402317224 */ /* 0x040fe200078e0231 */
[----:B------:R-:W-:Y:S01]  /*1920*/  ISETP.GT.U32.AND P4, PT, R2, R3, PT ;  /* 0x000000030200720c */ /* 0x000fe20003f84070 */
[----:B------:R-:W-:Y:S01]  /*1930*/  IMAD.HI.U32 R4, R10, R51, RZ ;  /* 0x000000330a047227 */ /* 0x000fe200078e00ff */
[----:B------:R-:W-:-:S03]  /*1940*/  ISETP.GT.U32.AND P5, PT, R2, R27, PT ;  /* 0x0000001b0200720c */ /* 0x000fc60003fa4070 */
[----:B------:R-:W-:Y:S01]  /*1950*/  @!P6 IADD3 R5, PT, PT, R5, -R2, RZ ;  /* 0x800000020505e210 */ /* 0x000fe20007ffe0ff */
[----:B------:R-:W-:Y:S02]  /*1960*/  IMAD.MOV R4, RZ, RZ, -R4 ;  /* 0x000000ffff047224 */ /* 0x000fe400078e0a04 */
[----:B------:R-:W-:Y:S01]  /*1970*/  IMAD.MOV R12, RZ, RZ, -R12 ;  /* 0x000000ffff0c7224 */ /* 0x000fe200078e0a0c */
[C---:B------:R-:W-:Y:S01]  /*1980*/  ISETP.GT.U32.AND P6, PT, R2.reuse, R5, PT ;  /* 0x000000050200720c */ /* 0x040fe20003fc4070 */
[C---:B------:R-:W-:Y:S02]  /*1990*/  IMAD R51, R2.reuse, R4, R51 ;  /* 0x0000000402337224 */ /* 0x040fe400078e0233 */
[C---:B------:R-:W-:Y:S02]  /*19a0*/  IMAD R47, R2.reuse, R12, R47 ;  /* 0x0000000c022f7224 */ /* 0x040fe400078e022f */
[--C-:B------:R-:W-:Y:S02]  /*19b0*/  @!P4 IMAD.IADD R3, R3, 0x1, -R2.reuse ;  /* 0x000000010303c824 */ /* 0x100fe400078e0a02 */
[----:B------:R-:W-:Y:S01]  /*19c0*/  @!P5 IMAD.IADD R27, R27, 0x1, -R2 ;  /* 0x000000011b1bd824 */ /* 0x000fe200078e0a02 */
[----:B------:R-:W-:Y:S01]  /*19d0*/  ISETP.GT.U32.AND P5, PT, R2, R49, PT ;  /* 0x000000310200720c */ /* 0x000fe20003fa4070 */
[----:B------:R-:W-:Y:S01]  /*19e0*/  IMAD.HI.U32 R12, R10, R55, RZ ;  /* 0x000000370a0c7227 */ /* 0x000fe200078e00ff */
[----:B------:R-:W-:-:S03]  /*19f0*/  ISETP.GT.U32.AND P4, PT, R2, R47, PT ;  /* 0x0000002f0200720c */ /* 0x000fc60003f84070 */
[----:B------:R-:W-:Y:S01]  /*1a00*/  @!P6 IMAD.IADD R5, R5, 0x1, -R2 ;  /* 0x000000010505e824 */ /* 0x000fe200078e0a02 */
[----:B------:R-:W-:Y:S01]  /*1a10*/  ISETP.GT.U32.AND P6, PT, R2, R51, PT ;  /* 0x000000330200720c */ /* 0x000fe20003fc4070 */
[----:B------:R-:W-:Y:S01]  /*1a20*/  IMAD.MOV.U32 R41, RZ, RZ, R23 ;  /* 0x000000ffff297224 */ /* 0x000fe200078e0017 */
[----:B------:R-:W-:Y:S01]  /*1a30*/  IABS R23, R28 ;  /* 0x0000001c00177213 */ /* 0x000fe20000000000 */
[----:B------:R-:W-:Y:S02]  /*1a40*/  IMAD.MOV R12, RZ, RZ, -R12 ;  /* 0x000000ffff0c7224 */ /* 0x000fe400078e0a0c */
[----:B------:R-:W-:-:S04]  /*1a50*/  IMAD.HI.U32 R4, R10, R53, RZ ;  /* 0x000000350a047227 */ /* 0x000fc800078e00ff */
[----:B------:R-:W-:Y:S02]  /*1a60*/  @!P5 IMAD.IADD R49, R49, 0x1, -R2 ;  /* 0x000000013131d824 */ /* 0x000fe400078e0a02 */
[----:B------:R-:W-:-:S04]  /*1a70*/  IMAD.HI.U32 R14, R10, R57, RZ ;  /* 0x000000390a0e7227 */ /* 0x000fc800078e00ff */
[----:B------:R-:W-:Y:S01]  /*1a80*/  @!P6 IMAD.IADD R51, R51, 0x1, -R2 ;  /* 0x000000013333e824 */ /* 0x000fe200078e0a02 */
[----:B------:R-:W-:Y:S01]  /*1a90*/  ISETP.GT.U32.AND P6, PT, R2, R49, PT ;  /* 0x000000310200720c */ /* 0x000fe20003fc4070 */
[----:B------:R-:W-:Y:S01]  /*1aa0*/  @!P3 IMAD.MOV R41, RZ, RZ, -R41 ;  /* 0x000000ffff29b224 */ /* 0x000fe200078e0a29 */
[----:B------:R-:W-:Y:S01]  /*1ab0*/  IADD3 R14, PT, PT, -R14, RZ, RZ ;  /* 0x000000ff0e0e7210 */ /* 0x000fe20007ffe1ff */
[C---:B------:R-:W-:Y:S01]  /*1ac0*/  IMAD R55, R2.reuse, R12, R55 ;  /* 0x0000000c02377224 */ /* 0x040fe200078e0237 */
[----:B------:R-:W-:Y:S01]  /*1ad0*/  ISETP.GT.U32.AND P3, PT, R2, R51, PT ;  /* 0x000000330200720c */ /* 0x000fe20003f64070 */
[----:B------:R-:W-:Y:S02]  /*1ae0*/  IMAD.MOV R4, RZ, RZ, -R4 ;  /* 0x000000ffff047224 */ /* 0x000fe400078e0a04 */
[----:B------:R-:W-:Y:S01]  /*1af0*/  @!P4 IMAD.IADD R47, R47, 0x1, -R2 ;  /* 0x000000012f2fc824 */ /* 0x000fe200078e0a02 */
[----:B------:R-:W-:Y:S01]  /*1b00*/  ISETP.GE.AND P4, PT, R16, RZ, PT ;  /* 0x000000ff1000720c */ /* 0x000fe20003f86270 */
[----:B------:R-:W-:Y:S01]  /*1b10*/  IMAD R53, R2, R4, R53 ;  /* 0x0000000402357224 */ /* 0x000fe200078e0235 */
[----:B------:R-:W-:Y:S01]  /*1b20*/  LOP3.LUT R16, R9, 0x3e, RZ, 0xfc, !PT ;  /* 0x0000003e09107812 */ /* 0x000fe200078efcff */
[----:B------:R-:W-:Y:S01]  /*1b30*/  IMAD.HI.U32 R4, R10, R23, RZ ;  /* 0x000000170a047227 */ /* 0x000fe200078e00ff */
[----:B------:R-:W-:-:S02]  /*1b40*/  ISETP.GT.U32.AND P5, PT, R2, R47, PT ;  /* 0x0000002f0200720c */ /* 0x000fc40003fa4070 */
[----:B------:R-:W-:Y:S01]  /*1b50*/  @!P6 IADD3 R49, PT, PT, R49, -R2, RZ ;  /* 0x800000023131e210 */ /* 0x000fe20007ffe0ff */
[C---:B------:R-:W-:Y:S01]  /*1b60*/  IMAD R57, R2.reuse, R14, R57 ;  /* 0x0000000e02397224 */ /* 0x040fe200078e0239 */
[C---:B------:R-:W-:Y:S01]  /*1b70*/  ISETP.GT.U32.AND P6, PT, R2.reuse, R55, PT ;  /* 0x000000370200720c */ /* 0x040fe20003fc4070 */
[----:B------:R-:W-:Y:S01]  /*1b80*/  IMAD.MOV R14, RZ, RZ, -R4 ;  /* 0x000000ffff0e7224 */ /* 0x000fe200078e0a04 */
[----:B------:R-:W-:Y:S01]  /*1b90*/  IABS R59, R16 ;  /* 0x00000010003b7213 */ /* 0x000fe20000000000 */
[----:B------:R-:W-:Y:S01]  /*1ba0*/  @!P3 IMAD.IADD R51, R51, 0x1, -R2 ;  /* 0x000000013333b824 */ /* 0x000fe200078e0a02 */
[C---:B------:R-:W-:Y:S01]  /*1bb0*/  ISETP.GT.U32.AND P3, PT, R2.reuse, R57, PT ;  /* 0x000000390200720c */ /* 0x040fe20003f64070 */
[----:B------:R-:W-:Y:S02]  /*1bc0*/  IMAD R23, R2, R14, R23 ;  /* 0x0000000e02177224 */ /* 0x000fe400078e0217 */
[----:B------:R-:W-:-:S04]  /*1bd0*/  IMAD.HI.U32 R4, R10, R61, RZ ;  /* 0x0000003d0a047227 */ /* 0x000fc800078e00ff */
[--C-:B------:R-:W-:Y:S01]  /*1be0*/  @!P5 IMAD.IADD R47, R47, 0x1, -R2.reuse ;  /* 0x000000012f2fd824 */ /* 0x100fe200078e0a02 */
[C---:B------:R-:W-:Y:S01]  /*1bf0*/  ISETP.GT.U32.AND P5, PT, R2.reuse, R53, PT ;  /* 0x000000350200720c */ /* 0x040fe20003fa4070 */
[----:B------:R-:W-:Y:S01]  /*1c00*/  @!P6 IMAD.IADD R55, R55, 0x1, -R2 ;  /* 0x000000013737e824 */ /* 0x000fe200078e0a02 */
[----:B------:R-:W-:Y:S01]  /*1c10*/  ISETP.GT.U32.AND P6, PT, R2, R23, PT ;  /* 0x000000170200720c */ /* 0x000fe20003fc4070 */
[----:B------:R-:W-:Y:S02]  /*1c20*/  IMAD.MOV R4, RZ, RZ, -R4 ;  /* 0x000000ffff047224 */ /* 0x000fe400078e0a04 */
[----:B------:R-:W-:Y:S01]  /*1c30*/  @!P3 IMAD.IADD R57, R57, 0x1, -R2 ;  /* 0x000000013939b824 */ /* 0x000fe200078e0a02 */
[----:B------:R-:W-:Y:S01]  /*1c40*/  ISETP.GE.AND P3, PT, R20, RZ, PT ;  /* 0x000000ff1400720c */ /* 0x000fe20003f66270 */
[----:B------:R-:W-:Y:S01]  /*1c50*/  IMAD R61, R2, R4, R61 ;  /* 0x00000004023d7224 */ /* 0x000fe200078e023d */
[----:B------:R-:W-:Y:S01]  /*1c60*/  LOP3.LUT R20, R9, 0x38, RZ, 0xfc, !PT ;  /* 0x0000003809147812 */ /* 0x000fe200078efcff */
[----:B------:R-:W-:-:S03]  /*1c70*/  IMAD.HI.U32 R12, R10, R63, RZ ;  /* 0x0000003f0a0c7227 */ /* 0x000fc600078e00ff */
[----:B------:R-:W-:Y:S01]  /*1c80*/  IABS R69, R20 ;  /* 0x0000001400457213 */ /* 0x000fe20000000000 */
[--C-:B------:R-:W-:Y:S01]  /*1c90*/  @!P5 IMAD.IADD R53, R53, 0x1, -R2.reuse ;  /* 0x000000013535d824 */ /* 0x100fe200078e0a02 */
[----:B------:R-:W-:Y:S01]  /*1ca0*/  ISETP.GE.AND P5, PT, R18, RZ, PT ;  /* 0x000000ff1200720c */ /* 0x000fe20003fa6270 */
[----:B------:R-:W-:Y:S01]  /*1cb0*/  @!P6 IMAD.IADD R23, R23, 0x1, -R2 ;  /* 0x000000011717e824 */ /* 0x000fe200078e0a02 */
[----:B------:R-:W-:Y:S01]  /*1cc0*/  ISETP.GT.U32.AND P6, PT, R2, R61, PT ;  /* 0x0000003d0200720c */ /* 0x000fe20003fc4070 */
[----:B------:R-:W-:Y:S01]  /*1cd0*/  IMAD.MOV R12, RZ, RZ, -R12 ;  /* 0x000000ffff0c7224 */ /* 0x000fe200078e0a0c */
[----:B------:R-:W-:Y:S01]  /*1ce0*/  LOP3.LUT R18, R9, 0x36, RZ, 0xfc, !PT ;  /* 0x0000003609127812 */ /* 0x000fe200078efcff */
[----:B------:R-:W-:-:S03]  /*1cf0*/  IMAD.HI.U32 R9, R10, R69, RZ ;  /* 0x000000450a097227 */ /* 0x000fc600078e00ff */
[----:B------:R-:W-:Y:S01]  /*1d00*/  IABS R67, R18 ;  /* 0x0000001200437213 */ /* 0x000fe20000000000 */
[----:B------:R-:W-:Y:S02]  /*1d10*/  IMAD R63, R2, R12, R63 ;  /* 0x0000000c023f7224 */ /* 0x000fe400078e023f */
[----:B------:R-:W-:Y:S02]  /*1d20*/  IMAD.MOV R9, RZ, RZ, -R9 ;  /* 0x000000ffff097224 */ /* 0x000fe400078e0a09 */
[----:B------:R-:W-:-:S04]  /*1d30*/  IMAD.HI.U32 R14, R10, R65, RZ ;  /* 0x000000410a0e7227 */ /* 0x000fc800078e00ff */
[----:B------:R-:W-:Y:S01]  /*1d40*/  @!P6 IMAD.IADD R61, R61, 0x1, -R2 ;  /* 0x000000013d3de824 */ /* 0x000fe200078e0a02 */
[C---:B------:R-:W-:Y:S01]  /*1d50*/  ISETP.GT.U32.AND P6, PT, R2.reuse, R63, PT ;  /* 0x0000003f0200720c */ /* 0x040fe20003fc4070 */
[----:B------:R-:W-:Y:S01]  /*1d60*/  IMAD R69, R2, R9, R69 ;  /* 0x0000000902457224 */ /* 0x000fe200078e0245 */
[----:B------:R-:W-:Y:S01]  /*1d70*/  IADD3 R14, PT, PT, -R14, RZ, RZ ;  /* 0x000000ff0e0e7210 */ /* 0x000fe20007ffe1ff */
[----:B------:R-:W-:Y:S01]  /*1d80*/  IMAD.MOV.U32 R9, RZ, RZ, R3 ;  /* 0x000000ffff097224 */ /* 0x000fe200078e0003 */
[----:B------:R-:W-:Y:S01]  /*1d90*/  SHF.R.S32.HI R3, RZ, 0x5, R52 ;  /* 0x00000005ff037819 */ /* 0x000fe20000011434 */
[----:B------:R-:W-:Y:S01]  /*1da0*/  IMAD.HI.U32 R4, R10, R67, RZ ;  /* 0x000000430a047227 */ /* 0x000fe200078e00ff */
[----:B------:R-:W-:Y:S02]  /*1db0*/  LOP3.LUT R52, R52, 0x1f, RZ, 0xc0, !PT ;  /* 0x0000001f34347812 */ /* 0x000fe400078ec0ff */
[----:B------:R-:W-:Y:S01]  /*1dc0*/  SGXT R3, R3, 0x1 ;  /* 0x000000010303781a */ /* 0x000fe20000000200 */
[----:B------:R-:W-:Y:S01]  /*1dd0*/  @!P0 IMAD.MOV R9, RZ, RZ, -R9 ;  /* 0x000000ffff098224 */ /* 0x000fe200078e0a09 */
[----:B------:R-:W-:Y:S01]  /*1de0*/  ISETP.GT.U32.AND P0, PT, R2, R53, PT ;  /* 0x000000350200720c */ /* 0x000fe20003f04070 */
[----:B------:R-:W-:-:S02]  /*1df0*/  IMAD.MOV.U32 R43, RZ, RZ, R27 ;  /* 0x000000ffff2b7224 */ /* 0x000fc400078e001b */
[C---:B------:R-:W-:Y:S02]  /*1e00*/  IMAD R65, R2.reuse, R14, R65 ;  /* 0x0000000e02417224 */ /* 0x040fe400078e0241 */
[----:B------:R-:W-:Y:S01]  /*1e10*/  IMAD.MOV R4, RZ, RZ, -R4 ;  /* 0x000000ffff047224 */ /* 0x000fe200078e0a04 */
[----:B------:R-:W-:Y:S01]  /*1e20*/  @!P1 IADD3 R43, PT, PT, -R43, RZ, RZ ;  /* 0x000000ff2b2b9210 */ /* 0x000fe20007ffe1ff */
[----:B------:R-:W-:Y:S01]  /*1e30*/  @!P3 IMAD.MOV R51, RZ, RZ, -R51 ;  /* 0x000000ffff33b224 */ /* 0x000fe200078e0a33 */
[----:B------:R-:W-:Y:S01]  /*1e40*/  ISETP.GT.U32.AND P1, PT, R2, R55, PT ;  /* 0x000000370200720c */ /* 0x000fe20003f24070 */
[----:B------:R-:W-:Y:S01]  /*1e50*/  IMAD.HI.U32 R12, R10, R71, RZ ;  /* 0x000000470a0c7227 */ /* 0x000fe200078e00ff */
[----:B------:R-:W-:-:S03]  /*1e60*/  ISETP.GT.U32.AND P3, PT, R2, R65, PT ;  /* 0x000000410200720c */ /* 0x000fc60003f64070 */
[----:B------:R-:W-:-:S04]  /*1e70*/  IMAD.HI.U32 R14, R10, R73, RZ ;  /* 0x000000490a0e7227 */ /* 0x000fc800078e00ff */
[----:B------:R-:W-:Y:S01]  /*1e80*/  @!P6 IMAD.IADD R63, R63, 0x1, -R2 ;  /* 0x000000013f3fe824 */ /* 0x000fe200078e0a02 */
[C---:B------:R-:W-:Y:S01]  /*1e90*/  ISETP.GT.U32.AND P6, PT, R2.reuse, R61, PT ;  /* 0x0000003d0200720c */ /* 0x040fe20003fc4070 */
[----:B------:R-:W-:Y:S01]  /*1ea0*/  IMAD R67, R2, R4, R67 ;  /* 0x0000000402437224 */ /* 0x000fe200078e0243 */
[----:B------:R-:W-:Y:S01]  /*1eb0*/  IADD3 R14, PT, PT, -R14, RZ, RZ ;  /* 0x000000ff0e0e7210 */ /* 0x000fe20007ffe1ff */
[----:B------:R-:W-:-:S04]  /*1ec0*/  IMAD.HI.U32 R10, R10, R59, RZ ;  /* 0x0000003b0a0a7227 */ /* 0x000fc800078e00ff */
[----:B------:R-:W-:Y:S02]  /*1ed0*/  IMAD.MOV.U32 R45, RZ, RZ, R5 ;  /* 0x000000ffff2d7224 */ /* 0x000fe400078e0005 */
[----:B------:R-:W-:Y:S01]  /*1ee0*/  @!P4 IMAD.MOV R47, RZ, RZ, -R47 ;  /* 0x000000ffff2fc224 */ /* 0x000fe200078e0a2f */
[C---:B------:R-:W-:Y:S01]  /*1ef0*/  ISETP.GT.U32.AND P4, PT, R2.reuse, R23, PT ;  /* 0x000000170200720c */ /* 0x040fe20003f84070 */
[----:B------:R-:W-:Y:S02]  /*1f00*/  IMAD.MOV R10, RZ, RZ, -R10 ;  /* 0x000000ffff0a7224 */ /* 0x000fe400078e0a0a */
[----:B------:R-:W-:Y:S01]  /*1f10*/  @!P0 IMAD.IADD R53, R53, 0x1, -R2 ;  /* 0x0000000135358824 */ /* 0x000fe200078e0a02 */
[C---:B------:R-:W-:Y:S01]  /*1f20*/  ISETP.GT.U32.AND P0, PT, R2.reuse, R67, PT ;  /* 0x000000430200720c */ /* 0x040fe20003f04070 */
[----:B------:R-:W-:Y:S01]  /*1f30*/  @!P2 IMAD.MOV R45, RZ, RZ, -R45 ;  /* 0x000000ffff2da224 */ /* 0x000fe200078e0a2d */
[C---:B------:R-:W-:Y:S01]  /*1f40*/  ISETP.GT.U32.AND P2, PT, R2.reuse, R57, PT ;  /* 0x000000390200720c */ /* 0x040fe20003f44070 */
[----:B------:R-:W-:-:S02]  /*1f50*/  IMAD R27, R2, R10, R59 ;  /* 0x0000000a021b7224 */ /* 0x000fc400078e023b */
[C---:B------:R-:W-:Y:S02]  /*1f60*/  IMAD R73, R2.reuse, R14, R73 ;  /* 0x0000000e02497224 */ /* 0x040fe400078e0249 */
[----:B------:R-:W-:Y:S02]  /*1f70*/  IMAD.MOV R12, RZ, RZ, -R12 ;  /* 0x000000ffff0c7224 */ /* 0x000fe400078e0a0c */
[--C-:B------:R-:W-:Y:S01]  /*1f80*/  @!P1 IMAD.IADD R55, R55, 0x1, -R2.reuse ;  /* 0x0000000137379824 */ /* 0x100fe200078e0a02 */
[C---:B------:R-:W-:Y:S01]  /*1f90*/  ISETP.GT.U32.AND P1, PT, R2.reuse, R69, PT ;  /* 0x000000450200720c */ /* 0x040fe20003f24070 */
[--C-:B------:R-:W-:Y:S01]  /*1fa0*/  @!P3 IMAD.IADD R65, R65, 0x1, -R2.reuse ;  /* 0x000000014141b824 */ /* 0x100fe200078e0a02 */
[C---:B------:R-:W-:Y:S01]  /*1fb0*/  ISETP.GT.U32.AND P3, PT, R2.reuse, R27, PT ;  /* 0x0000001b0200720c */ /* 0x040fe20003f64070 */
[--C-:B------:R-:W-:Y:S01]  /*1fc0*/  @!P6 IMAD.IADD R61, R61, 0x1, -R2.reuse ;  /* 0x000000013d3de824 */ /* 0x100fe200078e0a02 */
[C---:B------:R-:W-:Y:S01]  /*1fd0*/  ISETP.GT.U32.AND P6, PT, R2.reuse, R73, PT ;  /* 0x000000490200720c */ /* 0x040fe20003fc4070 */
[----:B------:R-:W-:Y:S01]  /*1fe0*/  IMAD R71, R2, R12, R71 ;  /* 0x0000000c02477224 */ /* 0x000fe200078e0247 */
[----:B------:R-:W-:Y:S01]  /*1ff0*/  @!P2 IADD3 R57, PT, PT, R57, -R2, RZ ;  /* 0x800000023939a210 */ /* 0x000fe20007ffe0ff */
[--C-:B------:R-:W-:Y:S01]  /*2000*/  @!P4 IMAD.IADD R23, R23, 0x1, -R2.reuse ;  /* 0x000000011717c824 */ /* 0x100fe200078e0a02 */
[----:B------:R-:W-:Y:S01]  /*2010*/  ISETP.GE.AND P4, PT, R22, RZ, PT ;  /* 0x000000ff1600720c */ /* 0x000fe20003f86270 */
[--C-:B------:R-:W-:Y:S01]  /*2020*/  @!P0 IMAD.IADD R67, R67, 0x1, -R2.reuse ;  /* 0x0000000143438824 */ /* 0x100fe200078e0a02 */
[----:B------:R-:W-:Y:S01]  /*2030*/  ISETP.GE.AND P0, PT, R26, RZ, PT ;  /* 0x000000ff1a00720c */ /* 0x000fe20003f06270 */
[----:B------:R-:W-:Y:S01]  /*2040*/  @!P5 IMAD.MOV R49, RZ, RZ, -R49 ;  /* 0x000000ffff31d224 */ /* 0x000fe200078e0a31 */
[C---:B------:R-:W-:Y:S01]  /*2050*/  ISETP.GT.U32.AND P2, PT, R2.reuse, R71, PT ;  /* 0x000000470200720c */ /* 0x040fe20003f44070 */
[--C-:B------:R-:W-:Y:S01]  /*2060*/  @!P1 IMAD.IADD R69, R69, 0x1, -R2.reuse ;  /* 0x0000000145459824 */ /* 0x100fe200078e0a02 */
[----:B------:R-:W-:Y:S01]  /*2070*/  ISETP.GT.U32.AND P5, PT, R2, R63, PT ;  /* 0x0000003f0200720c */ /* 0x000fe20003fa4070 */
[--C-:B------:R-:W-:Y:S01]  /*2080*/  @!P3 IMAD.IADD R27, R27, 0x1, -R2.reuse ;  /* 0x000000011b1bb824 */ /* 0x100fe200078e0a02 */
[----:B------:R-:W-:Y:S01]  /*2090*/  ISETP.GE.AND P1, PT, R28, RZ, PT ;  /* 0x000000ff1c00720c */ /* 0x000fe20003f26270 */
[----:B------:R-:W-:Y:S01]  /*20a0*/  @!P6 IMAD.IADD R73, R73, 0x1, -R2 ;  /* 0x000000014949e824 */ /* 0x000fe200078e0a02 */
[----:B------:R-:W-:Y:S01]  /*20b0*/  ISETP.GT.U32.AND P3, PT, R2, R65, PT ;  /* 0x000000410200720c */ /* 0x000fe20003f64070 */
[----:B------:R-:W-:Y:S01]  /*20c0*/  IMAD.MOV.U32 R59, RZ, RZ, R23 ;  /* 0x000000ffff3b7224 */ /* 0x000fe200078e0017 */
[----:B------:R-:W-:Y:S01]  /*20d0*/  ISETP.GE.AND P6, PT, R32, RZ, PT ;  /* 0x000000ff2000720c */ /* 0x000fe20003fc6270 */
[----:B------:R-:W-:Y:S01]  /*20e0*/  @!P4 IMAD.MOV R53, RZ, RZ, -R53 ;  /* 0x000000ffff35c224 */ /* 0x000fe200078e0a35 */
[----:B------:R-:W-:Y:S01]  /*20f0*/  ISETP.GT.U32.AND P4, PT, R2, R67, PT ;  /* 0x000000430200720c */ /* 0x000fe20003f84070 */
[----:B------:R-:W-:Y:S01]  /*2100*/  IMAD.SHL.U32 R4, R52, 0x4, RZ ;  /* 0x0000000434047824 */ /* 0x000fe200078e00ff */
[----:B------:R-:W-:-:S02]  /*2110*/  @!P0 IADD3 R57, PT, PT, -R57, RZ, RZ ;  /* 0x000000ff39398210 */ /* 0x000fc40007ffe1ff */
[----:B------:R-:W-:Y:S01]  /*2120*/  @!P2 IADD3 R71, PT, PT, R71, -R2, RZ ;  /* 0x800000024747a210 */ /* 0x000fe20007ffe0ff */
[--C-:B------:R-:W-:Y:S01]  /*2130*/  @!P5 IMAD.IADD R63, R63, 0x1, -R2.reuse ;  /* 0x000000013f3fd824 */ /* 0x100fe200078e0a02 */
[----:B------:R-:W-:Y:S01]  /*2140*/  ISETP.GT.U32.AND P0, PT, R2, R69, PT ;  /* 0x000000450200720c */ /* 0x000fe20003f04070 */
[----:B------:R-:W-:Y:S01]  /*2150*/  @!P1 IMAD.MOV R59, RZ, RZ, -R59 ;  /* 0x000000ffff3b9224 */ /* 0x000fe200078e0a3b */
[----:B------:R-:W-:Y:S01]  /*2160*/  ISETP.GE.AND P2, PT, R30, RZ, PT ;  /* 0x000000ff1e00720c */ /* 0x000fe20003f46270 */
[--C-:B------:R-:W-:Y:S01]  /*2170*/  @!P3 IMAD.IADD R65, R65, 0x1, -R2.reuse ;  /* 0x000000014141b824 */ /* 0x100fe200078e0a02 */
[----:B------:R-:W-:Y:S01]  /*2180*/  ISETP.GE.AND P5, PT, R24, RZ, PT ;  /* 0x000000ff1800720c */ /* 0x000fe20003fa6270 */
[----:B------:R-:W-:Y:S01]  /*2190*/  @!P6 IMAD.MOV R63, RZ, RZ, -R63 ;  /* 0x000000ffff3fe224 */ /* 0x000fe200078e0a3f */
[----:B------:R-:W-:Y:S01]  /*21a0*/  ISETP.GT.U32.AND P1, PT, R2, R71, PT ;  /* 0x000000470200720c */ /* 0x000fe20003f24070 */
[----:B------:R-:W-:Y:S01]  /*21b0*/  @!P4 IMAD.IADD R67, R67, 0x1, -R2 ;  /* 0x000000014343c824 */ /* 0x000fe200078e0a02 */
[----:B------:R-:W-:-:S02]  /*21c0*/  ISETP.GE.AND P3, PT, R18, RZ, PT ;  /* 0x000000ff1200720c */ /* 0x000fc40003f66270 */
[----:B------:R-:W-:Y:S02]  /*21d0*/  ISETP.GE.AND P6, PT, R34, RZ, PT ;  /* 0x000000ff2200720c */ /* 0x000fe40003fc6270 */
[----:B------:R-:W-:Y:S01]  /*21e0*/  ISETP.GE.AND P4, PT, R20, RZ, PT ;  /* 0x000000ff1400720c */ /* 0x000fe20003f86270 */
[--C-:B------:R-:W-:Y:S01]  /*21f0*/  @!P0 IMAD.IADD R69, R69, 0x1, -R2.reuse ;  /* 0x0000000145458824 */ /* 0x100fe200078e0a02 */
[----:B------:R-:W-:Y:S01]  /*2200*/  ISETP.GE.AND P0, PT, R36, RZ, PT ;  /* 0x000000ff2400720c */ /* 0x000fe20003f06270 */
[----:B------:R-:W-:Y:S01]  /*2210*/  @!P2 IMAD.MOV R61, RZ, RZ, -R61 ;  /* 0x000000ffff3da224 */ /* 0x000fe200078e0a3d */
[----:B------:R-:W-:Y:S01]  /*2220*/  ISETP.GT.U32.AND P2, PT, R2, R73, PT ;  /* 0x000000490200720c */ /* 0x000fe20003f44070 */
[----:B------:R-:W-:Y:S01]  /*2230*/  @!P5 IMAD.MOV R55, RZ, RZ, -R55 ;  /* 0x000000ffff37d224 */ /* 0x000fe200078e0a37 */
[----:B------:R-:W-:Y:S02]  /*2240*/  LOP3.LUT R234, R4, 0x90, R3, 0x78, !PT ;  /* 0x0000009004ea7812 */ /* 0x000fe400078e7803 */
[----:B------:R-:W-:Y:S01]  /*2250*/  ISETP.GT.U32.AND P5, PT, R2, R27, PT ;  /* 0x0000001b0200720c */ /* 0x000fe20003fa4070 */
[----:B------:R-:W2:Y:S01]  /*2260*/  LDC.64 R4, c[0x0][0x3a0] ;  /* 0x0000e800ff047b82 */ /* 0x000ea20000000a00 */
[----:B------:R-:W-:Y:S01]  /*2270*/  @!P1 IADD3 R71, PT, PT, R71, -R2, RZ ;  /* 0x8000000247479210 */ /* 0x000fe20007ffe0ff */
[----:B------:R-:W-:Y:S01]  /*2280*/  @!P3 IMAD.MOV R67, RZ, RZ, -R67 ;  /* 0x000000ffff43b224 */ /* 0x000fe200078e0a43 */
[----:B------:R-:W-:Y:S01]  /*2290*/  ISETP.GE.AND P1, PT, R38, RZ, PT ;  /* 0x000000ff2600720c */ /* 0x000fe20003f26270 */
[----:B------:R-:W-:Y:S01]  /*22a0*/  @!P6 IMAD.MOV R65, RZ, RZ, -R65 ;  /* 0x000000ffff41e224 */ /* 0x000fe200078e0a41 */
[----:B------:R-:W-:Y:S01]  /*22b0*/  ISETP.GE.AND P3, PT, R48, RZ, PT ;  /* 0x000000ff3000720c */ /* 0x000fe20003f66270 */
[----:B------:R-:W-:Y:S01]  /*22c0*/  @!P4 IMAD.MOV R69, RZ, RZ, -R69 ;  /* 0x000000ffff45c224 */ /* 0x000fe200078e0a45 */
[----:B------:R-:W-:Y:S01]  /*22d0*/  ISETP.GE.AND P6, PT, R46, RZ, PT ;  /* 0x000000ff2e00720c */ /* 0x000fe20003fc6270 */
[----:B------:R-:W-:Y:S01]  /*22e0*/  @!P2 IMAD.IADD R73, R73, 0x1, -R2 ;  /* 0x000000014949a824 */ /* 0x000fe200078e0a02 */
[----:B------:R-:W-:-:S02]  /*22f0*/  ISETP.GE.AND P4, PT, R44, RZ, PT ;  /* 0x000000ff2c00720c */ /* 0x000fc40003f86270 */
[----:B------:R-:W-:Y:S01]  /*2300*/  @!P0 IADD3 R71, PT, PT, -R71, RZ, RZ ;  /* 0x000000ff47478210 */ /* 0x000fe20007ffe1ff */
[----:B------:R-:W-:Y:S01]  /*2310*/  @!P5 IMAD.IADD R27, R27, 0x1, -R2 ;  /* 0x000000011b1bd824 */ /* 0x000fe200078e0a02 */
[----:B------:R-:W-:Y:S02]  /*2320*/  ISETP.GE.AND P0, PT, R42, RZ, PT ;  /* 0x000000ff2a00720c */ /* 0x000fe40003f06270 */
[----:B------:R-:W-:Y:S01]  /*2330*/  ISETP.GE.AND P2, PT, R16, RZ, PT ;  /* 0x000000ff1000720c */ /* 0x000fe20003f46270 */
[----:B------:R-:W-:Y:S01]  /*2340*/  @!P1 IMAD.MOV R73, RZ, RZ, -R73 ;  /* 0x000000ffff499224 */ /* 0x000fe200078e0a49 */
[----:B------:R-:W-:Y:S01]  /*2350*/  ISETP.NE.AND P5, PT, R50, RZ, PT ;  /* 0x000000ff3200720c */ /* 0x000fe20003fa5270 */
[----:B------:R-:W-:Y:S01]  /*2360*/  @!P3 IMAD.MOV R0, RZ, RZ, -R0 ;  /* 0x000000ffff00b224 */ /* 0x000fe200078e0a00 */
[----:B------:R-:W-:Y:S01]  /*2370*/  ISETP.NE.AND P1, PT, R40, RZ, PT ;  /* 0x000000ff2800720c */ /* 0x000fe20003f25270 */
[----:B------:R-:W-:Y:S01]  /*2380*/  @!P6 IMAD.MOV R6, RZ, RZ, -R6 ;  /* 0x000000ffff06e224 */ /* 0x000fe200078e0a06 */
[C---:B------:R-:W-:Y:S01]  /*2390*/  SEL R20, R204.reuse, R9, !P5 ;  /* 0x00000009cc147207 */ /* 0x040fe20006800000 */
[----:B------:R-:W-:Y:S01]  /*23a0*/  IMAD.MOV.U32 R75, RZ, RZ, R27 ;  /* 0x000000ffff4b7224 */ /* 0x000fe200078e001b */
[----:B------:R-:W-:Y:S01]  /*23b0*/  LOP3.LUT R9, RZ, R40, RZ, 0x33, !PT ;  /* 0x00000028ff097212 */ /* 0x000fe200078e33ff */
[----:B------:R-:W-:Y:S01]  /*23c0*/  @!P4 IMAD.MOV R8, RZ, RZ, -R8 ;  /* 0x000000ffff08c224 */ /* 0x000fe200078e0a08 */
[----:B------:R-:W-:Y:S01]  /*23d0*/  SEL R26, R204, R15, !P5 ;  /* 0x0000000fcc1a7207 */ /* 0x000fe20006800000 */
[C---:B--2---:R-:W-:Y:S01]  /*23e0*/  VIADD R10, R4.reuse, 0xffffffe1 ;  /* 0xffffffe1040a7836 */ /* 0x044fe20000000000 */
[----:B------:R-:W-:Y:S01]  /*23f0*/  SEL R42, R9, R0, !P1 ;  /* 0x00000000092a7207 */ /* 0x000fe20004800000 */
[C---:B------:R-:W-:Y:S01]  /*2400*/  VIADD R0, R4.reuse, 0xffffffe2 ;  /* 0xffffffe204007836 */ /* 0x040fe20000000000 */
[----:B------:R-:W-:Y:S01]  /*2410*/  @!P0 IADD3 R7, PT, PT, -R7, RZ, RZ ;  /* 0x000000ff07078210 */ /* 0x000fe20007ffe1ff */
[----:B------:R-:W-:Y:S01]  /*2420*/  @!P2 IMAD.MOV R75, RZ, RZ, -R75 ;  /* 0x000000ffff4ba224 */ /* 0x000fe200078e0a4b */
[----:B-1----:R-:W-:Y:S01]  /*2430*/  SEL R44, R9, R6, !P1 ;  /* 0x00000006092c7207 */ /* 0x002fe20004800000 */
[----:B------:R-:W-:Y:S01]  /*2440*/  VIADD R6, R4, 0xffffffe5 ;  /* 0xffffffe504067836 */ /* 0x000fe20000000000 */
[----:B------:R-:W-:Y:S01]  /*2450*/  SEL R24, R204, R17, !P5 ;  /* 0x00000011cc187207 */ /* 0x000fe20006800000 */
[----:B------:R-:W-:Y:S01]  /*2460*/  VIADD R252, R4, 0xffffffe0 ;  /* 0xffffffe004fc7836 */ /* 0x000fe20000000000 */
[----:B------:R-:W-:Y:S01]  /*2470*/  SEL R23, R204, R19, !P5 ;  /* 0x00000013cc177207 */ /* 0x000fe20006800000 */
[----:B------:R-:W-:Y:S01]  /*2480*/  VIADD R50, R4, 0xfffffff3 ;  /* 0xfffffff304327836 */ /* 0x000fe20000000000 */
[----:B------:R-:W-:Y:S01]  /*2490*/  SEL R2, R204, R21, !P5 ;  /* 0x00000015cc027207 */ /* 0x000fe20006800000 */
[----:B------:R-:W-:Y:S01]  /*24a0*/  VIADD R243, R4, 0x1f ;  /* 0x0000001f04f37836 */ /* 0x000fe20000000000 */
[C---:B------:R-:W-:Y:S01]  /*24b0*/  SEL R3, R204.reuse, R31, !P5 ;  /* 0x0000001fcc037207 */ /* 0x040fe20006800000 */
[----:B------:R-:W-:Y:S01]  /*24c0*/  STL [R1+0x800], R252 ;  /* 0x000800fc01007387 */ /* 0x000fe20000100800 */
[----:B------:R-:W-:-:S02]  /*24d0*/  SEL R15, R204, R33, !P5 ;  /* 0x00000021cc0f7207 */ /* 0x000fc40006800000 */
[C---:B------:R-:W-:Y:S02]  /*24e0*/  SEL R16, R204.reuse, R35, !P5 ;  /* 0x00000023cc107207 */ /* 0x040fe40006800000 */
[C---:B------:R-:W-:Y:S02]  /*24f0*/  SEL R17, R204.reuse, R37, !P5 ;  /* 0x00000025cc117207 */ /* 0x040fe40006800000 */
[C---:B------:R-:W-:Y:S02]  /*2500*/  SEL R18, R204.reuse, R39, !P5 ;  /* 0x00000027cc127207 */ /* 0x040fe40006800000 */
[----:B------:R-:W-:Y:S02]  /*2510*/  SEL R19, R204, R41, !P5 ;  /* 0x00000029cc137207 */ /* 0x000fe40006800000 */
[C---:B------:R-:W-:Y:S01]  /*2520*/  SEL R46, R9.reuse, R7, !P1 ;  /* 0x00000007092e7207 */ /* 0x040fe20004800000 */
[----:B------:R-:W-:Y:S01]  /*2530*/  VIADD R7, R4, 0xffffffe4 ;  /* 0xffffffe404077836 */ /* 0x000fe20000000000 */
[----:B------:R-:W-:-:S02]  /*2540*/  SEL R48, R9, R8, !P1 ;  /* 0x0000000809307207 */ /* 0x000fc40004800000 */
[C---:B------:R-:W-:Y:S02]  /*2550*/  SEL R29, R204.reuse, R29, !P5 ;  /* 0x0000001dcc1d7207 */ /* 0x040fe40006800000 */
[----:B------:R-:W-:Y:S01]  /*2560*/  SEL R28, R204, R11, !P5 ;  /* 0x0000000bcc1c7207 */ /* 0x000fe20006800000 */
[----:B------:R-:W-:Y:S01]  /*2570*/  VIADD R11, R4, 0xffffffe3 ;  /* 0xffffffe3040b7836 */ /* 0x000fe20000000000 */
[C---:B------:R-:W-:Y:S02]  /*2580*/  SEL R27, R204.reuse, R13, !P5 ;  /* 0x0000000dcc1b7207 */ /* 0x040fe40006800000 */
[C---:B------:R-:W-:Y:S02]  /*2590*/  SEL R25, R204.reuse, R25, !P5 ;  /* 0x00000019cc197207 */ /* 0x040fe40006800000 */
[C---:B------:R-:W-:Y:S02]  /*25a0*/  SEL R21, R204.reuse, R43, !P5 ;  /* 0x0000002bcc157207 */ /* 0x040fe40006800000 */
[----:B------:R-:W-:-:S02]  /*25b0*/  SEL R30, R204, R45, !P5 ;  /* 0x0000002dcc1e7207 */ /* 0x000fc40006800000 */
[C---:B------:R-:W-:Y:S02]  /*25c0*/  SEL R34, R204.reuse, R47, !P5 ;  /* 0x0000002fcc227207 */ /* 0x040fe40006800000 */
[C---:B------:R-:W-:Y:S02]  /*25d0*/  SEL R38, R204.reuse, R49, !P5 ;  /* 0x00000031cc267207 */ /* 0x040fe40006800000 */
[----:B------:R-:W-:Y:S01]  /*25e0*/  SEL R201, R204, R51, !P5 ;  /* 0x00000033ccc97207 */ /* 0x000fe20006800000 */
[----:B------:R-:W-:Y:S01]  /*25f0*/  IMAD R51, R46, R5, RZ ;  /* 0x000000052e337224 */ /* 0x000fe200078e02ff */
[----:B------:R-:W-:Y:S01]  /*2600*/  SEL R31, R204, R53, !P5 ;  /* 0x00000035cc1f7207 */ /* 0x000fe20006800000 */
[----:B------:R-:W-:Y:S01]  /*2610*/  IMAD R53, R44, R5, RZ ;  /* 0x000000052c357224 */ /* 0x000fe200078e02ff */
[----:B------:R-:W-:Y:S01]  /*2620*/  SEL R35, R204, R55, !P5 ;  /* 0x00000037cc237207 */ /* 0x000fe20006800000 */
[----:B------:R-:W-:Y:S01]  /*2630*/  IMAD R55, R42, R5, RZ ;  /* 0x000000052a377224 */ /* 0x000fe200078e02ff */
[----:B------:R-:W-:-:S02]  /*2640*/  SEL R39, R204, R57, !P5 ;  /* 0x00000039cc277207 */ /* 0x000fc40006800000 */
[C---:B------:R-:W-:Y:S01]  /*2650*/  SEL R202, R204.reuse, R59, !P5 ;  /* 0x0000003bccca7207 */ /* 0x040fe20006800000 */
[----:B------:R-:W-:Y:S01]  /*2660*/  IMAD.SHL.U32 R56, R55, 0x4, RZ ;  /* 0x0000000437387824 */ /* 0x000fe200078e00ff */
[C---:B------:R-:W-:Y:S01]  /*2670*/  SEL R32, R204.reuse, R61, !P5 ;  /* 0x0000003dcc207207 */ /* 0x040fe20006800000 */
[----:B------:R-:W-:Y:S01]  /*2680*/  STL [R1+0x234], R55 ;  /* 0x0002343701007387 */ /* 0x000fe20000100800 */
[C---:B------:R-:W-:Y:S02]  /*2690*/  SEL R36, R204.reuse, R63, !P5 ;  /* 0x0000003fcc247207 */ /* 0x040fe40006800000 */
[C---:B------:R-:W-:Y:S01]  /*26a0*/  SEL R41, R204.reuse, R65, !P5 ;  /* 0x00000041cc297207 */ /* 0x040fe20006800000 */
[----:B------:R-:W-:Y:S01]  /*26b0*/  STL [R1+0x238], R53 ;  /* 0x0002383501007387 */ /* 0x000fe20000100800 */
[C---:B------:R-:W-:Y:S02]  /*26c0*/  SEL R203, R204.reuse, R67, !P5 ;  /* 0x00000043cccb7207 */ /* 0x040fe40006800000 */
[C---:B------:R-:W-:Y:S01]  /*26d0*/  SEL R33, R204.reuse, R69, !P5 ;  /* 0x00000045cc217207 */ /* 0x040fe20006800000 */
[----:B------:R-:W-:Y:S01]  /*26e0*/  STL [R1+0x3c8], R56 ;  /* 0x0003c83801007387 */ /* 0x000fe20000100800 */
[----:B------:R-:W-:-:S02]  /*26f0*/  SEL R37, R204, R71, !P5 ;  /* 0x00000047cc257207 */ /* 0x000fc40006800000 */
[----:B------:R-:W-:Y:S01]  /*2700*/  SEL R200, R204, R73, !P5 ;  /* 0x00000049ccc87207 */ /* 0x000fe20006800000 */
[----:B------:R-:W-:Y:S01]  /*2710*/  STL [R1+0x240], R51 ;  /* 0x0002403301007387 */ /* 0x000fe20000100800 */
[----:B------:R-:W-:Y:S01]  /*2720*/  ISETP.GE.U32.AND P1, PT, R0, 0x7fffffc3, PT ;  /* 0x7fffffc30000780c */ /* 0x000fe20003f26070 */
[----:B------:R-:W-:Y:S01]  /*2730*/  VIADD R0, R4, 0xffffffe7 ;  /* 0xffffffe704007836 */ /* 0x000fe20000000000 */
[----:B------:R-:W-:Y:S02]  /*2740*/  SEL R204, R204, R75, !P5 ;  /* 0x0000004bcccc7207 */ /* 0x000fe40006800000 */
[----:B------:R-:W-:Y:S01]  /*2750*/  ISETP.GE.U32.AND P3, PT, R6, 0x7fffffc6, PT ;  /* 0x7fffffc60600780c */ /* 0x000fe20003f66070 */
[----:B------:R-:W-:Y:S01]  /*2760*/  VIADD R6, R4, 0xffffffe6 ;  /* 0xffffffe604067836 */ /* 0x000fe20000000000 */
[----:B------:R-:W-:Y:S02]  /*2770*/  ISETP.GE.U32.AND P5, PT, R10, 0x7fffffc2, PT ;  /* 0x7fffffc20a00780c */ /* 0x000fe40003fa6070 */
[----:B------:R-:W-:-:S02]  /*2780*/  ISETP.GE.U32.AND P4, PT, R11, 0x7fffffc4, PT ;  /* 0x7fffffc40b00780c */ /* 0x000fc40003f86070 */
[----:B------:R-:W-:Y:S01]  /*2790*/  ISETP.GE.U32.AND P0, PT, R0, 0x7fffffc8, PT ;  /* 0x7fffffc80000780c */ /* 0x000fe20003f06070 */
[----:B------:R-:W1:Y:S01]  /*27a0*/  LDC.64 R10, c[0x0][0x380] ;  /* 0x0000e000ff0a7b82 */ /* 0x000e620000000a00 */
[----:B------:R-:W-:Y:S02]  /*27b0*/  SEL R49, RZ, 0x1fffe, P5 ;  /* 0x0001fffeff317807 */ /* 0x000fe40002800000 */
[----:B------:R-:W-:Y:S02]  /*27c0*/  IADD3 R0, PT, PT, R4, -0x17, RZ ;  /* 0xffffffe904007810 */ /* 0x000fe40007ffe0ff */
[----:B------:R-:W-:Y:S01]  /*27d0*/  ISETP.GE.U32.AND P5, PT, R6, 0x7fffffc7, PT ;  /* 0x7fffffc70600780c */ /* 0x000fe20003fa6070 */
[----:B------:R-:W-:Y:S01]  /*27e0*/  VIADD R6, R4, 0xffffffe8 ;  /* 0xffffffe804067836 */ /* 0x000fe20000000000 */
[----:B------:R-:W-:Y:S02]  /*27f0*/  SEL R47, RZ, 0x7fff8, P4 ;  /* 0x0007fff8ff2f7807 */ /* 0x000fe40002000000 */
[----:B------:R-:W-:Y:S01]  /*2800*/  ISETP.GE.U32.AND P4, PT, R0, 0x7fffffca, PT ;  /* 0x7fffffca0000780c */ /* 0x000fe20003f86070 */
[----:B------:R-:W-:Y:S01]  /*2810*/  VIADD R0, R4, 0xffffffeb ;  /* 0xffffffeb04007836 */ /* 0x000fe20000000000 */
[----:B------:R-:W-:-:S02]  /*2820*/  SEL R22, RZ, 0x4, P1 ;  /* 0x00000004ff167807 */ /* 0x000fc40000800000 */
[----:B------:R-:W-:Y:S01]  /*2830*/  ISETP.GE.U32.AND P1, PT, R6, 0x7fffffc9, PT ;  /* 0x7fffffc90600780c */ /* 0x000fe20003f26070 */
[C---:B------:R-:W-:Y:S01]  /*2840*/  VIADD R6, R4.reuse, 0xffffffea ;  /* 0xffffffea04067836 */ /* 0x040fe20000000000 */
[----:B------:R-:W-:Y:S01]  /*2850*/  ISETP.GE.U32.AND P2, PT, R7, 0x7fffffc5, PT ;  /* 0x7fffffc50700780c */ /* 0x000fe20003f46070 */
[----:B------:R-:W-:Y:S01]  /*2860*/  VIADD R7, R4, 0xffffffed ;  /* 0xffffffed04077836 */ /* 0x000fe20000000000 */
[----:B------:R-:W-:Y:S02]  /*2870*/  SEL R45, RZ, 0x1fffe, P3 ;  /* 0x0001fffeff2d7807 */ /* 0x000fe40001800000 */
[----:B------:R-:W-:Y:S02]  /*2880*/  ISETP.GE.U32.AND P3, PT, R0, 0x7fffffcc, PT ;  /* 0x7fffffcc0000780c */ /* 0x000fe40003f66070 */
[----:B------:R-:W-:Y:S02]  /*2890*/  SEL R0, RZ, 0x1, P2 ;  /* 0x00000001ff007807 */ /* 0x000fe40001000000 */
[----:B------:R-:W-:Y:S01]  /*28a0*/  ISETP.GE.U32.AND P2, PT, R6, 0x7fffffcb, PT ;  /* 0x7fffffcb0600780c */ /* 0x000fe20003f46070 */
[----:B------:R-:W-:Y:S01]  /*28b0*/  VIADD R6, R4, 0xffffffec ;  /* 0xffffffec04067836 */ /* 0x000fe20000000000 */
[----:B------:R-:W-:-:S02]  /*28c0*/  SEL R43, RZ, 0x7fff8, P0 ;  /* 0x0007fff8ff2b7807 */ /* 0x000fc40000000000 */
[----:B------:R-:W-:Y:S01]  /*28d0*/  ISETP.GE.U32.AND P0, PT, R7, 0x7fffffce, PT ;  /* 0x7fffffce0700780c */ /* 0x000fe20003f06070 */
[----:B------:R-:W-:Y:S01]  /*28e0*/  VIADD R7, R4, 0xffffffee ;  /* 0xffffffee04077836 */ /* 0x000fe20000000000 */
[----:B------:R-:W-:Y:S02]  /*28f0*/  SEL R14, RZ, 0x4, P5 ;  /* 0x00000004ff0e7807 */ /* 0x000fe40002800000 */
[----:B------:R-:W-:Y:S02]  /*2900*/  ISETP.GE.U32.AND P5, PT, R6, 0x7fffffcd, PT ;  /* 0x7fffffcd0600780c */ /* 0x000fe40003fa6070 */
[C---:B------:R-:W-:Y:S02]  /*2910*/  IADD3 R6, PT, PT, R4.reuse, -0x1, RZ ;  /* 0xffffffff04067810 */ /* 0x040fe40007ffe0ff */
[----:B------:R-:W-:Y:S02]  /*2920*/  SEL R13, RZ, 0x1fffe, P4 ;  /* 0x0001fffeff0d7807 */ /* 0x000fe40002000000 */
[----:B------:R-:W-:Y:S01]  /*2930*/  ISETP.GE.U32.AND P4, PT, R7, 0x7fffffcf, PT ;  /* 0x7fffffcf0700780c */ /* 0x000fe20003f86070 */
[----:B------:R-:W-:Y:S01]  /*2940*/  VIADD R7, R4, 0xfffffffb ;  /* 0xfffffffb04077836 */ /* 0x000fe20000000000 */
[----:B------:R-:W-:-:S02]  /*2950*/  SEL R12, RZ, 0x1, P1 ;  /* 0x00000001ff0c7807 */ /* 0x000fc40000800000 */
[----:B------:R-:W-:Y:S01]  /*2960*/  ISETP.GE.U32.AND P1, PT, R6, 0x7fffffe0, PT ;  /* 0x7fffffe00600780c */ /* 0x000fe20003f26070 */
[----:B------:R-:W-:Y:S01]  /*2970*/  VIADD R6, R4, 0xfffffff7 ;  /* 0xfffffff704067836 */ /* 0x000fe20000000000 */
[----:B------:R-:W-:Y:S01]  /*2980*/  SEL R9, RZ, 0x7fff8, P3 ;  /* 0x0007fff8ff097807 */ /* 0x000fe20001800000 */
[----:B------:R-:W-:Y:S01]  /*2990*/  IMAD.IADD R12, R12, 0x1, R13 ;  /* 0x000000010c0c7824 */ /* 0x000fe200078e020d */
[----:B------:R-:W-:Y:S02]  /*29a0*/  ISETP.GE.U32.AND P3, PT, R7, 0x7fffffdc, PT ;  /* 0x7fffffdc0700780c */ /* 0x000fe40003f66070 */
[----:B------:R-:W-:Y:S02]  /*29b0*/  SEL R8, RZ, 0x4, P2 ;  /* 0x00000004ff087807 */ /* 0x000fe40001000000 */
[----:B------:R-:W-:Y:S02]  /*29c0*/  SEL R7, RZ, 0x1fffe, P0 ;  /* 0x0001fffeff077807 */ /* 0x000fe40000000000 */
[----:B------:R-:W-:-:S02]  /*29d0*/  ISETP.GE.U32.AND P2, PT, R252, 0x7fffffc1, PT ;  /* 0x7fffffc1fc00780c */ /* 0x000fc40003f46070 */
[----:B------:R-:W-:Y:S02]  /*29e0*/  ISETP.GE.U32.AND P0, PT, R6, 0x7fffffd8, PT ;  /* 0x7fffffd80600780c */ /* 0x000fe40003f06070 */
[----:B------:R-:W-:Y:S02]  /*29f0*/  SEL R6, RZ, 0x1, P5 ;  /* 0x00000001ff067807 */ /* 0x000fe40002800000 */
[----:B------:R-:W-:Y:S01]  /*2a00*/  ISETP.GE.U32.AND P5, PT, R50, 0x7fffffd4, PT ;  /* 0x7fffffd43200780c */ /* 0x000fe20003fa6070 */
[----:B------:R-:W-:Y:S01]  /*2a10*/  VIADD R50, R4, 0xffffffef ;  /* 0xffffffef04327836 */ /* 0x000fe20000000000 */
[----:B------:R-:W-:Y:S01]  /*2a20*/  SEL R40, RZ, 0x1, P2 ;  /* 0x00000001ff287807 */ /* 0x000fe20001000000 */
[----:B------:R-:W-:Y:S01]  /*2a30*/  IMAD.IADD R6, R6, 0x1, R7 ;  /* 0x0000000106067824 */ /* 0x000fe200078e0207 */
[----:B------:R-:W-:Y:S02]  /*2a40*/  IADD3 R45, PT, PT, R0, R45, RZ ;  /* 0x0000002d002d7210 */ /* 0x000fe40007ffe0ff */
[----:B------:R-:W-:Y:S01]  /*2a50*/  SEL R0, RZ, 0x4, P4 ;  /* 0x00000004ff007807 */ /* 0x000fe20002000000 */
[----:B------:R-:W-:Y:S01]  /*2a60*/  IMAD.IADD R40, R40, 0x1, R49 ;  /* 0x0000000128287824 */ /* 0x000fe200078e0231 */
[----:B------:R-:W-:-:S02]  /*2a70*/  ISETP.GE.U32.AND P4, PT, R50, 0x7fffffd0, PT ;  /* 0x7fffffd03200780c */ /* 0x000fc40003f86070 */
[----:B------:R-:W-:Y:S02]  /*2a80*/  LOP3.LUT R12, R12, 0x3, RZ, 0xc0, !PT ;  /* 0x000000030c0c7812 */ /* 0x000fe400078ec0ff */
[----:B------:R-:W-:Y:S02]  /*2a90*/  SEL R7, RZ, 0x7fff8, P4 ;  /* 0x0007fff8ff077807 */ /* 0x000fe40002000000 */
[----:B------:R-:W-:Y:S02]  /*2aa0*/  LOP3.LUT R6, R6, 0x3, RZ, 0xc0, !PT ;  /* 0x0000000306067812 */ /* 0x000fe400078ec0ff */
[----:B------:R-:W-:Y:S02]  /*2ab0*/  LOP3.LUT R40, R40, 0x3, RZ, 0xc0, !PT ;  /* 0x0000000328287812 */ /* 0x000fe400078ec0ff */
[----:B------:R-:W-:Y:S01]  /*2ac0*/  IADD3 R8, PT, PT, R12, R9, R8 ;  /* 0x000000090c087210 */ /* 0x000fe20007ffe008 */
[----:B------:R-:W-:Y:S01]  /*2ad0*/  IMAD.SHL.U32 R9, R53, 0x4, RZ ;  /* 0x0000000435097824 */ /* 0x000fe200078e00ff */
[----:B-1----:R-:W-:Y:S01]  /*2ae0*/  IADD3 R208, P4, PT, R56, R10, RZ ;  /* 0x0000000a38d07210 */ /* 0x002fe20007f9e0ff */
[----:B------:R-:W-:Y:S01]  /*2af0*/  VIADD R12, R4, 0xfffffffe ;  /* 0xfffffffe040c7836 */ /* 0x000fe20000000000 */
[----:B------:R-:W-:-:S02]  /*2b00*/  IADD3 R0, PT, PT, R6, R7, R0 ;  /* 0x0000000706007210 */ /* 0x000fc40007ffe000 */
[----:B------:R-:W-:Y:S01]  /*2b10*/  IADD3 R22, PT, PT, R40, R47, R22 ;  /* 0x0000002f28167210 */ /* 0x000fe20007ffe016 */
[----:B------:R-:W1:Y:S01]  /*2b20*/  LDC.64 R6, c[0x0][0x3a8] ;  /* 0x0000ea00ff067b82 */ /* 0x000e620000000a00 */
[----:B------:R-:W-:Y:S01]  /*2b30*/  IMAD R40, R48, R5, RZ ;  /* 0x0000000530287224 */ /* 0x000fe200078e02ff */
[-C--:B------:R-:W-:Y:S01]  /*2b40*/  LEA.HI.X.SX32 R209, R55, R11.reuse, 0x2, P4 ;  /* 0x0000000b37d17211 */ /* 0x080fe200020f16ff */
[----:B------:R-:W-:Y:S01]  /*2b50*/  IMAD.SHL.U32 R5, R51, 0x4, RZ ;  /* 0x0000000433057824 */ /* 0x000fe200078e00ff */
[-C--:B------:R-:W-:Y:S01]  /*2b60*/  IADD3 R74, P4, PT, R9, R10.reuse, RZ ;  /* 0x0000000a094a7210 */ /* 0x080fe20007f9e0ff */
[----:B------:R2:W-:Y:S01]  /*2b70*/  STL [R1+0x3c4], R9 ;  /* 0x0003c40901007387 */ /* 0x0005e20000100800 */
[----:B------:R-:W-:Y:S02]  /*2b80*/  LOP3.LUT R45, R45, 0x3, RZ, 0xc0, !PT ;  /* 0x000000032d2d7812 */ /* 0x000fe400078ec0ff */
[----:B------:R-:W-:Y:S01]  /*2b90*/  LEA.HI.X.SX32 R75, R53, R11, 0x2, P4 ;  /* 0x0000000b354b7211 */ /* 0x000fe200020f16ff */
[----:B------:R-:W-:Y:S01]  /*2ba0*/  STL [R1+0x23c], R40 ;  /* 0x00023c2801007387 */ /* 0x000fe20000100800 */
[----:B------:R-:W-:-:S02]  /*2bb0*/  IADD3 R76, P4, PT, R5, R10, RZ ;  /* 0x0000000a054c7210 */ /* 0x000fc40007f9e0ff */
[----:B------:R-:W-:Y:S01]  /*2bc0*/  IADD3 R14, PT, PT, R45, R43, R14 ;  /* 0x0000002b2d0e7210 */ /* 0x000fe20007ffe00e */
[----:B------:R3:W-:Y:S01]  /*2bd0*/  STL [R1+0x3c0], R5 ;  /* 0x0003c00501007387 */ /* 0x0007e20000100800 */
[----:B------:R-:W-:Y:S01]  /*2be0*/  LEA.HI.X.SX32 R77, R51, R11, 0x2, P4 ;  /* 0x0000000b334d7211 */ /* 0x000fe200020f16ff */
[----:B--2---:R-:W-:Y:S01]  /*2bf0*/  IMAD.SHL.U32 R9, R40, 0x4, RZ ;  /* 0x0000000428097824 */ /* 0x004fe200078e00ff */
[----:B------:R-:W-:Y:S02]  /*2c00*/  LOP3.LUT R13, R22, 0xf, RZ, 0xc0, !PT ;  /* 0x0000000f160d7812 */ /* 0x000fe400078ec0ff */
[----:B------:R-:W2:Y:S01]  /*2c10*/  LDC R22, c[0x0][0x3a0] ;  /* 0x0000e800ff167b82 */ /* 0x000ea20000000800 */
[----:B------:R-:W-:Y:S01]  /*2c20*/  LOP3.LUT R237, R234, 0x20, RZ, 0x3c, !PT ;  /* 0x00000020eaed7812 */ /* 0x000fe200078e3cff */
[----:B------:R4:W-:Y:S01]  /*2c30*/  STL [R1+0x3bc], R9 ;  /* 0x0003bc0901007387 */ /* 0x0009e20000100800 */
[----:B------:R-:W-:Y:S01]  /*2c40*/  IMAD R13, R14, 0x10, R13 ;  /* 0x000000100e0d7824 */ /* 0x000fe200078e020d */
[----:B------:R-:W-:-:S02]  /*2c50*/  LOP3.LUT R238, R234, 0x40, RZ, 0x3c, !PT ;  /* 0x00000040eaee7812 */ /* 0x000fc400078e3cff */
[----:B---3--:R-:W-:Y:S01]  /*2c60*/  SHF.L.U32 R5, R8, 0x8, RZ ;  /* 0x0000000808057819 */ /* 0x008fe200000006ff */
[----:B------:R3:W-:Y:S01]  /*2c70*/  STL.64 [R1+0x7f8], R10 ;  /* 0x0007f80a01007387 */ /* 0x0007e20000100a00 */
[----:B------:R-:W-:Y:S01]  /*2c80*/  IADD3 R8, P4, PT, R9, R10, RZ ;  /* 0x0000000a09087210 */ /* 0x000fe20007f9e0ff */
[C---:B-1----:R-:W-:Y:S01]  /*2c90*/  IMAD.SHL.U32 R252, R6.reuse, 0x20, RZ ;  /* 0x0000002006fc7824 */ /* 0x042fe200078e00ff */
[----:B------:R-:W-:Y:S01]  /*2ca0*/  LOP3.LUT R5, R5, 0xf00, RZ, 0xe2, !PT ;  /* 0x00000f0005057812 */ /* 0x000fe200078ee2ff */
[----:B------:R-:W-:Y:S01]  /*2cb0*/  IMAD R212, R6, 0x13, RZ ;  /* 0x0000001306d47824 */ /* 0x000fe200078e02ff */
[----:B----4-:R-:W-:Y:S01]  /*2cc0*/  LEA.HI.X.SX32 R9, R40, R11, 0x2, P4 ;  /* 0x0000000b28097211 */ /* 0x010fe200020f16ff */
[----:B------:R-:W-:Y:S01]  /*2cd0*/  IMAD.SHL.U32 R40, R54, 0x4, RZ ;  /* 0x0000000436287824 */ /* 0x000fe200078e00ff */
[----:B------:R-:W-:Y:S01]  /*2ce0*/  LOP3.LUT R13, R13, 0xff, RZ, 0xc0, !PT ;  /* 0x000000ff0d0d7812 */ /* 0x000fe200078ec0ff */
[----:B------:R-:W-:Y:S01]  /*2cf0*/  IMAD R0, R0, 0x1000, R5 ;  /* 0x0000100000007824 */ /* 0x000fe200078e0205 */
[----:B------:R-:W-:Y:S01]  /*2d00*/  ISETP.GE.U32.AND P4, PT, R12, 0x7fffffdf, PT ;  /* 0x7fffffdf0c00780c */ /* 0x000fe20003f86070 */
[----:B------:R-:W-:Y:S01]  /*2d10*/  VIADD R239, R40, UR4 ;  /* 0x0000000428ef7c36 */ /* 0x000fe20008000000 */
[----:B------:R-:W-:Y:S01]  /*2d20*/  IADD3 R237, PT, PT, R237, UR4, RZ ;  /* 0x00000004eded7c10 */ /* 0x000fe2000fffe0ff */
[----:B------:R-:W-:Y:S01]  /*2d30*/  VIADD R5, R4, 0xfffffffa ;  /* 0xfffffffa04057836 */ /* 0x000fe20000000000 */
[----:B---3--:R-:W-:Y:S01]  /*2d40*/  SHF.L.U32 R10, R6, 0x2, RZ ;  /* 0x00000002060a7819 */ /* 0x008fe200000006ff */
[----:B------:R-:W-:Y:S01]  /*2d50*/  IMAD.IADD R13, R0, 0x1, R13 ;  /* 0x00000001000d7824 */ /* 0x000fe200078e020d */
[----:B------:R-:W-:Y:S01]  /*2d60*/  @!PT LDS RZ, [RZ] ;  /* 0x00000000fffff984 */ /* 0x000fe20000000800 */
[----:B------:R-:W-:Y:S01]  /*2d70*/  @!PT LDS RZ, [RZ] ;  /* 0x00000000fffff984 */ /* 0x000fe20000000800 */
[----:B------:R-:W-:Y:S01]  /*2d80*/  @!PT LDS RZ, [RZ] ;  /* 0x00000000fffff984 */ /* 0x000fe20000000800 */
[----:B------:R-:W-:Y:S01]  /*2d90*/  LDGSTS.E [R239], desc[UR28][R208.64], !P1 ;  /* 0x00000000d0ef7fae */ /* 0x000fe2000c9a101c */
[----:B------:R-:W-:-:S02]  /*2da0*/  VIADD R0, R4, 0xfffffff6 ;  /* 0xfffffff604007836 */ /* 0x000fc40000000000 */
[C---:B------:R-:W-:Y:S01]  /*2db0*/  IMAD.WIDE R46, R10.reuse, 0x4, R208 ;  /* 0x000000040a2e7825 */ /* 0x040fe200078e02d0 */
[----:B------:R-:W-:Y:S01]  /*2dc0*/  LDGSTS.E [R239+0x100], desc[UR28][R74.64], !P1 ;  /* 0x001000004aef7fae */ /* 0x000fe2000c9a101c */
[----:B------:R-:W-:Y:S02]  /*2dd0*/  LOP3.LUT R14, R13, 0xffff, RZ, 0xc0, !PT ;  /* 0x0000ffff0d0e7812 */ /* 0x000fe400078ec0ff */
[C---:B------:R-:W-:Y:S01]  /*2de0*/  IMAD.WIDE R44, R10.reuse, 0x4, R74 ;  /* 0x000000040a2c7825 */ /* 0x040fe200078e024a */
[----:B------:R-:W-:Y:S03]  /*2df0*/  LDGSTS.E [R239+0x200], desc[UR28][R76.64], !P1 ;  /* 0x002000004cef7fae */ /* 0x000fe6000c9a101c */
[----:B------:R-:W-:Y:S01]  /*2e00*/  IMAD.WIDE R42, R10, 0x4, R76 ;  /* 0x000000040a2a7825 */ /* 0x000fe200078e024c */
[----:B------:R-:W-:Y:S01]  /*2e10*/  LDGSTS.E [R239+0x300], desc[UR28][R8.64], !P1 ;  /* 0x0030000008ef7fae */ /* 0x000fe2000c9a101c */
[----:B------:R-:W-:-:S02]  /*2e20*/  ISETP.GE.U32.AND P1, PT, R5, 0x7fffffdb, PT ;  /* 0x7fffffdb0500780c */ /* 0x000fc40003f26070 */
[C---:B------:R-:W-:Y:S01]  /*2e30*/  IMAD.SHL.U32 R5, R6.reuse, 0x8, RZ ;  /* 0x0000000806057824 */ /* 0x040fe200078e00ff */
[----:B------:R1:W-:Y:S01]  /*2e40*/  STL [R1+0x244], R10 ;  /* 0x0002440a01007387 */ /* 0x0003e20000100800 */
[C---:B------:R-:W-:Y:S02]  /*2e50*/  IMAD R218, R6.reuse, 0x17, RZ ;  /* 0x0000001706da7824 */ /* 0x040fe400078e02ff */
[----:B------:R-:W-:Y:S01]  /*2e60*/  IMAD.WIDE R12, R5, 0x4, R8 ;  /* 0x00000004050c7825 */ /* 0x000fe200078e0208 */
[----:B------:R3:W-:Y:S03]  /*2e70*/  STL.64 [R1+0xe8], R46 ;  /* 0x0000e82e01007387 */ /* 0x0007e60000100a00 */
[C---:B------:R-:W-:Y:S01]  /*2e80*/  IMAD R224, R6.reuse, 0x1b, RZ ;  /* 0x0000001b06e07824 */ /* 0x040fe200078e02ff */
[----:B------:R3:W-:Y:S01]  /*2e90*/  LDGSTS.E [R239+0x1000], desc[UR28][R46.64], !P3 ;  /* 0x010000002eef7fae */ /* 0x0007e2000d9a101c */
[----:B------:R-:W-:-:S02]  /*2ea0*/  IMAD R236, R6, 0x1f, RZ ;  /* 0x0000001f06ec7824 */ /* 0x000fc400078e02ff */
[----:B-1----:R-:W-:Y:S01]  /*2eb0*/  IMAD.WIDE R10, R10, 0x4, R8 ;  /* 0x000000040a0a7825 */ /* 0x002fe200078e0208 */
[----:B------:R1:W-:Y:S03]  /*2ec0*/  STL.64 [R1+0xe0], R44 ;  /* 0x0000e02c01007387 */ /* 0x0003e60000100a00 */
[C---:B------:R-:W-:Y:S01]  /*2ed0*/  IMAD.WIDE R214, R218.reuse, 0x4, R74 ;  /* 0x00000004dad67825 */ /* 0x040fe200078e024a */
[----:B------:R1:W-:Y:S03]  /*2ee0*/  LDGSTS.E [R239+0x1100], desc[UR28][R44.64], !P3 ;  /* 0x011000002cef7fae */ /* 0x0003e6000d9a101c */
[----:B------:R-:W-:Y:S01]  /*2ef0*/  IMAD.WIDE R216, R218, 0x4, R76 ;  /* 0x00000004dad87825 */ /* 0x000fe200078e024c */
[----:B------:R4:W-:Y:S03]  /*2f00*/  STL.64 [R1+0xd8], R42 ;  /* 0x0000d82a01007387 */ /* 0x0009e60000100a00 */
[----:B---3--:R-:W-:Y:S01]  /*2f10*/  IMAD.WIDE R46, R5, 0x4, R208 ;  /* 0x00000004052e7825 */ /* 0x008fe200078e02d0 */
[----:B------:R4:W-:Y:S03]  /*2f20*/  LDGSTS.E [R239+0x1200], desc[UR28][R42.64], !P3 ;  /* 0x012000002aef7fae */ /* 0x0009e6000d9a101c */
[----:B------:R-:W-:Y:S01]  /*2f30*/  IMAD.WIDE R220, R224, 0x4, R74 ;  /* 0x00000004e0dc7825 */ /* 0x000fe200078e024a */
[----:B------:R3:W-:Y:S01]  /*2f40*/  LDGSTS.E [R239+0x1300], desc[UR28][R10.64], !P3 ;  /* 0x013000000aef7fae */ /* 0x0007e2000d9a101c */
[----:B------:R-:W-:-:S02]  /*2f50*/  ISETP.GE.U32.AND P3, PT, R0, 0x7fffffd7, PT ;  /* 0x7fffffd70000780c */ /* 0x000fc40003f66070 */
[C---:B-1----:R-:W-:Y:S01]  /*2f60*/  IMAD.WIDE R44, R5.reuse, 0x4, R74 ;  /* 0x00000004052c7825 */ /* 0x042fe200078e024a */
[----:B------:R-:W-:Y:S01]  /*2f70*/  SHF.R.U32.HI R0, RZ, 0xf, R14 ;  /* 0x0000000fff007819 */ /* 0x000fe2000001160e */
[----:B------:R-:W-:Y:S02]  /*2f80*/  LDGSTS.E [R239+0x2000], desc[UR28][R46.64], !P0 ;  /* 0x020000002eef7fae */ /* 0x000fe4000c1a101c */
[--C-:B------:R-:W-:Y:S02]  /*2f90*/  IMAD.WIDE R222, R224, 0x4, R76.reuse ;  /* 0x00000004e0de7825 */ /* 0x100fe400078e024c */
[----:B------:R1:W-:Y:S02]  /*2fa0*/  LDGSTS.E [R239+0x2100], desc[UR28][R44.64], !P0 ;  /* 0x021000002cef7fae */ /* 0x0003e4000c1a101c */
[----:B----4-:R-:W-:Y:S02]  /*2fb0*/  IMAD.WIDE R42, R5, 0x4, R76 ;  /* 0x00000004052a7825 */ /* 0x010fe400078e024c */
[----:B------:R3:W-:Y:S02]  /*2fc0*/  STL.64 [R1+0xd0], R10 ;  /* 0x0000d00a01007387 */ /* 0x0007e40000100a00 */
[----:B------:R-:W-:-:S02]  /*2fd0*/  IMAD.WIDE R226, R236, 0x4, R74 ;  /* 0x00000004ece27825 */ /* 0x000fc400078e024a */
[----:B------:R4:W-:Y:S02]  /*2fe0*/  LDGSTS.E [R239+0x2200], desc[UR28][R42.64], !P0 ;  /* 0x022000002aef7fae */ /* 0x0009e4000c1a101c */
[----:B------:R-:W-:Y:S02]  /*2ff0*/  IMAD.WIDE R228, R236, 0x4, R76 ;  /* 0x00000004ece47825 */ /* 0x000fe400078e024c */
[----:B------:R1:W-:Y:S01]  /*3000*/  LDGSTS.E [R239+0x2300], desc[UR28][R12.64], !P0 ;  /* 0x023000000cef7fae */ /* 0x0003e2000c1a101c */
[----:B------:R-:W-:Y:S01]  /*3010*/  LOP3.LUT P0, RZ, R0, 0x1, RZ, 0xc0, !PT ;  /* 0x0000000100ff7812 */ /* 0x000fe2000780c0ff */
[----:B------:R-:W-:Y:S01]  /*3020*/  IMAD.WIDE R250, R236, 0x4, R8 ;  /* 0x00000004ecfa7825 */ /* 0x000fe200078e0208 */
[----:B------:R-:W-:Y:S01]  /*3030*/  SHF.R.U32.HI R0, RZ, 0xb, R14 ;  /* 0x0000000bff007819 */ /* 0x000fe2000001160e */
[----:B------:R1:W-:Y:S02]  /*3040*/  STL [R1+0x414], R5 ;  /* 0x0004140501007387 */ /* 0x0003e40000100800 */
[----:B---3--:R-:W-:-:S02]  /*3050*/  IMAD R10, R6, 0xc, RZ ;  /* 0x0000000c060a7824 */ /* 0x008fc400078e02ff */
[----:B------:R-:W-:Y:S02]  /*3060*/  VIADD R238, R238, UR4 ;  /* 0x00000004eeee7c36 */ /* 0x000fe40008000000 */
[----:B------:R-:W-:Y:S01]  /*3070*/  IMAD.WIDE R244, R10, 0x4, R208 ;  /* 0x000000040af47825 */ /* 0x000fe200078e02d0 */
[----:B------:R3:W-:Y:S03]  /*3080*/  STL [R1+0x404], R10 ;  /* 0x0004040a01007387 */ /* 0x0007e60000100800 */
[----:B-1----:R-:W-:Y:S01]  /*3090*/  IMAD.SHL.U32 R5, R6, 0x10, RZ ;  /* 0x0000001006057824 */ /* 0x002fe200078e00ff */
[----:B------:R1:W-:Y:S01]  /*30a0*/  LDGSTS.E [R239+0x3000], desc[UR28][R244.64], !P5 ;  /* 0x03000000f4ef7fae */ /* 0x0003e2000e9a101c */
[----:B------:R-:W-:-:S03]  /*30b0*/  IMAD.WIDE R232, R10, 0x4, R74 ;  /* 0x000000040ae87825 */ /* 0x000fc600078e024a */
[----:B------:R-:W-:Y:S01]  /*30c0*/  STL.64 [R1+0x68], R46 ;  /* 0x0000682e01007387 */ /* 0x000fe20000100a00 */
[----:B------:R-:W-:-:S03]  /*30d0*/  IMAD.WIDE R230, R10, 0x4, R76 ;  /* 0x000000040ae67825 */ /* 0x000fc600078e024c */
[----:B------:R-:W-:Y:S01]  /*30e0*/  LDGSTS.E [R239+0x3100], desc[UR28][R232.64], !P5 ;  /* 0x03100000e8ef7fae */ /* 0x000fe2000e9a101c */
[----:B------:R-:W-:-:S03]  /*30f0*/  IMAD.WIDE R78, R10, 0x4, R8 ;  /* 0x000000040a4e7825 */ /* 0x000fc600078e0208 */
[----:B------:R-:W-:Y:S01]  /*3100*/  LDGSTS.E [R239+0x3200], desc[UR28][R230.64], !P5 ;  /* 0x03200000e6ef7fae */ /* 0x000fe2000e9a101c */
[----:B------:R-:W-:-:S03]  /*3110*/  IMAD.WIDE R80, R5, 0x4, R208 ;  /* 0x0000000405507825 */ /* 0x000fc600078e02d0 */
[----:B------:R-:W-:Y:S01]  /*3120*/  LDGSTS.E [R239+0x3300], desc[UR28][R78.64], !P5 ;  /* 0x033000004eef7fae */ /* 0x000fe2000e9a101c */
[C---:B------:R-:W-:Y:S01]  /*3130*/  IMAD.WIDE R82, R5.reuse, 0x4, R74 ;  /* 0x0000000405527825 */ /* 0x040fe200078e024a */
[----:B------:R-:W-:Y:S02]  /*3140*/  LOP3.LUT P5, RZ, R0, 0x1, RZ, 0xc0, !PT ;  /* 0x0000000100ff7812 */ /* 0x000fe400078ac0ff */
[----:B------:R1:W-:Y:S01]  /*3150*/  STL.64 [R1+0x60], R44 ;  /* 0x0000602c01007387 */ /* 0x0003e20000100a00 */
[C---:B------:R-:W-:Y:S01]  /*3160*/  IMAD.WIDE R84, R5.reuse, 0x4, R76 ;  /* 0x0000000405547825 */ /* 0x040fe200078e024c */
[----:B------:R-:W-:Y:S02]  /*3170*/  SHF.R.U32.HI R0, RZ, 0x7, R14 ;  /* 0x00000007ff007819 */ /* 0x000fe4000001160e */
[----:B------:R-:W-:Y:S01]  /*3180*/  LDGSTS.E [R239+0x4000], desc[UR28][R80.64], P0 ;  /* 0x0400000050ef7fae */ /* 0x000fe200081a101c */
[----:B------:R-:W-:-:S03]  /*3190*/  IMAD.WIDE R86, R5, 0x4, R8 ;  /* 0x0000000405567825 */ /* 0x000fc600078e0208 */
[----:B------:R-:W-:Y:S01]  /*31a0*/  STL.64 [R1+0x58], R42 ;  /* 0x0000582a01007387 */ /* 0x000fe20000100a00 */
[----:B---3--:R-:W-:-:S03]  /*31b0*/  IMAD R10, R6, 0x14, RZ ;  /* 0x00000014060a7824 */ /* 0x008fc600078e02ff */
[----:B------:R-:W-:Y:S01]  /*31c0*/  LDGSTS.E [R239+0x4100], desc[UR28][R82.64], P0 ;  /* 0x0410000052ef7fae */ /* 0x000fe200081a101c */
[----:B------:R-:W-:-:S03]  /*31d0*/  IMAD.WIDE R88, R10, 0x4, R208 ;  /* 0x000000040a587825 */ /* 0x000fc600078e02d0 */
[----:B------:R-:W-:Y:S01]  /*31e0*/  STL.64 [R1+0x50], R12 ;  /* 0x0000500c01007387 */ /* 0x000fe20000100a00 */
[----:B------:R-:W-:-:S03]  /*31f0*/  IMAD.WIDE R90, R10, 0x4, R74 ;  /* 0x000000040a5a7825 */ /* 0x000fc600078e024a */
[----:B------:R-:W-:Y:S01]  /*3200*/  LDGSTS.E [R239+0x4200], desc[UR28][R84.64], P0 ;  /* 0x0420000054ef7fae */ /* 0x000fe200081a101c */
[----:B------:R-:W-:-:S03]  /*3210*/  IMAD.WIDE R92, R10, 0x4, R76 ;  /* 0x000000040a5c7825 */ /* 0x000fc600078e024c */
[----:B------:R3:W-:Y:S01]  /*3220*/  STL [R1+0x3f8], R5 ;  /* 0x0003f80501007387 */ /* 0x0007e20000100800 */
[----:B------:R-:W-:-:S03]  /*3230*/  IMAD.WIDE R94, R10, 0x4, R8 ;  /* 0x000000040a5e7825 */ /* 0x000fc600078e0208 */
[----:B------:R-:W-:Y:S01]  /*3240*/  LDGSTS.E [R239+0x4300], desc[UR28][R86.64], P0 ;  /* 0x0430000056ef7fae */ /* 0x000fe200081a101c */
[----:B------:R-:W-:Y:S01]  /*3250*/  LOP3.LUT P0, RZ, R0, 0x1, RZ, 0xc0, !PT ;  /* 0x0000000100ff7812 */ /* 0x000fe2000780c0ff */
[C---:B-1----:R-:W-:Y:S01]  /*3260*/  IMAD.WIDE R44, R6.reuse, 0x4, R208 ;  /* 0x00000004062c7825 */ /* 0x042fe200078e02d0 */
[----:B------:R-:W-:Y:S01]  /*3270*/  SHF.R.U32.HI R0, RZ, 0x3, R14 ;  /* 0x00000003ff007819 */ /* 0x000fe2000001160e */
[----:B------:R-:W-:Y:S02]  /*3280*/  STL.64 [R1+0x808], R244 ;  /* 0x000808f401007387 */ /* 0x000fe40000100a00 */
[----:B---3--:R-:W-:Y:S01]  /*3290*/  IMAD R5, R6, 0x18, RZ ;  /* 0x0000001806057824 */ /* 0x008fe200078e02ff */
[----:B------:R-:W-:Y:S01]  /*32a0*/  LOP3.LUT P6, RZ, R0, 0x1, RZ, 0xc0, !PT ;  /* 0x0000000100ff7812 */ /* 0x000fe200078cc0ff */
[----:B------:R-:W-:Y:S01]  /*32b0*/  STL [R1+0x3ec], R10 ;  /* 0x0003ec0a01007387 */ /* 0x000fe20000100800 */
[----:B------:R-:W-:Y:S02]  /*32c0*/  VIADD R0, R4, 0xfffffff2 ;  /* 0xfffffff204007836 */ /* 0x000fe40000000000 */
[C---:B------:R-:W-:Y:S01]  /*32d0*/  IMAD.WIDE R96, R5.reuse, 0x4, R208 ;  /* 0x0000000405607825 */ /* 0x040fe200078e02d0 */
[----:B------:R1:W-:Y:S03]  /*32e0*/  STL [R1+0x3dc], R5 ;  /* 0x0003dc0501007387 */ /* 0x0003e60000100800 */
[C---:B------:R-:W-:Y:S01]  /*32f0*/  IMAD.WIDE R98, R5.reuse, 0x4, R74 ;  /* 0x0000000405627825 */ /* 0x040fe200078e024a */
[----:B------:R-:W-:Y:S03]  /*3300*/  LDGSTS.E [R239+0x5000], desc[UR28][R88.64], P5 ;  /* 0x0500000058ef7fae */ /* 0x000fe6000a9a101c */
[C---:B------:R-:W-:Y:S01]  /*3310*/  IMAD.WIDE R100, R5.reuse, 0x4, R76 ;  /* 0x0000000405647825 */ /* 0x040fe200078e024c */
[----:B------:R-:W-:Y:S03]  /*3320*/  LDGSTS.E [R239+0x5100], desc[UR28][R90.64], P5 ;  /* 0x051000005aef7fae */ /* 0x000fe6000a9a101c */
[----:B------:R-:W-:Y:S01]  /*3330*/  IMAD.WIDE R102, R5, 0x4, R8 ;  /* 0x0000000405667825 */ /* 0x000fe200078e0208 */
[----:B------:R-:W-:Y:S03]  /*3340*/  LDGSTS.E [R239+0x5200], desc[UR28][R92.64], P5 ;  /* 0x052000005cef7fae */ /* 0x000fe6000a9a101c */
[----:B-1----:R-:W-:Y:S01]  /*3350*/  IMAD R5, R6, 0x1c, RZ ;  /* 0x0000001c06057824 */ /* 0x002fe200078e02ff */
[----:B------:R-:W-:Y:S01]  /*3360*/  LDGSTS.E [R239+0x5300], desc[UR28][R94.64], P5 ;  /* 0x053000005eef7fae */ /* 0x000fe2000a9a101c */
[----:B------:R-:W-:Y:S01]  /*3370*/  ISETP.GE.U32.AND P5, PT, R0, 0x7fffffd3, PT ;  /* 0x7fffffd30000780c */ /* 0x000fe20003fa6070 */
[----:B----4-:R-:W-:-:S02]  /*3380*/  IMAD.WIDE R42, R6, 0x4, R74 ;  /* 0x00000004062a7825 */ /* 0x010fc400078e024a */
[----:B------:R1:W-:Y:S02]  /*3390*/  STL [R1+0x258], R5 ;  /* 0x0002580501007387 */ /* 0x0003e40000100800 */
[C---:B------:R-:W-:Y:S02]  /*33a0*/  IMAD.WIDE R104, R5.reuse, 0x4, R208 ;  /* 0x0000000405687825 */ /* 0x040fe400078e02d0 */
[----:B------:R-:W-:Y:S02]  /*33b0*/  LDGSTS.E [R239+0x6000], desc[UR28][R96.64], P0 ;  /* 0x0600000060ef7fae */ /* 0x000fe400081a101c */
[C---:B------:R-:W-:Y:S02]  /*33c0*/  IMAD.WIDE R106, R5.reuse, 0x4, R74 ;  /* 0x00000004056a7825 */ /* 0x040fe400078e024a */
[----:B------:R-:W-:Y:S02]  /*33d0*/  LDGSTS.E [R239+0x6100], desc[UR28][R98.64], P0 ;  /* 0x0610000062ef7fae */ /* 0x000fe400081a101c */
[----:B------:R-:W-:-:S02]  /*33e0*/  IMAD.WIDE R108, R5, 0x4, R76 ;  /* 0x00000004056c7825 */ /* 0x000fc400078e024c */
[----:B------:R-:W-:Y:S02]  /*33f0*/  LDGSTS.E [R239+0x6200], desc[UR28][R100.64], P0 ;  /* 0x0620000064ef7fae */ /* 0x000fe400081a101c */
[----:B------:R-:W-:Y:S01]  /*3400*/  IMAD.WIDE R110, R5, 0x4, R8 ;  /* 0x00000004056e7825 */ /* 0x000fe200078e0208 */
[----:B-1----:R-:W-:Y:S01]  /*3410*/  LOP3.LUT R5, R40, 0x20, RZ, 0x3c, !PT ;  /* 0x0000002028057812 */ /* 0x002fe200078e3cff */
[----:B------:R-:W-:Y:S02]  /*3420*/  LDGSTS.E [R239+0x6300], desc[UR28][R102.64], P0 ;  /* 0x0630000066ef7fae */ /* 0x000fe400081a101c */
[----:B------:R-:W-:Y:S02]  /*3430*/  VIADD R0, R4, 0xfffffffd ;  /* 0xfffffffd04007836 */ /* 0x000fe40000000000 */
[----:B------:R-:W-:Y:S01]  /*3440*/  VIADD R240, R5, UR4 ;  /* 0x0000000405f07c36 */ /* 0x000fe20008000000 */
[----:B------:R-:W-:Y:S01]  /*3450*/  LDGSTS.E [R239+0x7000], desc[UR28][R104.64], P6 ;  /* 0x0700000068ef7fae */ /* 0x000fe2000b1a101c */
[----:B------:R-:W-:Y:S01]  /*3460*/  IMAD.WIDE R12, R6, 0x4, R76 ;  /* 0x00000004060c7825 */ /* 0x000fe200078e024c */
[----:B------:R-:W-:-:S02]  /*3470*/  ISETP.GE.U32.AND P0, PT, R0, 0x7fffffde, PT ;  /* 0x7fffffde0000780c */ /* 0x000fc40003f06070 */
[----:B------:R-:W-:Y:S01]  /*3480*/  LDGSTS.E [R239+0x7100], desc[UR28][R106.64], P6 ;  /* 0x071000006aef7fae */ /* 0x000fe2000b1a101c */
[----:B------:R-:W-:Y:S01]  /*3490*/  IMAD.WIDE R10, R6, 0x4, R8 ;  /* 0x00000004060a7825 */ /* 0x000fe200078e0208 */
[----:B------:R-:W-:Y:S02]  /*34a0*/  IADD3 R0, PT, PT, R4, -0x7, RZ ;  /* 0xfffffff904007810 */ /* 0x000fe40007ffe0ff */
[----:B------:R-:W-:Y:S01]  /*34b0*/  LDGSTS.E [R239+0x7200], desc[UR28][R108.64], P6 ;  /* 0x072000006cef7fae */ /* 0x000fe2000b1a101c */
[----:B------:R-:W-:Y:S02]  /*34c0*/  IMAD R5, R6, 0x5, RZ ;  /* 0x0000000506057824 */ /* 0x000fe400078e02ff */
[--C-:B------:R-:W-:Y:S01]  /*34d0*/  IMAD.WIDE R244, R252, 0x4, R208.reuse ;  /* 0x00000004fcf47825 */ /* 0x100fe200078e02d0 */
[----:B------:R-:W-:Y:S04]  /*34e0*/  LDGSTS.E [R239+0x7300], desc[UR28][R110.64], P6 ;  /* 0x073000006eef7fae */ /* 0x000fe8000b1a101c */
[----:B------:R1:W-:Y:S04]  /*34f0*/  STL.64 [R1+0x148], R44 ;  /* 0x0001482c01007387 */ /* 0x0003e80000100a00 */
[----:B------:R1:W-:Y:S04]  /*3500*/  LDGSTS.E [R240+0x400], desc[UR28][R44.64], !P4 ;  /* 0x004000002cf07fae */ /* 0x0003e8000e1a101c */
[----:B------:R3:W-:Y:S04]  /*3510*/  STL.64 [R1+0x140], R42 ;  /* 0x0001402a01007387 */ /* 0x0007e80000100a00 */
[----:B------:R3:W-:Y:S04]  /*3520*/  LDGSTS.E [R240+0x500], desc[UR28][R42.64], !P4 ;  /* 0x005000002af07fae */ /* 0x0007e8000e1a101c */
[----:B------:R4:W-:Y:S01]  /*3530*/  STL.64 [R1+0x138], R12 ;  /* 0x0001380c01007387 */ /* 0x0009e20000100a00 */
[----:B-1----:R-:W-:-:S03]  /*3540*/  IMAD.WIDE R44, R5, 0x4, R208 ;  /* 0x00000004052c7825 */ /* 0x002fc600078e02d0 */
[----:B------:R4:W-:Y:S04]  /*3550*/  LDGSTS.E [R240+0x600], desc[UR28][R12.64], !P4 ;  /* 0x006000000cf07fae */ /* 0x0009e8000e1a101c */
[----:B------:R1:W-:Y:S01]  /*3560*/  STL.64 [R1+0x130], R10 ;  /* 0x0001300a01007387 */ /* 0x0003e20000100a00 */
[----:B---3--:R-:W-:-:S03]  /*3570*/  IMAD.WIDE R42, R5, 0x4, R74 ;  /* 0x00000004052a7825 */ /* 0x008fc600078e024a */
[----:B------:R1:W-:Y:S01]  /*3580*/  LDGSTS.E [R240+0x700], desc[UR28][R10.64], !P4 ;  /* 0x007000000af07fae */ /* 0x0003e2000e1a101c */
[----:B------:R-:W-:Y:S01]  /*3590*/  ISETP.GE.U32.AND P4, PT, R0, 0x7fffffda, PT ;  /* 0x7fffffda0000780c */ /* 0x000fe20003f86070 */
[----:B------:R-:W-:Y:S02]  /*35a0*/  VIADD R0, R4, 0xfffffff5 ;  /* 0xfffffff504007836 */ /* 0x000fe40000000000 */
[----:B------:R3:W-:Y:S01]  /*35b0*/  STL [R1+0x420], R5 ;  /* 0x0004200501007387 */ /* 0x0007e20000100800 */
[----:B----4-:R-:W-:-:S03]  /*35c0*/  IMAD.WIDE R12, R5, 0x4, R76 ;  /* 0x00000004050c7825 */ /* 0x010fc600078e024c */
[----:B------:R4:W-:Y:S01]  /*35d0*/  STL.64 [R1+0xc8], R44 ;  /* 0x0000c82c01007387 */ /* 0x0009e20000100a00 */
[----:B-1----:R-:W-:-:S03]  /*35e0*/  IMAD.WIDE R10, R5, 0x4, R8 ;  /* 0x00000004050a7825 */ /* 0x002fc600078e0208 */
[----:B------:R4:W-:Y:S01]  /*35f0*/  LDGSTS.E [R240+0x1400], desc[UR28][R44.64], !P1 ;  /* 0x014000002cf07fae */ /* 0x0009e2000c9a101c */
[----:B---3--:R-:W-:-:S03]  /*3600*/  IMAD R5, R6, 0x9, RZ ;  /* 0x0000000906057824 */ /* 0x008fc600078e02ff */
[----:B------:R1:W-:Y:S01]  /*3610*/  STL.64 [R1+0xc0], R42 ;  /* 0x0000c02a01007387 */ /* 0x0003e20000100a00 */
[----:B------:R-:W-:-:S03]  /*3620*/  IMAD.WIDE R46, R5, 0x4, R208 ;  /* 0x00000004052e7825 */ /* 0x000fc600078e02d0 */
[----:B------:R1:W-:Y:S01]  /*3630*/  LDGSTS.E [R240+0x1500], desc[UR28][R42.64], !P1 ;  /* 0x015000002af07fae */ /* 0x0003e2000c9a101c */
[----:B----4-:R-:W-:-:S03]  /*3640*/  IMAD.WIDE R44, R5, 0x4, R74 ;  /* 0x00000004052c7825 */ /* 0x010fc600078e024a */
[----:B------:R3:W-:Y:S04]  /*3650*/  STL.64 [R1+0xb8], R12 ;  /* 0x0000b80c01007387 */ /* 0x0007e80000100a00 */
[----:B------:R3:W-:Y:S01]  /*3660*/  LDGSTS.E [R240+0x1600], desc[UR28][R12.64], !P1 ;  /* 0x016000000cf07fae */ /* 0x0007e2000c9a101c */
[----:B-1----:R-:W-:-:S03]  /*3670*/  IMAD.WIDE R42, R5, 0x4, R76 ;  /* 0x00000004052a7825 */ /* 0x002fc600078e024c */
[----:B------:R1:W-:Y:S01]  /*3680*/  LDGSTS.E [R240+0x1700], desc[UR28][R10.64], !P1 ;  /* 0x017000000af07fae */ /* 0x0003e2000c9a101c */
[----:B------:R-:W-:Y:S02]  /*3690*/  ISETP.GE.U32.AND P1, PT, R0, 0x7fffffd6, PT ;  /* 0x7fffffd60000780c */ /* 0x000fe40003f26070 */
[----:B------:R-:W-:Y:S01]  /*36a0*/  SHF.R.U32.HI R0, RZ, 0xe, R14 ;  /* 0x0000000eff007819 */ /* 0x000fe2000001160e */
[----:B------:R-:W-:Y:S01]  /*36b0*/  LDGSTS.E [R240+0x2400], desc[UR28][R46.64], !P3 ;  /* 0x024000002ef07fae */ /* 0x000fe2000d9a101c */
[----:B---3--:R-:W-:-:S03]  /*36c0*/  IMAD.WIDE R12, R5, 0x4, R8 ;  /* 0x00000004050c7825 */ /* 0x008fc600078e0208 */
[----:B------:R3:W-:Y:S04]  /*36d0*/  LDGSTS.E [R240+0x2500], desc[UR28][R44.64], !P3 ;  /* 0x025000002cf07fae */ /* 0x0007e8000d9a101c */
[----:B------:R1:W-:Y:S04]  /*36e0*/  STL.64 [R1+0xb0], R10 ;  /* 0x0000b00a01007387 */ /* 0x0003e80000100a00 */
[----:B------:R4:W-:Y:S04]  /*36f0*/  LDGSTS.E [R240+0x2600], desc[UR28][R42.64], !P3 ;  /* 0x026000002af07fae */ /* 0x0009e8000d9a101c */
[----:B------:R2:W-:Y:S01]  /*3700*/  LDGSTS.E [R240+0x2700], desc[UR28][R12.64], !P3 ;  /* 0x027000000cf07fae */ /* 0x0005e2000d9a101c */
[----:B------:R-:W-:-:S02]  /*3710*/  LOP3.LUT P3, RZ, R0, 0x1, RZ, 0xc0, !PT ;  /* 0x0000000100ff7812 */ /* 0x000fc4000786c0ff */
[----:B------:R-:W-:Y:S01]  /*3720*/  SHF.R.U32.HI R0, RZ, 0xa, R14 ;  /* 0x0000000aff007819 */ /* 0x000fe2000001160e */
[----:B-1----:R-:W-:Y:S01]  /*3730*/  IMAD R10, R6, 0xd, RZ ;  /* 0x0000000d060a7824 */ /* 0x002fe200078e02ff */
[----:B------:R1:W-:Y:S03]  /*3740*/  STL [R1+0x410], R5 ;  /* 0x0004100501007387 */ /* 0x0003e60000100800 */
[C---:B------:R-:W-:Y:S01]  /*3750*/  IMAD.WIDE R112, R10.reuse, 0x4, R208 ;  /* 0x000000040a707825 */ /* 0x040fe200078e02d0 */
[----:B------:R2:W-:Y:S03]  /*3760*/  STL [R1+0x400], R10 ;  /* 0x0004000a01007387 */ /* 0x0005e60000100800 */
[----:B------:R-:W-:Y:S01]  /*3770*/  IMAD.WIDE R114, R10, 0x4, R74 ;  /* 0x000000040a727825 */ /* 0x000fe200078e024a */
[----:B------:R-:W-:Y:S03]  /*3780*/  LDGSTS.E [R240+0x3400], desc[UR28][R112.64], !P5 ;  /* 0x0340000070f07fae */ /* 0x000fe6000e9a101c */
[----:B-1----:R-:W-:Y:S01]  /*3790*/  IMAD R5, R6, 0x11, RZ ;  /* 0x0000001106057824 */ /* 0x002fe200078e02ff */
[----:B------:R-:W-:Y:S01]  /*37a0*/  LDGSTS.E [R240+0x3500], desc[UR28][R114.64], !P5 ;  /* 0x0350000072f07fae */ /* 0x000fe2000e9a101c */
[----:B------:R-:W-:-:S03]  /*37b0*/  IMAD.WIDE R116, R10, 0x4, R76 ;  /* 0x000000040a747825 */ /* 0x000fc600078e024c */
[----:B------:R-:W-:Y:S01]  /*37c0*/  STL.64 [R1+0x48], R46 ;  /* 0x0000482e01007387 */ /* 0x000fe20000100a00 */
[----:B------:R-:W-:-:S03]  /*37d0*/  IMAD.WIDE R118, R10, 0x4, R8 ;  /* 0x000000040a767825 */ /* 0x000fc600078e0208 */
[----:B------:R-:W-:Y:S01]  /*37e0*/  LDGSTS.E [R240+0x3600], desc[UR28][R116.64], !P5 ;  /* 0x0360000074f07fae */ /* 0x000fe2000e9a101c */
[----:B------:R-:W-:-:S03]  /*37f0*/  IMAD.WIDE R120, R5, 0x4, R208 ;  /* 0x0000000405787825 */ /* 0x000fc600078e02d0 */
[----:B------:R-:W-:Y:S01]  /*3800*/  LDGSTS.E [R240+0x3700], desc[UR28][R118.64], !P5 ;  /* 0x0370000076f07fae */ /* 0x000fe2000e9a101c */
[C---:B------:R-:W-:Y:S01]  /*3810*/  IMAD.WIDE R122, R5.reuse, 0x4, R74 ;  /* 0x00000004057a7825 */ /* 0x040fe200078e024a */
[----:B------:R-:W-:Y:S02]  /*3820*/  LOP3.LUT P5, RZ, R0, 0x1, RZ, 0xc0, !PT ;  /* 0x0000000100ff7812 */ /* 0x000fe400078ac0ff */
[----:B------:R-:W-:Y:S01]  /*3830*/  SHF.R.U32.HI R0, RZ, 0x6, R14 ;  /* 0x00000006ff007819 */ /* 0x000fe2000001160e */
[C---:B------:R-:W-:Y:S01]  /*3840*/  IMAD.WIDE R124, R5.reuse, 0x4, R76 ;  /* 0x00000004057c7825 */ /* 0x040fe200078e024c */
[----:B------:R-:W-:Y:S03]  /*3850*/  LDGSTS.E [R240+0x4400], desc[UR28][R120.64], P3 ;  /* 0x0440000078f07fae */ /* 0x000fe600099a101c */
[----:B------:R-:W-:Y:S01]  /*3860*/  IMAD.WIDE R126, R5, 0x4, R8 ;  /* 0x00000004057e7825 */ /* 0x000fe200078e0208 */
[----:B------:R-:W-:Y:S03]  /*3870*/  LDGSTS.E [R240+0x4500], desc[UR28][R122.64], P3 ;  /* 0x045000007af07fae */ /* 0x000fe600099a101c */
[----:B--2---:R-:W-:Y:S01]  /*3880*/  IMAD R10, R6, 0x15, RZ ;  /* 0x00000015060a7824 */ /* 0x004fe200078e02ff */
[----:B------:R-:W-:Y:S03]  /*3890*/  LDGSTS.E [R240+0x4600], desc[UR28][R124.64], P3 ;  /* 0x046000007cf07fae */ /* 0x000fe600099a101c */
[----:B------:R-:W-:Y:S01]  /*38a0*/  IMAD.WIDE R128, R10, 0x4, R208 ;  /* 0x000000040a807825 */ /* 0x000fe200078e02d0 */
[----:B------:R-:W-:Y:S01]  /*38b0*/  LDGSTS.E [R240+0x4700], desc[UR28][R126.64], P3 ;  /* 0x047000007ef07fae */ /* 0x000fe200099a101c */
[----:B------:R-:W-:-:S02]  /*38c0*/  LOP3.LUT P3, RZ, R0, 0x1, RZ, 0xc0, !PT ;  /* 0x0000000100ff7812 */ /* 0x000fc4000786c0ff */
[----:B------:R-:W-:Y:S01]  /*38d0*/  SHF.R.U32.HI R0, RZ, 0x2, R14 ;  /* 0x00000002ff007819 */ /* 0x000fe2000001160e */
[----:B------:R-:W-:Y:S01]  /*38e0*/  STL.64 [R1+0x40], R44 ;  /* 0x0000402c01007387 */ /* 0x000fe20000100a00 */
[----:B------:R-:W-:Y:S02]  /*38f0*/  IMAD.WIDE R130, R10, 0x4, R74 ;  /* 0x000000040a827825 */ /* 0x000fe400078e024a */
[----:B------:R-:W-:Y:S01]  /*3900*/  LOP3.LUT P6, RZ, R0, 0x1, RZ, 0xc0, !PT ;  /* 0x0000000100ff7812 */ /* 0x000fe200078cc0ff */
[----:B------:R-:W-:Y:S01]  /*3910*/  STL.64 [R1+0x38], R42 ;  /* 0x0000382a01007387 */ /* 0x000fe20000100a00 */
[----:B------:R-:W-:-:S03]  /*3920*/  IMAD.WIDE R132, R10, 0x4, R76 ;  /* 0x000000040a847825 */ /* 0x000fc600078e024c */
[----:B------:R-:W-:Y:S01]  /*3930*/  STL.64 [R1+0x30], R12 ;  /* 0x0000300c01007387 */ /* 0x000fe20000100a00 */
[----:B------:R-:W-:-:S03]  /*3940*/  IMAD.WIDE R134, R10, 0x4, R8 ;  /* 0x000000040a867825 */ /* 0x000fc600078e0208 */
[----:B------:R1:W-:Y:S01]  /*3950*/  STL [R1+0x3f4], R5 ;  /* 0x0003f40501007387 */ /* 0x0003e20000100800 */
[----:B------:R-:W-:-:S03]  /*3960*/  VIADD R0, R4, 0xfffffff1 ;  /* 0xfffffff104007836 */ /* 0x000fc60000000000 */
[----:B------:R2:W-:Y:S04]  /*3970*/  STL [R1+0x3e4], R10 ;  /* 0x0003e40a01007387 */ /* 0x0005e80000100800 */
[----:B------:R-:W-:Y:S01]  /*3980*/  LDGSTS.E [R240+0x5400], desc[UR28][R128.64], P5 ;  /* 0x0540000080f07fae */ /* 0x000fe2000a9a101c */
[----:B-1----:R-:W-:-:S03]  /*3990*/  IMAD R5, R6, 0x19, RZ ;  /* 0x0000001906057824 */ /* 0x002fc600078e02ff */
[----:B------:R-:W-:Y:S01]  /*39a0*/  LDGSTS.E [R240+0x5500], desc[UR28][R130.64], P5 ;  /* 0x0550000082f07fae */ /* 0x000fe2000a9a101c */
[----:B--2---:R-:W-:Y:S02]  /*39b0*/  IMAD R10, R6, 0x1d, RZ ;  /* 0x0000001d060a7824 */ /* 0x004fe400078e02ff */
[C---:B------:R-:W-:Y:S01]  /*39c0*/  IMAD.WIDE R136, R5.reuse, 0x4, R208 ;  /* 0x0000000405887825 */ /* 0x040fe200078e02d0 */
[----:B------:R-:W-:Y:S03]  /*39d0*/  STL [R1+0x2ac], R5 ;  /* 0x0002ac0501007387 */ /* 0x000fe60000100800 */
[C---:B------:R-:W-:Y:S01]  /*39e0*/  IMAD.WIDE R138, R5.reuse, 0x4, R74 ;  /* 0x00000004058a7825 */ /* 0x040fe200078e024a */
[----:B------:R-:W-:Y:S03]  /*39f0*/  LDGSTS.E [R240+0x5600], desc[UR28][R132.64], P5 ;  /* 0x0560000084f07fae */ /* 0x000fe6000a9a101c */
[C---:B------:R-:W-:Y:S01]  /*3a00*/  IMAD.WIDE R140, R5.reuse, 0x4, R76 ;  /* 0x00000004058c7825 */ /* 0x040fe200078e024c */
[----:B------:R1:W-:Y:S03]  /*3a10*/  STL [R1+0x254], R10 ;  /* 0x0002540a01007387 */ /* 0x0003e60000100800 */
[----:B------:R-:W-:Y:S01]  /*3a20*/  IMAD.WIDE R142, R5, 0x4, R8 ;  /* 0x00000004058e7825 */ /* 0x000fe200078e0208 */
[----:B------:R-:W-:Y:S01]  /*3a30*/  LDGSTS.E [R240+0x5700], desc[UR28][R134.64], P5 ;  /* 0x0570000086f07fae */ /* 0x000fe2000a9a101c */
[----:B------:R-:W-:-:S02]  /*3a40*/  ISETP.GE.U32.AND P5, PT, R0, 0x7fffffd2, PT ;  /* 0x7fffffd20000780c */ /* 0x000fc40003fa6070 */
[C---:B------:R-:W-:Y:S01]  /*3a50*/  IMAD.WIDE R144, R10.reuse, 0x4, R208 ;  /* 0x000000040a907825 */ /* 0x040fe200078e02d0 */
[----:B------:R-:W-:Y:S03]  /*3a60*/  LDGSTS.E [R240+0x6400], desc[UR28][R136.64], P3 ;  /* 0x0640000088f07fae */ /* 0x000fe600099a101c */
[C---:B------:R-:W-:Y:S01]  /*3a70*/  IMAD.WIDE R146, R10.reuse, 0x4, R74 ;  /* 0x000000040a927825 */ /* 0x040fe200078e024a */
[----:B------:R-:W-:Y:S03]  /*3a80*/  LDGSTS.E [R240+0x6500], desc[UR28][R138.64], P3 ;  /* 0x065000008af07fae */ /* 0x000fe600099a101c */
[C---:B------:R-:W-:Y:S01]  /*3a90*/  IMAD.WIDE R148, R10.reuse, 0x4, R76 ;  /* 0x000000040a947825 */ /* 0x040fe200078e024c */
[----:B------:R-:W-:Y:S03]  /*3aa0*/  LDGSTS.E [R240+0x6600], desc[UR28][R140.64], P3 ;  /* 0x066000008cf07fae */ /* 0x000fe600099a101c */
[----:B------:R-:W-:Y:S01]  /*3ab0*/  IMAD.WIDE R150, R10, 0x4, R8 ;  /* 0x000000040a967825 */ /* 0x000fe200078e0208 */
[----:B-1----:R-:W-:Y:S01]  /*3ac0*/  LOP3.LUT R10, R40, 0x40, RZ, 0x3c, !PT ;  /* 0x00000040280a7812 */ /* 0x002fe200078e3cff */
[----:B------:R-:W-:Y:S02]  /*3ad0*/  LDGSTS.E [R240+0x6700], desc[UR28][R142.64], P3 ;  /* 0x067000008ef07fae */ /* 0x000fe400099a101c */
[----:B------:R-:W-:Y:S01]  /*3ae0*/  IMAD.SHL.U32 R5, R6, 0x2, RZ ;  /* 0x0000000206057824 */ /* 0x000fe200078e00ff */
[----:B------:R-:W-:Y:S01]  /*3af0*/  IADD3 R241, PT, PT, R10, UR4, RZ ;  /* 0x000000040af17c10 */ /* 0x000fe2000fffe0ff */
[----:B------:R-:W-:Y:S01]  /*3b00*/  VIADD R0, R4, 0xfffffffc ;  /* 0xfffffffc04007836 */ /* 0x000fe20000000000 */
[----:B------:R-:W-:Y:S01]  /*3b10*/  LDGSTS.E [R240+0x7400], desc[UR28][R144.64], P6 ;  /* 0x0740000090f07fae */ /* 0x000fe2000b1a101c */
[----:B---3--:R-:W-:-:S03]  /*3b20*/  IMAD.WIDE R44, R5, 0x4, R208 ;  /* 0x00000004052c7825 */ /* 0x008fc600078e02d0 */
[----:B------:R1:W-:Y:S01]  /*3b30*/  STL [R1+0x424], R5 ;  /* 0x0004240501007387 */ /* 0x0003e20000100800 */
[C---:B----4-:R-:W-:Y:S01]  /*3b40*/  IMAD.WIDE R42, R5.reuse, 0x4, R74 ;  /* 0x00000004052a7825 */ /* 0x050fe200078e024a */
[----:B------:R-:W-:Y:S02]  /*3b50*/  ISETP.GE.U32.AND P3, PT, R0, 0x7fffffdd, PT ;  /* 0x7fffffdd0000780c */ /* 0x000fe40003f66070 */
[----:B------:R-:W-:Y:S01]  /*3b60*/  LDGSTS.E [R240+0x7500], desc[UR28][R146.64], P6 ;  /* 0x0750000092f07fae */ /* 0x000fe2000b1a101c */
[----:B------:R-:W-:-:S03]  /*3b70*/  IMAD.WIDE R12, R5, 0x4, R76 ;  /* 0x00000004050c7825 */ /* 0x000fc600078e024c */
[----:B------:R-:W-:Y:S01]  /*3b80*/  LDGSTS.E [R240+0x7600], desc[UR28][R148.64], P6 ;  /* 0x0760000094f07fae */ /* 0x000fe2000b1a101c */
[----:B------:R-:W-:-:S03]  /*3b90*/  IMAD.WIDE R10, R5, 0x4, R8 ;  /* 0x00000004050a7825 */ /* 0x000fc600078e0208 */
[----:B------:R-:W-:Y:S01]  /*3ba0*/  LDGSTS.E [R240+0x7700], desc[UR28][R150.64], P6 ;  /* 0x0770000096f07fae */ /* 0x000fe2000b1a101c */
[----:B-1----:R-:W-:Y:S01]  /*3bb0*/  IMAD R5, R6, 0x6, RZ ;  /* 0x0000000606057824 */ /* 0x002fe200078e02ff */
[----:B------:R-:W-:Y:S01]  /*3bc0*/  ISETP.GT.AND P6, PT, R243, 0x1f, PT ;  /* 0x0000001ff300780c */ /* 0x000fe20003fc4270 */
[----:B------:R-:W-:Y:S01]  /*3bd0*/  VIADD R0, R4, 0xfffffff8 ;  /* 0xfffffff804007836 */ /* 0x000fe20000000000 */
[----:B------:R1:W-:Y:S01]  /*3be0*/  STL.64 [R1+0x128], R44 ;  /* 0x0001282c01007387 */ /* 0x0003e20000100a00 */
[----:B------:R-:W-:-:S03]  /*3bf0*/  IMAD.WIDE R46, R5, 0x4, R208 ;  /* 0x00000004052e7825 */ /* 0x000fc600078e02d0 */
[----:B------:R1:W-:Y:S04]  /*3c00*/  LDGSTS.E [R241+0x800], desc[UR28][R44.64], !P0 ;  /* 0x008000002cf17fae */ /* 0x0003e8000c1a101c */
[----:B------:R2:W-:Y:S04]  /*3c10*/  STL.64 [R1+0x120], R42 ;  /* 0x0001202a01007387 */ /* 0x0005e80000100a00 */
[----:B------:R2:W-:Y:S04]  /*3c20*/  LDGSTS.E [R241+0x900], desc[UR28][R42.64], !P0 ;  /* 0x009000002af17fae */ /* 0x0005e8000c1a101c */
[----:B------:R3:W-:Y:S01]  /*3c30*/  STL.64 [R1+0x118], R12 ;  /* 0x0001180c01007387 */ /* 0x0007e20000100a00 */
[----:B-1----:R-:W-:-:S03]  /*3c40*/  IMAD.WIDE R44, R5, 0x4, R74 ;  /* 0x00000004052c7825 */ /* 0x002fc600078e024a */
[----:B------:R3:W-:Y:S04]  /*3c50*/  LDGSTS.E [R241+0xa00], desc[UR28][R12.64], !P0 ;  /* 0x00a000000cf17fae */ /* 0x0007e8000c1a101c */
[----:B------:R1:W-:Y:S01]  /*3c60*/  STL.64 [R1+0x110], R10 ;  /* 0x0001100a01007387 */ /* 0x0003e20000100a00 */
[----:B--2---:R-:W-:-:S03]  /*3c70*/  IMAD.WIDE R42, R5, 0x4, R76 ;  /* 0x00000004052a7825 */ /* 0x004fc600078e024c */
[----:B------:R1:W-:Y:S01]  /*3c80*/  LDGSTS.E [R241+0xb00], desc[UR28][R10.64], !P0 ;  /* 0x00b000000af17fae */ /* 0x0003e2000c1a101c */
[----:B------:R-:W-:Y:S01]  /*3c90*/  ISETP.GE.U32.AND P0, PT, R0, 0x7fffffd9, PT ;  /* 0x7fffffd90000780c */ /* 0x000fe20003f06070 */
[----:B------:R-:W-:Y:S02]  /*3ca0*/  VIADD R0, R4, 0xfffffff4 ;  /* 0xfffffff404007836 */ /* 0x000fe40000000000 */
[----:B---3--:R-:W-:Y:S01]  /*3cb0*/  IMAD.WIDE R12, R5, 0x4, R8 ;  /* 0x00000004050c7825 */ /* 0x008fe200078e0208 */
[----:B------:R2:W-:Y:S04]  /*3cc0*/  STL [R1+0x41c], R5 ;  /* 0x00041c0501007387 */ /* 0x0005e80000100800 */
[----:B------:R-:W-:Y:S01]  /*3cd0*/  STL.64 [R1+0xa8], R46 ;  /* 0x0000a82e01007387 */ /* 0x000fe20000100a00 */
[----:B-1----:R-:W-:-:S03]  /*3ce0*/  IMAD R10, R6, 0xa, RZ ;  /* 0x0000000a060a7824 */ /* 0x002fc600078e02ff */
[----:B------:R-:W-:Y:S01]  /*3cf0*/  LDGSTS.E [R241+0x1800], desc[UR28][R46.64], !P4 ;  /* 0x018000002ef17fae */ /* 0x000fe2000e1a101c */
[----:B--2---:R-:W-:-:S03]  /*3d00*/  IMAD R5, R6, 0xe, RZ ;  /* 0x0000000e06057824 */ /* 0x004fc600078e02ff */
[----:B------:R1:W-:Y:S01]  /*3d10*/  STL.64 [R1+0xa0], R44 ;  /* 0x0000a02c01007387 */ /* 0x0003e20000100a00 */
[----:B------:R-:W-:-:S03]  /*3d20*/  IMAD.WIDE R152, R5, 0x4, R208 ;  /* 0x0000000405987825 */ /* 0x000fc600078e02d0 */
[----:B------:R1:W-:Y:S01]  /*3d30*/  LDGSTS.E [R241+0x1900], desc[UR28][R44.64], !P4 ;  /* 0x019000002cf17fae */ /* 0x0003e2000e1a101c */
[----:B------:R-:W-:-:S03]  /*3d40*/  IMAD.WIDE R154, R5, 0x4, R74 ;  /* 0x00000004059a7825 */ /* 0x000fc600078e024a */
[----:B------:R2:W-:Y:S01]  /*3d50*/  STL.64 [R1+0x98], R42 ;  /* 0x0000982a01007387 */ /* 0x0005e20000100a00 */
[----:B------:R-:W-:-:S03]  /*3d60*/  IMAD.WIDE R156, R5, 0x4, R76 ;  /* 0x00000004059c7825 */ /* 0x000fc600078e024c */
[----:B------:R2:W-:Y:S01]  /*3d70*/  LDGSTS.E [R241+0x1a00], desc[UR28][R42.64], !P4 ;  /* 0x01a000002af17fae */ /* 0x0005e2000e1a101c */
[----:B------:R-:W-:-:S03]  /*3d80*/  IMAD.WIDE R158, R5, 0x4, R8 ;  /* 0x00000004059e7825 */ /* 0x000fc600078e0208 */
[----:B------:R3:W-:Y:S01]  /*3d90*/  STL.64 [R1+0x90], R12 ;  /* 0x0000900c01007387 */ /* 0x0007e20000100a00 */
[----:B-1----:R-:W-:-:S03]  /*3da0*/  IMAD.WIDE R44, R10, 0x4, R208 ;  /* 0x000000040a2c7825 */ /* 0x002fc600078e02d0 */
[----:B------:R3:W-:Y:S01]  /*3db0*/  LDGSTS.E [R241+0x1b00], desc[UR28][R12.64], !P4 ;  /* 0x01b000000cf17fae */ /* 0x0007e2000e1a101c */
[----:B------:R-:W-:Y:S02]  /*3dc0*/  ISETP.GE.U32.AND P4, PT, R0, 0x7fffffd5, PT ;  /* 0x7fffffd50000780c */ /* 0x000fe40003f86070 */
[----:B------:R-:W-:Y:S01]  /*3dd0*/  SHF.R.U32.HI R0, RZ, 0xd, R14 ;  /* 0x0000000dff007819 */ /* 0x000fe2000001160e */
[C---:B--2---:R-:W-:Y:S01]  /*3de0*/  IMAD.WIDE R42, R10.reuse, 0x4, R74 ;  /* 0x000000040a2a7825 */ /* 0x044fe200078e024a */
[----:B------:R1:W-:Y:S04]  /*3df0*/  STL [R1+0x40c], R10 ;  /* 0x00040c0a01007387 */ /* 0x0003e80000100800 */
[----:B------:R-:W-:Y:S01]  /*3e00*/  LDGSTS.E [R241+0x2800], desc[UR28][R44.64], !P1 ;  /* 0x028000002cf17fae */ /* 0x000fe2000c9a101c */
[----:B---3--:R-:W-:-:S03]  /*3e10*/  IMAD.WIDE R12, R10, 0x4, R76 ;  /* 0x000000040a0c7825 */ /* 0x008fc600078e024c */
[----:B------:R-:W-:Y:S01]  /*3e20*/  LDGSTS.E [R241+0x2900], desc[UR28][R42.64], !P1 ;  /* 0x029000002af17fae */ /* 0x000fe2000c9a101c */
[----:B-1----:R-:W-:-:S03]  /*3e30*/  IMAD.WIDE R10, R10, 0x4, R8 ;  /* 0x000000040a0a7825 */ /* 0x002fc600078e0208 */
[----:B------:R1:W-:Y:S04]  /*3e40*/  LDGSTS.E [R241+0x2a00], desc[UR28][R12.64], !P1 ;  /* 0x02a000000cf17fae */ /* 0x0003e8000c9a101c */
[----:B------:R2:W-:Y:S04]  /*3e50*/  STL [R1+0x3fc], R5 ;  /* 0x0003fc0501007387 */ /* 0x0005e80000100800 */
[----:B------:R3:W-:Y:S01]  /*3e60*/  LDGSTS.E [R241+0x2b00], desc[UR28][R10.64], !P1 ;  /* 0x02b000000af17fae */ /* 0x0007e2000c9a101c */
[----:B------:R-:W-:Y:S02]  /*3e70*/  LOP3.LUT P1, RZ, R0, 0x1, RZ, 0xc0, !PT ;  /* 0x0000000100ff7812 */ /* 0x000fe4000782c0ff */
[----:B------:R-:W-:Y:S01]  /*3e80*/  SHF.R.U32.HI R0, RZ, 0x9, R14 ;  /* 0x00000009ff007819 */ /* 0x000fe2000001160e */
[----:B------:R-:W-:Y:S01]  /*3e90*/  STL.64 [R1+0x28], R44 ;  /* 0x0000282c01007387 */ /* 0x000fe20000100a00 */
[----:B--2---:R-:W-:-:S03]  /*3ea0*/  IMAD R5, R6, 0x16, RZ ;  /* 0x0000001606057824 */ /* 0x004fc600078e02ff */
[----:B------:R-:W-:Y:S01]  /*3eb0*/  STL.64 [R1+0x20], R42 ;  /* 0x0000202a01007387 */ /* 0x000fe20000100a00 */
[----:B------:R-:W-:-:S03]  /*3ec0*/  IMAD.WIDE R168, R5, 0x4, R208 ;  /* 0x0000000405a87825 */ /* 0x000fc600078e02d0 */
[----:B------:R1:W-:Y:S01]  /*3ed0*/  STL.64 [R1+0x18], R12 ;  /* 0x0000180c01007387 */ /* 0x0003e20000100a00 */
[----:B------:R-:W-:-:S03]  /*3ee0*/  IMAD.WIDE R170, R5, 0x4, R74 ;  /* 0x0000000405aa7825 */ /* 0x000fc600078e024a */
[----:B------:R3:W-:Y:S01]  /*3ef0*/  STL.64 [R1+0x10], R10 ;  /* 0x0000100a01007387 */ /* 0x0007e20000100a00 */
[----:B------:R-:W-:-:S03]  /*3f00*/  IMAD.WIDE R172, R5, 0x4, R76 ;  /* 0x0000000405ac7825 */ /* 0x000fc600078e024c */
[----:B------:R-:W-:Y:S01]  /*3f10*/  LDGSTS.E [R241+0x3800], desc[UR28][R152.64], !P5 ;  /* 0x0380000098f17fae */ /* 0x000fe2000e9a101c */
[----:B------:R-:W-:-:S03]  /*3f20*/  IMAD.WIDE R174, R5, 0x4, R8 ;  /* 0x0000000405ae7825 */ /* 0x000fc600078e0208 */
[----:B------:R-:W-:Y:S01]  /*3f30*/  LDGSTS.E [R241+0x3900], desc[UR28][R154.64], !P5 ;  /* 0x039000009af17fae */ /* 0x000fe2000e9a101c */
[----:B-1----:R-:W1:Y:S01]  /*3f40*/  LDC R12, c[0x0][0x3a0] ;  /* 0x0000e800ff0c7b82 */ /* 0x002e620000000800 */
[----:B---3--:R-:W-:Y:S02]  /*3f50*/  IMAD R10, R6, 0x12, RZ ;  /* 0x00000012060a7824 */ /* 0x008fe400078e02ff */
[----:B------:R-:W-:Y:S01]  /*3f60*/  LDGSTS.E [R241+0x3a00], desc[UR28][R156.64], !P5 ;  /* 0x03a000009cf17fae */ /* 0x000fe2000e9a101c */
[----:B------:R-:W-:Y:S01]  /*3f70*/  LOP3.LUT R11, R40, 0x60, RZ, 0x3c, !PT ;  /* 0x00000060280b7812 */ /* 0x000fe200078e3cff */
[----:B------:R-:W-:Y:S02]  /*3f80*/  IMAD.WIDE R160, R10, 0x4, R208 ;  /* 0x000000040aa07825 */ /* 0x000fe400078e02d0 */
[----:B------:R-:W-:Y:S01]  /*3f90*/  LDGSTS.E [R241+0x3b00], desc[UR28][R158.64], !P5 ;  /* 0x03b000009ef17fae */ /* 0x000fe2000e9a101c */
[----:B------:R-:W-:Y:S01]  /*3fa0*/  LOP3.LUT P5, RZ, R0, 0x1, RZ, 0xc0, !PT ;  /* 0x0000000100ff7812 */ /* 0x000fe200078ac0ff */
[----:B------:R-:W2:Y:S01]  /*3fb0*/  LDC R13, c[0x0][0x3a0] ;  /* 0x0000e800ff0d7b82 */ /* 0x000ea20000000800 */
[C---:B------:R-:W-:Y:S01]  /*3fc0*/  IMAD.WIDE R162, R10.reuse, 0x4, R74 ;  /* 0x000000040aa27825 */ /* 0x040fe200078e024a */
[----:B------:R-:W-:Y:S01]  /*3fd0*/  SHF.R.U32.HI R0, RZ, 0x5, R14 ;  /* 0x00000005ff007819 */ /* 0x000fe2000001160e */
[----:B------:R-:W-:Y:S02]  /*3fe0*/  LDGSTS.E [R241+0x4800], desc[UR28][R160.64], P1 ;  /* 0x04800000a0f17fae */ /* 0x000fe400089a101c */
[----:B------:R-:W-:-:S02]  /*3ff0*/  IMAD.WIDE R164, R10, 0x4, R76 ;  /* 0x000000040aa47825 */ /* 0x000fc400078e024c */
[----:B------:R-:W-:Y:S01]  /*4000*/  LDGSTS.E [R241+0x4900], desc[UR28][R162.64], P1 ;  /* 0x04900000a2f17fae */ /* 0x000fe200089a101c */
[----:B------:R-:W3:Y:S01]  /*4010*/  LDC R40, c[0x0][0x3a0] ;  /* 0x0000e800ff287b82 */ /* 0x000ee20000000800 */
[----:B------:R-:W-:Y:S02]  /*4020*/  IMAD.WIDE R166, R10, 0x4, R8 ;  /* 0x000000040aa67825 */ /* 0x000fe400078e0208 */
[----:B------:R-:W-:Y:S02]  /*4030*/  LDGSTS.E [R241+0x4a00], desc[UR28][R164.64], P1 ;  /* 0x04a00000a4f17fae */ /* 0x000fe400089a101c */
[----:B------:R-:W-:Y:S02]  /*4040*/  VIADD R235, R11, UR4 ;  /* 0x000000040beb7c36 */ /* 0x000fe40008000000 */
[----:B------:R-:W-:Y:S01]  /*4050*/  LDGSTS.E [R241+0x4b00], desc[UR28][R166.64], P1 ;  /* 0x04b00000a6f17fae */ /* 0x000fe200089a101c */
[----:B------:R-:W-:Y:S01]  /*4060*/  LOP3.LUT P1, RZ, R0, 0x1, RZ, 0xc0, !PT ;  /* 0x0000000100ff7812 */ /* 0x000fe2000782c0ff */
[----:B------:R-:W-:-:S02]  /*4070*/  VIADD R0, R4, 0xfffffff0 ;  /* 0xfffffff004007836 */ /* 0x000fc40000000000 */
[----:B------:R4:W-:Y:S01]  /*4080*/  STL [R1+0x3f0], R10 ;  /* 0x0003f00a01007387 */ /* 0x0009e20000100800 */
[----:B------:R-:W1:Y:S03]  /*4090*/  LDC R4, c[0x0][0x3a0] ;  /* 0x0000e800ff047b82 */ /* 0x000e660000000800 */
[----:B------:R4:W-:Y:S04]  /*40a0*/  STL [R1+0x3e0], R5 ;  /* 0x0003e00501007387 */ /* 0x0009e80000100800 */
[----:B------:R-:W-:Y:S01]  /*40b0*/  LDGSTS.E [R241+0x5800], desc[UR28][R168.64], P5 ;  /* 0x05800000a8f17fae */ /* 0x000fe2000a9a101c */
[----:B----4-:R-:W-:-:S03]  /*40c0*/  IMAD R10, R6, 0x1e, RZ ;  /* 0x0000001e060a7824 */ /* 0x010fc600078e02ff */
[----:B------:R-:W-:Y:S01]  /*40d0*/  LDGSTS.E [R241+0x5900], desc[UR28][R170.64], P5 ;  /* 0x05900000aaf17fae */ /* 0x000fe2000a9a101c */
[----:B------:R-:W-:-:S03]  /*40e0*/  IMAD R5, R6, 0x1a, RZ ;  /* 0x0000001a06057824 */ /* 0x000fc600078e02ff */
[----:B------:R-:W-:Y:S01]  /*40f0*/  LDGSTS.E [R241+0x5a00], desc[UR28][R172.64], P5 ;  /* 0x05a00000acf17fae */ /* 0x000fe2000a9a101c */
[----:B------:R-:W-:-:S03]  /*4100*/  IMAD.WIDE R184, R10, 0x4, R208 ;  /* 0x000000040ab87825 */ /* 0x000fc600078e02d0 */
[----:B------:R-:W-:Y:S01]  /*4110*/  LDGSTS.E [R241+0x5b00], desc[UR28][R174.64], P5 ;  /* 0x05b00000aef17fae */ /* 0x000fe2000a9a101c */
[C---:B------:R-:W-:Y:S01]  /*4120*/  IMAD.WIDE R176, R5.reuse, 0x4, R208 ;  /* 0x0000000405b07825 */ /* 0x040fe200078e02d0 */
[----:B------:R-:W-:Y:S02]  /*4130*/  ISETP.GE.U32.AND P5, PT, R0, 0x7fffffd1, PT ;  /* 0x7fffffd10000780c */ /* 0x000fe40003fa6070 */
[----:B------:R-:W-:Y:S01]  /*4140*/  SHF.R.U32.HI R0, RZ, 0x1, R14 ;  /* 0x00000001ff007819 */ /* 0x000fe2000001160e */
[C---:B------:R-:W-:Y:S01]  /*4150*/  IMAD.WIDE R178, R5.reuse, 0x4, R74 ;  /* 0x0000000405b27825 */ /* 0x040fe200078e024a */
[----:B------:R-:W-:Y:S03]  /*4160*/  LDGSTS.E [R241+0x6800], desc[UR28][R176.64], P1 ;  /* 0x06800000b0f17fae */ /* 0x000fe600089a101c */
[C---:B------:R-:W-:Y:S01]  /*4170*/  IMAD.WIDE R180, R5.reuse, 0x4, R76 ;  /* 0x0000000405b47825 */ /* 0x040fe200078e024c */
[----:B------:R-:W-:Y:S03]  /*4180*/  LDGSTS.E [R241+0x6900], desc[UR28][R178.64], P1 ;  /* 0x06900000b2f17fae */ /* 0x000fe600089a101c */
[----:B------:R-:W-:Y:S01]  /*4190*/  IMAD.WIDE R182, R5, 0x4, R8 ;  /* 0x0000000405b67825 */ /* 0x000fe200078e0208 */
[----:B------:R-:W-:Y:S03]  /*41a0*/  LDGSTS.E [R241+0x6a00], desc[UR28][R180.64], P1 ;  /* 0x06a00000b4f17fae */ /* 0x000fe600089a101c */
[----:B------:R-:W-:Y:S01]  /*41b0*/  IMAD.WIDE R186, R10, 0x4, R74 ;  /* 0x000000040aba7825 */ /* 0x000fe200078e024a */
[----:B------:R-:W-:Y:S01]  /*41c0*/  LDGSTS.E [R241+0x6b00], desc[UR28][R182.64], P1 ;  /* 0x06b00000b6f17fae */ /* 0x000fe200089a101c */
[----:B------:R-:W-:-:S02]  /*41d0*/  LOP3.LUT P1, RZ, R0, 0x1, RZ, 0xc0, !PT ;  /* 0x0000000100ff7812 */ /* 0x000fc4000782c0ff */
[C---:B------:R-:W-:Y:S01]  /*41e0*/  IMAD.WIDE R188, R10.reuse, 0x4, R76 ;  /* 0x000000040abc7825 */ /* 0x040fe200078e024c */
[----:B------:R4:W-:Y:S01]  /*41f0*/  STL [R1+0x25c], R5 ;  /* 0x00025c0501007387 */ /* 0x0009e20000100800 */
[----:B------:R-:W-:Y:S02]  /*4200*/  SEL R0, RZ, 0x4, !P6 ;  /* 0x00000004ff007807 */ /* 0x000fe40007000000 */
[----:B------:R-:W-:Y:S01]  /*4210*/  IMAD.WIDE R190, R10, 0x4, R8 ;  /* 0x000000040abe7825 */ /* 0x000fe200078e0208 */
[----:B------:R1:W-:Y:S01]  /*4220*/  STL [R1+0x24c], R10 ;  /* 0x00024c0a01007387 */ /* 0x0003e20000100800 */
[----:B------:R-:W-:Y:S01]  /*4230*/  ISETP.GE.AND P6, PT, R52, UR15, PT ;  /* 0x0000000f34007c0c */ /* 0x000fe2000bfc6270 */
[----:B------:R-:W2:Y:S03]  /*4240*/  LDCU UR15, c[0x0][0x3a0] ;  /* 0x00007400ff0f77ac */ /* 0x000ea60008000800 */
[----:B------:R-:W-:Y:S01]  /*4250*/  SEL R0, R0, RZ, !P6 ;  /* 0x000000ff00007207 */ /* 0x000fe20007000000 */
[----:B----4-:R-:W4:Y:S01]  /*4260*/  LDC R5, c[0x0][0x3a0] ;  /* 0x0000e800ff057b82 */ /* 0x010f220000000800 */
[----:B------:R-:W-:Y:S01]  /*4270*/  LDGSTS.E [R241+0x7800], desc[UR28][R184.64], P1 ;  /* 0x07800000b8f17fae */ /* 0x000fe200089a101c */
[----:B-1----:R-:W-:-:S03]  /*4280*/  IMAD R10, R6, 0x3, RZ ;  /* 0x00000003060a7824 */ /* 0x002fc600078e02ff */
[----:B------:R-:W-:Y:S01]  /*4290*/  LDGSTS.E [R241+0x7900], desc[UR28][R186.64], P1 ;  /* 0x07900000baf17fae */ /* 0x000fe200089a101c */
[----:B------:R-:W-:-:S03]  /*42a0*/  IMAD.WIDE R46, R10, 0x4, R208 ;  /* 0x000000040a2e7825 */ /* 0x000fc600078e02d0 */
[----:B------:R-:W-:Y:S01]  /*42b0*/  LDGSTS.E [R241+0x7a00], desc[UR28][R188.64], P1 ;  /* 0x07a00000bcf17fae */ /* 0x000fe200089a101c */
[----:B------:R-:W-:-:S03]  /*42c0*/  IMAD.WIDE R44, R10, 0x4, R74 ;  /* 0x000000040a2c7825 */ /* 0x000fc600078e024a */
[----:B------:R-:W-:Y:S01]  /*42d0*/  LDGSTS.E [R241+0x7b00], desc[UR28][R190.64], P1 ;  /* 0x07b00000bef17fae */ /* 0x000fe200089a101c */
[----:B------:R-:W-:Y:S01]  /*42e0*/  ISETP.NE.U32.AND P1, PT, R0, RZ, PT ;  /* 0x000000ff0000720c */ /* 0x000fe20003f25070 */
[----:B--2---:R-:W-:Y:S01]  /*42f0*/  UIADD3 UR15, UPT, UPT, UR15, -0x25, URZ ;  /* 0xffffffdb0f0f7890 */ /* 0x004fe2000fffe0ff */
[----:B------:R-:W-:Y:S01]  /*4300*/  IMAD.WIDE R42, R10, 0x4, R76 ;  /* 0x000000040a2a7825 */ /* 0x000fe200078e024c */
[----:B------:R1:W-:Y:S02]  /*4310*/  STL [R1+0x418], R10 ;  /* 0x0004180a01007387 */ /* 0x0003e40000100800 */
[----:B------:R-:W-:Y:S01]  /*4320*/  UISETP.GE.U32.AND UP6, UPT, UR15, 0x7fffffbc, UPT ;  /* 0x7fffffbc0f00788c */ /* 0x000fe2000bfc6070 */
[----:B------:R-:W-:Y:S01]  /*4330*/  VIADD R0, R4, 0xffffffcc ;  /* 0xffffffcc04007836 */ /* 0x000fe20000000000 */
[----:B------:R-:W-:Y:S02]  /*4340*/  STL.64 [R1+0x108], R46 ;  /* 0x0001082e01007387 */ /* 0x000fe40000100a00 */
[----:B------:R-:W-:Y:S01]  /*4350*/  USEL UR9, URZ, 0x7fff8, UP6 ;  /* 0x0007fff8ff097887 */ /* 0x000fe2000b000000 */
[----:B----4-:R-:W-:Y:S01]  /*4360*/  VIADD R4, R5, 0xffffffcd ;  /* 0xffffffcd05047836 */ /* 0x010fe20000000000 */
[----:B------:R-:W-:Y:S01]  /*4370*/  LDGSTS.E [R235+0xc00], desc[UR28][R46.64], !P3 ;  /* 0x00c000002eeb7fae */ /* 0x000fe2000d9a101c */
[----:B------:R-:W-:Y:S01]  /*4380*/  VIADD R5, R13, 0xffffffcf ;  /* 0xffffffcf0d057836 */ /* 0x000fe20000000000 */
[----:B------:R-:W-:Y:S01]  /*4390*/  UISETP.GE.U32.AND UP6, UPT, UR8, 0x7fffffb3, UPT ;  /* 0x7fffffb30800788c */ /* 0x000fe2000bfc6070 */
[----:B-1----:R-:W-:Y:S01]  /*43a0*/  IMAD.WIDE R10, R10, 0x4, R8 ;  /* 0x000000040a0a7825 */ /* 0x002fe200078e0208 */
[----:B------:R1:W-:Y:S01]  /*43b0*/  STL.64 [R1+0x100], R44 ;  /* 0x0001002c01007387 */ /* 0x0003e20000100a00 */
[----:B------:R-:W-:Y:S01]  /*43c0*/  ISETP.GE.U32.AND P6, PT, R4, 0x7fffffae, PT ;  /* 0x7fffffae0400780c */ /* 0x000fe20003fc6070 */
[----:B------:R-:W-:Y:S01]  /*43d0*/  USEL UR8, URZ, 0x1, UP5 ;  /* 0x00000001ff087887 */ /* 0x000fe2000a800000 */
[----:B---3--:R-:W-:Y:S01]  /*43e0*/  VIADD R13, R40, 0xffffffc9 ;  /* 0xffffffc9280d7836 */ /* 0x008fe20000000000 */
[----:B------:R1:W-:Y:S01]  /*43f0*/  LDGSTS.E [R235+0xd00], desc[UR28][R44.64], !P3 ;  /* 0x00d000002ceb7fae */ /* 0x0003e2000d9a101c */
[----:B------:R-:W-:-:S02]  /*4400*/  UISETP.GE.U32.AND UP5, UPT, UR7, 0x7fffffb4, UPT ;  /* 0x7fffffb40700788c */ /* 0x000fc4000bfa6070 */
[----:B------:R-:W-:Y:S01]  /*4410*/  USEL UR7, URZ, 0x1fffe, UP2 ;  /* 0x0001fffeff077887 */ /* 0x000fe20009000000 */
[----:B------:R2:W-:Y:S01]  /*4420*/  STL.64 [R1+0xf8], R42 ;  /* 0x0000f82a01007387 */ /* 0x0005e20000100a00 */
[----:B------:R-:W-:Y:S02]  /*4430*/  UISETP.GE.U32.AND UP2, UPT, UR6, 0x7fffffb1, UPT ;  /* 0x7fffffb10600788c */ /* 0x000fe4000bf46070 */
[----:B------:R-:W-:Y:S01]  /*4440*/  USEL UR6, URZ, 0x4, UP1 ;  /* 0x00000004ff067887 */ /* 0x000fe20008800000 */
[----:B------:R2:W-:Y:S01]  /*4450*/  LDGSTS.E [R235+0xe00], desc[UR28][R42.64], !P3 ;  /* 0x00e000002aeb7fae */ /* 0x0005e2000d9a101c */
[----:B------:R-:W-:Y:S02]  /*4460*/  UISETP.GE.U32.AND UP1, UPT, UR5, 0x7fffffb2, UPT ;  /* 0x7fffffb20500788c */ /* 0x000fe4000bf26070 */
[----:B------:R-:W-:Y:S01]  /*4470*/  USEL UR17, URZ, 0x1, UP2 ;  /* 0x00000001ff117887 */ /* 0x000fe20009000000 */
[----:B-1----:R-:W1:Y:S01]  /*4480*/  LDC R44, c[0x0][0x3a0] ;  /* 0x0000e800ff2c7b82 */ /* 0x002e620000000800 */
[----:B------:R3:W-:Y:S01]  /*4490*/  LDGSTS.E [R235+0xf00], desc[UR28][R10.64], !P3 ;  /* 0x00f000000aeb7fae */ /* 0x0007e2000d9a101c */
[----:B------:R-:W-:Y:S01]  /*44a0*/  ISETP.GE.U32.AND P3, PT, R0, 0x7fffffad, PT ;  /* 0x7fffffad0000780c */ /* 0x000fe20003f66070 */
[----:B------:R-:W-:Y:S01]  /*44b0*/  USEL UR18, URZ, 0x1fffe, UP1 ;  /* 0x0001fffeff127887 */ /* 0x000fe20008800000 */
[----:B------:R-:W-:Y:S01]  /*44c0*/  IADD3 R0, PT, PT, R12, -0x32, RZ ;  /* 0xffffffce0c007810 */ /* 0x000fe20007ffe0ff */
[----:B------:R-:W-:Y:S01]  /*44d0*/  VIADD R12, R22, 0xffffffc8 ;  /* 0xffffffc8160c7836 */ /* 0x000fe20000000000 */
[----:B------:R-:W-:Y:S01]  /*44e0*/  SEL R4, RZ, 0x1, P3 ;  /* 0x00000001ff047807 */ /* 0x000fe20001800000 */
[----:B------:R3:W-:Y:S01]  /*44f0*/  STL.64 [R1+0xf0], R10 ;  /* 0x0000f00a01007387 */ /* 0x0007e20000100a00 */
[----:B--2---:R-:W2:Y:S01]  /*4500*/  LDC R42, c[0x0][0x3a0] ;  /* 0x0000e800ff2a7b82 */ /* 0x004ea20000000800 */
[----:B------:R-:W-:Y:S01]  /*4510*/  ISETP.GE.U32.AND P3, PT, R0, 0x7fffffaf, PT ;  /* 0x7fffffaf0000780c */ /* 0x000fe20003f66070 */
[----:B------:R-:W-:Y:S01]  /*4520*/  UIADD3 UR17, UPT, UPT, UR17, UR18, URZ ;  /* 0x0000001211117290 */ /* 0x000fe2000fffe0ff */
[----:B------:R-:W-:Y:S01]  /*4530*/  SEL R0, RZ, 0x1fffe, P6 ;  /* 0x0001fffeff007807 */ /* 0x000fe20003000000 */
[----:B------:R-:W-:Y:S01]  /*4540*/  UIADD3 UR7, UPT, UPT, UR8, UR7, URZ ;  /* 0x0000000708077290 */ /* 0x000fe2000fffe0ff */
[----:B------:R-:W-:Y:S01]  /*4550*/  ISETP.GE.U32.AND P6, PT, R5, 0x7fffffb0, PT ;  /* 0x7fffffb00500780c */ /* 0x000fe20003fc6070 */
[----:B------:R-:W-:Y:S01]  /*4560*/  USEL UR15, URZ, 0x4, UP6 ;  /* 0x00000004ff0f7887 */ /* 0x000fe2000b000000 */
[----:B------:R-:W-:Y:S01]  /*4570*/  SEL R5, RZ, 0x4, P3 ;  /* 0x00000004ff057807 */ /* 0x000fe20001800000 */
[----:B------:R-:W4:Y:S01]  /*4580*/  LDC R43, c[0x0][0x3a0] ;  /* 0x0000e800ff2b7b82 */ /* 0x000f220000000800 */
[----:B------:R-:W-:Y:S01]  /*4590*/  ISETP.GE.U32.AND P3, PT, R12, 0x7fffffa9, PT ;  /* 0x7fffffa90c00780c */ /* 0x000fe20003f66070 */
[----:B------:R-:W-:Y:S01]  /*45a0*/  IMAD.IADD R4, R4, 0x1, R0 ;  /* 0x0000000104047824 */ /* 0x000fe200078e0200 */
[----:B------:R-:W-:Y:S01]  /*45b0*/  SEL R12, RZ, 0x7fff8, P6 ;  /* 0x0007fff8ff0c7807 */ /* 0x000fe20003000000 */
[----:B---3--:R-:W-:Y:S01]  /*45c0*/  IMAD R10, R6, 0x7, RZ ;  /* 0x00000007060a7824 */ /* 0x008fe200078e02ff */
[----:B------:R-:W-:Y:S01]  /*45d0*/  SHF.R.U32.HI R22, RZ, 0x4, R14 ;  /* 0x00000004ff167819 */ /* 0x000fe2000001160e */
[----:B------:R-:W-:Y:S01]  /*45e0*/  USEL UR16, URZ, 0x7fff8, UP5 ;  /* 0x0007fff8ff107887 */ /* 0x000fe2000a800000 */
[----:B------:R-:W-:Y:S01]  /*45f0*/  ISETP.GE.U32.AND P6, PT, R13, 0x7fffffaa, PT ;  /* 0x7fffffaa0d00780c */ /* 0x000fe20003fc6070 */
[----:B------:R-:W3:Y:S01]  /*4600*/  LDC R45, c[0x0][0x3a0] ;  /* 0x0000e800ff2d7b82 */ /* 0x000ee20000000800 */
[----:B-1----:R-:W-:Y:S01]  /*4610*/  VIADD R40, R44, 0xffffffca ;  /* 0xffffffca2c287836 */ /* 0x002fe20000000000 */
[----:B------:R-:W-:Y:S01]  /*4620*/  SEL R13, RZ, 0x1, P3 ;  /* 0x00000001ff0d7807 */ /* 0x000fe20001800000 */
[----:B------:R-:W-:Y:S01]  /*4630*/  IMAD.WIDE R50, R10, 0x4, R208 ;  /* 0x000000040a327825 */ /* 0x000fe200078e02d0 */
[----:B------:R-:W-:Y:S01]  /*4640*/  LOP3.LUT P3, RZ, R22, 0x1, RZ, 0xc0, !PT ;  /* 0x0000000116ff7812 */ /* 0x000fe2000786c0ff */
[----:B------:R1:W-:Y:S01]  /*4650*/  STL [R1+0x3e8], R10 ;  /* 0x0003e80a01007387 */ /* 0x0003e20000100800 */
[----:B------:R-:W-:Y:S01]  /*4660*/  SEL R22, RZ, 0x1fffe, P6 ;  /* 0x0001fffeff167807 */ /* 0x000fe20003000000 */
[----:B------:R-:W-:Y:S01]  /*4670*/  IMAD.WIDE R48, R10, 0x4, R74 ;  /* 0x000000040a307825 */ /* 0x000fe200078e024a */
[----:B------:R-:W3:Y:S01]  /*4680*/  LDC R44, c[0x0][0x3a0] ;  /* 0x0000e800ff2c7b82 */ /* 0x000ee20000000800 */
[----:B------:R-:W-:Y:S01]  /*4690*/  ISETP.GE.U32.AND P6, PT, R40, 0x7fffffab, PT ;  /* 0x7fffffab2800780c */ /* 0x000fe20003fc6070 */
[----:B------:R-:W-:Y:S01]  /*46a0*/  STL.64 [R1+0x88], R50 ;  /* 0x0000883201007387 */ /* 0x000fe20000100a00 */
[----:B--2---:R-:W-:Y:S01]  /*46b0*/  VIADD R40, R42, 0xffffffcb ;  /* 0xffffffcb2a287836 */ /* 0x004fe20000000000 */
[----:B------:R-:W-:Y:S01]  /*46c0*/  LOP3.LUT R4, R4, 0x3, RZ, 0xc0, !PT ;  /* 0x0000000304047812 */ /* 0x000fe200078ec0ff */
[----:B------:R-:W-:Y:S01]  /*46d0*/  IMAD.IADD R13, R13, 0x1, R22 ;  /* 0x000000010d0d7824 */ /* 0x000fe200078e0216 */
[----:B------:R-:W-:Y:S01]  /*46e0*/  SEL R0, RZ, 0x4, P6 ;  /* 0x00000004ff007807 */ /* 0x000fe20003000000 */
[----:B------:R-:W-:Y:S01]  /*46f0*/  IMAD.WIDE R46, R10, 0x4, R76 ;  /* 0x000000040a2e7825 */ /* 0x000fe200078e024c */
[----:B------:R-:W2:Y:S01]  /*4700*/  LDC R42, c[0x0][0x3a0] ;  /* 0x0000e800ff2a7b82 */ /* 0x000ea20000000800 */
[----:B------:R-:W-:Y:S01]  /*4710*/  ISETP.GE.U32.AND P6, PT, R40, 0x7fffffac, PT ;  /* 0x7fffffac2800780c */ /* 0x000fe20003fc6070 */
[----:B------:R-:W-:Y:S01]  /*4720*/  LDGSTS.E [R235+0x1c00], desc[UR28][R50.64], !P0 ;  /* 0x01c0000032eb7fae */ /* 0x000fe2000c1a101c */
[----:B----4-:R-:W-:Y:S01]  /*4730*/  IADD3 R40, PT, PT, R43, -0x3c, RZ ;  /* 0xffffffc42b287810 */ /* 0x010fe20007ffe0ff */
[----:B-1----:R-:W-:Y:S01]  /*4740*/  IMAD.WIDE R10, R10, 0x4, R8 ;  /* 0x000000040a0a7825 */ /* 0x002fe200078e0208 */
[----:B------:R-:W-:Y:S01]  /*4750*/  IADD3 R4, PT, PT, R4, R12, R5 ;  /* 0x0000000c04047210 */ /* 0x000fe20007ffe005 */
[----:B------:R-:W-:Y:S01]  /*4760*/  STL.64 [R1+0x80], R48 ;  /* 0x0000803001007387 */ /* 0x000fe20000100a00 */
[----:B------:R-:W-:Y:S01]  /*4770*/  SEL R5, RZ, 0x7fff8, P6 ;  /* 0x0007fff8ff057807 */ /* 0x000fe20003000000 */
[----:B------:R-:W-:Y:S01]  /*4780*/  ULOP3.LUT UR17, UR17, 0x3, URZ, 0xc0, !UPT ;  /* 0x0000000311117892 */ /* 0x000fe2000f8ec0ff */
[----:B------:R-:W-:Y:S01]  /*4790*/  ISETP.GE.U32.AND P6, PT, R40, 0x7fffffa5, PT ;  /* 0x7fffffa52800780c */ /* 0x000fe20003fc6070 */
[----:B---3--:R-:W-:Y:S01]  /*47a0*/  VIADD R40, R45, 0xffffffc5 ;  /* 0xffffffc52d287836 */ /* 0x008fe20000000000 */
[----:B------:R-:W-:Y:S01]  /*47b0*/  LOP3.LUT R13, R13, 0x3, RZ, 0xc0, !PT ;  /* 0x000000030d0d7812 */ /* 0x000fe200078ec0ff */
[----:B------:R-:W-:Y:S01]  /*47c0*/  LDGSTS.E [R235+0x1d00], desc[UR28][R48.64], !P0 ;  /* 0x01d0000030eb7fae */ /* 0x000fe2000c1a101c */
[----:B------:R-:W-:Y:S01]  /*47d0*/  SEL R12, RZ, 0x1, P6 ;  /* 0x00000001ff0c7807 */ /* 0x000fe20003000000 */
[----:B------:R-:W-:Y:S01]  /*47e0*/  ULOP3.LUT UR7, UR7, 0x3, URZ, 0xc0, !UPT ;  /* 0x0000000307077892 */ /* 0x000fe2000f8ec0ff */
[----:B------:R-:W-:Y:S01]  /*47f0*/  ISETP.GE.U32.AND P6, PT, R40, 0x7fffffa6, PT ;  /* 0x7fffffa62800780c */ /* 0x000fe20003fc6070 */
[----:B------:R-:W-:Y:S01]  /*4800*/  VIADD R22, R44, 0xffffffc6 ;  /* 0xffffffc62c167836 */ /* 0x000fe20000000000 */
[----:B------:R-:W-:Y:S01]  /*4810*/  IADD3 R5, PT, PT, R13, R5, R0 ;  /* 0x000000050d057210 */ /* 0x000fe20007ffe000 */
[----:B------:R-:W-:Y:S01]  /*4820*/  STL.64 [R1+0x78], R46 ;  /* 0x0000782e01007387 */ /* 0x000fe20000100a00 */
[----:B------:R-:W-:Y:S01]  /*4830*/  SEL R0, RZ, 0x1fffe, P6 ;  /* 0x0001fffeff007807 */ /* 0x000fe20003000000 */
[----:B------:R-:W1:Y:S01]  /*4840*/  LDC R40, c[0x0][0x3a0] ;  /* 0x0000e800ff287b82 */ /* 0x000e620000000800 */
[----:B------:R-:W-:Y:S01]  /*4850*/  ISETP.GE.U32.AND P6, PT, R22, 0x7fffffa7, PT ;  /* 0x7fffffa71600780c */ /* 0x000fe20003fc6070 */
[----:B------:R-:W-:Y:S01]  /*4860*/  IMAD.SHL.U32 R5, R5, 0x100, RZ ;  /* 0x0000010005057824 */ /* 0x000fe200078e00ff */
[----:B------:R-:W-:Y:S01]  /*4870*/  LDGSTS.E [R235+0x1e00], desc[UR28][R46.64], !P0 ;  /* 0x01e000002eeb7fae */ /* 0x000fe2000c1a101c */
[----:B--2---:R-:W-:Y:S01]  /*4880*/  VIADD R13, R42, 0xffffffc7 ;  /* 0xffffffc72a0d7836 */ /* 0x004fe20000000000 */
[----:B------:R-:W-:Y:S01]  /*4890*/  USEL UR5, URZ, 0x7fff8, UP0 ;  /* 0x0007fff8ff057887 */ /* 0x000fe20008000000 */
[----:B------:R-:W-:Y:S01]  /*48a0*/  IMAD.IADD R12, R12, 0x1, R0 ;  /* 0x000000010c0c7824 */ /* 0x000fe200078e0200 */
[----:B------:R-:W-:Y:S01]  /*48b0*/  SEL R0, RZ, 0x4, P6 ;  /* 0x00000004ff007807 */ /* 0x000fe20003000000 */
[----:B------:R-:W2:Y:S01]  /*48c0*/  LDC R22, c[0x0][0x3a0] ;  /* 0x0000e800ff167b82 */ /* 0x000ea20000000800 */
[----:B------:R-:W-:Y:S01]  /*48d0*/  ISETP.GE.U32.AND P6, PT, R13, 0x7fffffa8, PT ;  /* 0x7fffffa80d00780c */ /* 0x000fe20003fc6070 */
[----:B------:R3:W-:Y:S01]  /*48e0*/  STL.64 [R1+0x70], R10 ;  /* 0x0000700a01007387 */ /* 0x0007e20000100a00 */
[----:B------:R-:W-:Y:S01]  /*48f0*/  LOP3.LUT R242, R5, 0xf00, RZ, 0xe2, !PT ;  /* 0x00000f0005f27812 */ /* 0x000fe200078ee2ff */
[----:B------:R-:W-:Y:S01]  /*4900*/  UIADD3 UR15, UPT, UPT, UR17, UR16, UR15 ;  /* 0x00000010110f7290 */ /* 0x000fe2000fffe00f */
[----:B------:R-:W-:Y:S01]  /*4910*/  SEL R5, RZ, 0x7fff8, P6 ;  /* 0x0007fff8ff057807 */ /* 0x000fe20003000000 */
[----:B------:R3:W-:Y:S01]  /*4920*/  LDGSTS.E [R235+0x1f00], desc[UR28][R10.64], !P0 ;  /* 0x01f000000aeb7fae */ /* 0x0007e2000c1a101c */
[----:B------:R-:W-:Y:S01]  /*4930*/  LOP3.LUT R12, R12, 0x3, RZ, 0xc0, !PT ;  /* 0x000000030c0c7812 */ /* 0x000fe200078ec0ff */
[----:B------:R-:W4:Y:S01]  /*4940*/  LDC R13, c[0x0][0x3a0] ;  /* 0x0000e800ff0d7b82 */ /* 0x000f220000000800 */
[----:B------:R-:W-:Y:S01]  /*4950*/  LEA R242, R4, R242, 0xc ;  /* 0x000000f204f27211 */ /* 0x000fe200078e60ff */
[----:B------:R-:W-:Y:S01]  /*4960*/  UIADD3 UR7, UPT, UPT, UR7, UR9, UR10 ;  /* 0x0000000907077290 */ /* 0x000fe2000fffe00a */
[----:B------:R-:W-:Y:S01]  /*4970*/  IADD3 R0, PT, PT, R12, R5, R0 ;  /* 0x000000050c007210 */ /* 0x000fe20007ffe000 */
[----:B------:R-:W-:Y:S01]  /*4980*/  UIADD3 UR5, UPT, UPT, UR13, UR5, UR6 ;  /* 0x000000050d057290 */ /* 0x000fe2000fffe006 */
[----:B------:R-:W-:Y:S01]  /*4990*/  IMAD R42, R52, R7, RZ ;  /* 0x00000007342a7224 */ /* 0x000fe200078e02ff */
[----:B------:R-:W-:-:S02]  /*49a0*/  ULOP3.LUT UR15, UR15, 0xf, URZ, 0xc0, !UPT ;  /* 0x0000000f0f0f7892 */ /* 0x000fc4000f8ec0ff */
[----:B------:R-:W3:Y:S01]  /*49b0*/  LDC R5, c[0x0][0x3a0] ;  /* 0x0000e800ff057b82 */ /* 0x000ee20000000800 */
[----:B------:R-:W1:Y:S01]  /*49c0*/  LDCU UR6, c[0x0][0x3b0] ;  /* 0x00007600ff0677ac */ /* 0x000e620008000800 */
[----:B------:R-:W-:Y:S01]  /*49d0*/  STL [R1+0x1c8], R42 ;  /* 0x0001c82a01007387 */ /* 0x000fe20000100800 */
[----:B------:R-:W-:Y:S02]  /*49e0*/  USHF.L.U32 UR7, UR7, 0x8, URZ ;  /* 0x0000000807077899 */ /* 0x000fe400080006ff */
[----:B------:R-:W-:-:S03]  /*49f0*/  ULEA UR15, UR5, UR15, 0x4 ;  /* 0x0000000f050f7291 */ /* 0x000fc6000f8e20ff */
[----:B------:R-:W3:Y:S01]  /*4a00*/  LDC R12, c[0x0][0x3a0] ;  /* 0x0000e800ff0c7b82 */ /* 0x000ee20000000800 */
[----:B--2---:R-:W-:Y:S01]  /*4a10*/  VIADD R4, R22, 0xffffffc1 ;  /* 0xffffffc116047836 */ /* 0x004fe20000000000 */
[----:B------:R-:W-:Y:S02]  /*4a20*/  ULOP3.LUT UR5, UR7, 0xf00, URZ, 0xe2, !UPT ;  /* 0x00000f0007057892 */ /* 0x000fe4000f8ee2ff */
[----:B------:R-:W-:Y:S02]  /*4a30*/  ULOP3.LUT UR15, UR15, 0xff, URZ, 0xc0, !UPT ;  /* 0x000000ff0f0f7892 */ /* 0x000fe4000f8ec0ff */
[----:B------:R-:W-:Y:S02]  /*4a40*/  ISETP.GE.U32.AND P0, PT, R4, 0x7fffffa2, PT ;  /* 0x7fffffa20400780c */ /* 0x000fe40003f06070 */
[----:B------:R-:W2:Y:S01]  /*4a50*/  LDC R22, c[0x0][0x3a0] ;  /* 0x0000e800ff167b82 */ /* 0x000ea20000000800 */
[----:B----4-:R-:W-:Y:S02]  /*4a60*/  VIADD R4, R13, 0xffffffc2 ;  /* 0xffffffc20d047836 */ /* 0x010fe40000000000 */
[----:B-1----:R-:W-:-:S02]  /*4a70*/  IMAD R29, R29, UR6, RZ ;  /* 0x000000061d1d7c24 */ /* 0x002fc4000f8e02ff */
[----:B------:R-:W-:Y:S01]  /*4a80*/  IMAD R25, R25, UR6, RZ ;  /* 0x0000000619197c24 */ /* 0x000fe2000f8e02ff */
[----:B------:R-:W-:Y:S01]  /*4a90*/  ISETP.GE.U32.AND P6, PT, R4, 0x7fffffa3, PT ;  /* 0x7fffffa30400780c */ /* 0x000fe20003fc6070 */
[----:B------:R-:W-:Y:S02]  /*4aa0*/  IMAD R206, R2, UR6, RZ ;  /* 0x0000000602ce7c24 */ /* 0x000fe4000f8e02ff */
[----:B---3--:R-:W-:Y:S01]  /*4ab0*/  VIADD R10, R5, 0xffffffc0 ;  /* 0xffffffc0050a7836 */ /* 0x008fe20000000000 */
[----:B------:R-:W-:Y:S01]  /*4ac0*/  SEL R5, RZ, 0x1fffe, P0 ;  /* 0x0001fffeff057807 */ /* 0x000fe20000000000 */
[----:B------:R-:W-:Y:S01]  /*4ad0*/  IMAD R207, R20, UR6, RZ ;  /* 0x0000000614cf7c24 */ /* 0x000fe2000f8e02ff */
[----:B------:R-:W-:Y:S01]  /*4ae0*/  SEL R13, RZ, 0x4, P6 ;  /* 0x00000004ff0d7807 */ /* 0x000fe20003000000 */
[----:B------:R-:W-:Y:S01]  /*4af0*/  IMAD R20, R30, UR6, RZ ;  /* 0x000000061e147c24 */ /* 0x000fe2000f8e02ff */
[----:B------:R-:W-:Y:S01]  /*4b00*/  ISETP.GE.U32.AND P0, PT, R10, 0x7fffffa1, PT ;  /* 0x7fffffa10a00780c */ /* 0x000fe20003f06070 */
[----:B------:R-:W-:-:S02]  /*4b10*/  IMAD R28, R28, UR6, RZ ;  /* 0x000000061c1c7c24 */ /* 0x000fc4000f8e02ff */
[----:B------:R-:W-:Y:S01]  /*4b20*/  VIADD R12, R12, 0xffffffc3 ;  /* 0xffffffc30c0c7836 */ /* 0x000fe20000000000 */
[----:B------:R-:W-:Y:S01]  /*4b30*/  SEL R4, RZ, 0x1, P0 ;  /* 0x00000001ff047807 */ /* 0x000fe20000000000 */
[----:B------:R-:W-:Y:S02]  /*4b40*/  IMAD R43, R18, UR6, RZ ;  /* 0x00000006122b7c24 */ /* 0x000fe4000f8e02ff */
[----:B------:R-:W-:Y:S01]  /*4b50*/  IMAD R27, R27, UR6, RZ ;  /* 0x000000061b1b7c24 */ /* 0x000fe2000f8e02ff */
[----:B------:R-:W-:Y:S01]  /*4b60*/  ISETP.GE.U32.AND P6, PT, R12, 0x7fffffa4, PT ;  /* 0x7fffffa40c00780c */ /* 0x000fe20003fc6070 */
[----:B------:R-:W-:Y:S02]  /*4b70*/  IMAD.IADD R5, R4, 0x1, R5 ;  /* 0x0000000104057824 */ /* 0x000fe400078e0205 */
[----:B--2---:R-:W-:Y:S01]  /*4b80*/  VIADD R12, R22, 0xffffffde ;  /* 0xffffffde160c7836 */ /* 0x004fe20000000000 */
[----:B------:R-:W-:Y:S01]  /*4b90*/  SEL R4, RZ, 0x7fff8, P6 ;  /* 0x0007fff8ff047807 */ /* 0x000fe20003000000 */
[----:B------:R-:W-:Y:S01]  /*4ba0*/  IMAD R210, R16, UR6, RZ ;  /* 0x0000000610d27c24 */ /* 0x000fe2000f8e02ff */
[----:B------:R-:W-:Y:S01]  /*4bb0*/  LOP3.LUT R5, R5, 0x3, RZ, 0xc0, !PT ;  /* 0x0000000305057812 */ /* 0x000fe200078ec0ff */
[----:B------:R-:W-:Y:S01]  /*4bc0*/  IMAD R16, R32, UR6, RZ ;  /* 0x0000000620107c24 */ /* 0x000fe2000f8e02ff */
[----:B------:R-:W-:Y:S01]  /*4bd0*/  ISETP.GE.U32.AND P6, PT, R12, 0x7fffffbf, PT ;  /* 0x7fffffbf0c00780c */ /* 0x000fe20003fc6070 */
[----:B------:R-:W-:Y:S01]  /*4be0*/  IMAD R24, R24, UR6, RZ ;  /* 0x0000000618187c24 */ /* 0x000fe2000f8e02ff */
[----:B------:R-:W-:Y:S01]  /*4bf0*/  IADD3 R13, PT, PT, R5, R4, R13 ;  /* 0x00000004050d7210 */ /* 0x000fe20007ffe00d */
[----:B------:R-:W-:Y:S01]  /*4c00*/  IMAD R23, R23, UR6, RZ ;  /* 0x0000000617177c24 */ /* 0x000fe2000f8e02ff */
[----:B------:R-:W-:Y:S01]  /*4c10*/  IADD3 R4, PT, PT, R40, -0x21, RZ ;  /* 0xffffffdf28047810 */ /* 0x000fe20007ffe0ff */
[----:B------:R-:W-:Y:S01]  /*4c20*/  IMAD R18, R31, UR6, RZ ;  /* 0x000000061f127c24 */ /* 0x000fe2000f8e02ff */
[----:B------:R-:W-:Y:S01]  /*4c30*/  SEL R12, RZ, 0x4, P6 ;  /* 0x00000004ff0c7807 */ /* 0x000fe20003000000 */
[----:B------:R-:W-:Y:S01]  /*4c40*/  IMAD R17, R17, UR6, RZ ;  /* 0x0000000611117c24 */ /* 0x000fe2000f8e02ff */
[----:B------:R-:W-:Y:S01]  /*4c50*/  ISETP.GE.U32.AND P6, PT, R4, 0x7fffffc0, PT ;  /* 0x7fffffc00400780c */ /* 0x000fe20003fc6070 */
[----:B------:R-:W-:Y:S01]  /*4c60*/  IMAD R40, R19, UR6, RZ ;  /* 0x0000000613287c24 */ /* 0x000fe2000f8e02ff */
[----:B------:R-:W1:Y:S01]  /*4c70*/  LDC.64 R4, c[0x0][0x388] ;  /* 0x0000e200ff047b82 */ /* 0x000e620000000a00 */
[----:B------:R-:W-:Y:S01]  /*4c80*/  LOP3.LUT R13, R13, 0xf, RZ, 0xc0, !PT ;  /* 0x0000000f0d0d7812 */ /* 0x000fe200078ec0ff */
[----:B------:R-:W-:Y:S01]  /*4c90*/  IMAD R205, R21, UR6, RZ ;  /* 0x0000000615cd7c24 */ /* 0x000fe2000f8e02ff */
[----:B------:R-:W-:Y:S01]  /*4ca0*/  SEL R22, RZ, 0x7fff8, P6 ;  /* 0x0007fff8ff167807 */ /* 0x000fe20003000000 */
[----:B------:R-:W-:-:S02]  /*4cb0*/  IMAD R19, R34, UR6, RZ ;  /* 0x0000000622137c24 */ /* 0x000fc4000f8e02ff */
[----:B------:R-:W-:Y:S01]  /*4cc0*/  IMAD R0, R0, 0x10, R13 ;  /* 0x0000001000007824 */ /* 0x000fe200078e020d */
[----:B------:R-:W-:Y:S01]  /*4cd0*/  IADD3 R12, PT, PT, R22, UR11, R12 ;  /* 0x0000000b160c7c10 */ /* 0x000fe2000fffe00c */
[----:B------:R-:W-:Y:S02]  /*4ce0*/  IMAD R22, R6, 0xb, RZ ;  /* 0x0000000b06167824 */ /* 0x000fe400078e02ff */
[----:B------:R-:W-:Y:S01]  /*4cf0*/  IMAD R203, R203, UR6, RZ ;  /* 0x00000006cbcb7c24 */ /* 0x000fe2000f8e02ff */
[----:B------:R-:W-:Y:S01]  /*4d00*/  LOP3.LUT R0, R0, 0xff, RZ, 0xc0, !PT ;  /* 0x000000ff00007812 */ /* 0x000fe200078ec0ff */
[----:B------:R-:W-:Y:S01]  /*4d10*/  IMAD.WIDE R44, R22, 0x4, R208 ;  /* 0x00000004162c7825 */ /* 0x000fe200078e02d0 */
[----:B------:R-:W-:Y:S01]  /*4d20*/  LEA R13, R12, UR5, 0xc ;  /* 0x000000050c0d7c11 */ /* 0x000fe2000f8e60ff */
[----:B------:R2:W-:Y:S02]  /*4d30*/  STL [R1+0x250], R22 ;  /* 0x0002501601007387 */ /* 0x0005e40000100800 */
[----:B------:R-:W-:-:S02]  /*4d40*/  IMAD.IADD R242, R242, 0x1, R0 ;  /* 0x00000001f2f27824 */ /* 0x000fc400078e0200 */
[----:B------:R-:W-:Y:S01]  /*4d50*/  IMAD.SHL.U32 R0, R42, 0x4, RZ ;  /* 0x000000042a007824 */ /* 0x000fe200078e00ff */
[----:B------:R3:W-:Y:S01]  /*4d60*/  STL.64 [R1+0x8], R44 ;  /* 0x0000082c01007387 */ /* 0x0007e20000100a00 */
[----:B------:R-:W-:Y:S02]  /*4d70*/  VIADD R13, R13, UR15 ;  /* 0x0000000f0d0d7c36 */ /* 0x000fe40008000000 */
[----:B------:R-:W-:Y:S01]  /*4d80*/  IMAD.WIDE R10, R22, 0x4, R74 ;  /* 0x00000004160a7825 */ /* 0x000fe200078e024a */
[----:B------:R3:W-:Y:S01]  /*4d90*/  LDGSTS.E [R235+0x2c00], desc[UR28][R44.64], !P4 ;  /* 0x02c000002ceb7fae */ /* 0x0007e2000e1a101c */
[----:B-1----:R-:W-:Y:S02]  /*4da0*/  IADD3 R12, P6, PT, R0, R4, RZ ;  /* 0x00000004000c7210 */ /* 0x002fe40007fde0ff */
[----:B------:R-:W-:Y:S01]  /*4db0*/  IMAD.WIDE R248, R22, 0x4, R76 ;  /* 0x0000000416f87825 */ /* 0x000fe200078e024c */
[----:B------:R-:W-:Y:S01]  /*4dc0*/  PRMT R242, R242, 0x5410, R13 ;  /* 0x00005410f2f27816 */ /* 0x000fe2000000000d */
[----:B------:R-:W-:Y:S01]  /*4dd0*/  LDGSTS.E [R235+0x2d00], desc[UR28][R10.64], !P4 ;  /* 0x02d000000aeb7fae */ /* 0x000fe2000e1a101c */
[----:B------:R-:W-:Y:S01]  /*4de0*/  LEA.HI.X.SX32 R13, R42, R5, 0x2, P6 ;  /* 0x000000052a0d7211 */ /* 0x000fe200030f16ff */
[----:B------:R-:W-:Y:S01]  /*4df0*/  IMAD.WIDE R246, R22, 0x4, R8 ;  /* 0x0000000416f67825 */ /* 0x000fe200078e0208 */
[-C--:B------:R-:W-:Y:S01]  /*4e00*/  LEA R72, P6, R29, R12.reuse, 0x2 ;  /* 0x0000000c1d487211 */ /* 0x080fe200078c10ff */
[----:B------:R-:W-:Y:S01]  /*4e10*/  LDGSTS.E [R235+0x2e00], desc[UR28][R248.64], !P4 ;  /* 0x02e00000f8eb7fae */ /* 0x000fe2000e1a101c */
[----:B--2---:R-:W-:Y:S01]  /*4e20*/  SHF.R.U32.HI R22, RZ, 0x8, R14 ;  /* 0x00000008ff167819 */ /* 0x004fe2000001160e */
[----:B------:R-:W-:Y:S01]  /*4e30*/  IMAD R42, R15, UR6, RZ ;  /* 0x000000060f2a7c24 */ /* 0x000fe2000f8e02ff */
[-C--:B------:R-:W-:Y:S01]  /*4e40*/  LEA.HI.X.SX32 R73, R29, R13.reuse, 0x2, P6 ;  /* 0x0000000d1d497211 */ /* 0x080fe200030f16ff */
[----:B---3--:R-:W-:Y:S01]  /*4e50*/  IMAD R45, R6, 0xf, RZ ;  /* 0x0000000f062d7824 */ /* 0x008fe200078e02ff */
[----:B------:R-:W-:Y:S01]  /*4e60*/  LDGSTS.E [R235+0x2f00], desc[UR28][R246.64], !P4 ;  /* 0x02f00000f6eb7fae */ /* 0x000fe2000e1a101c */
[----:B------:R-:W-:Y:S01]  /*4e70*/  IMAD R44, R3, UR6, RZ ;  /* 0x00000006032c7c24 */ /* 0x000fe2000f8e02ff */
[----:B------:R-:W-:Y:S01]  /*4e80*/  LOP3.LUT P4, RZ, R22, 0x1, RZ, 0xc0, !PT ;  /* 0x0000000116ff7812 */ /* 0x000fe2000788c0ff */
[C---:B------:R-:W-:Y:S01]  /*4e90*/  IMAD.WIDE R192, R45.reuse, 0x4, R208 ;  /* 0x000000042dc07825 */ /* 0x040fe200078e02d0 */
[----:B------:R-:W-:Y:S02]  /*4ea0*/  STL [R1+0x248], R45 ;  /* 0x0002482d01007387 */ /* 0x000fe40000100800 */
[CC--:B------:R-:W-:Y:S01]  /*4eb0*/  LEA R2, P6, R44.reuse, R12.reuse, 0x2 ;  /* 0x0000000c2c027211 */ /* 0x0c0fe200078c10ff */
[C---:B------:R-:W-:Y:S01]  /*4ec0*/  IMAD.WIDE R194, R45.reuse, 0x4, R74 ;  /* 0x000000042dc27825 */ /* 0x040fe200078e024a */
[----:B------:R-:W-:Y:S02]  /*4ed0*/  LDGSTS.E [R235+0x3c00], desc[UR28][R192.64], !P5 ;  /* 0x03c00000c0eb7fae */ /* 0x000fe4000e9a101c */
[----:B------:R-:W-:Y:S01]  /*4ee0*/  LEA.HI.X.SX32 R3, R44, R13, 0x2, P6 ;  /* 0x0000000d2c037211 */ /* 0x000fe200030f16ff */
[----:B------:R-:W-:Y:S01]  /*4ef0*/  IMAD.WIDE R196, R45, 0x4, R76 ;  /* 0x000000042dc47825 */ /* 0x000fe200078e024c */
[----:B------:R-:W-:Y:S01]  /*4f00*/  LDGSTS.E [R235+0x3d00], desc[UR28][R194.64], !P5 ;  /* 0x03d00000c2eb7fae */ /* 0x000fe2000e9a101c */
[----:B------:R-:W-:-:S02]  /*4f10*/  LEA R66, P6, R20, R12, 0x2 ;  /* 0x0000000c14427211 */ /* 0x000fc400078c10ff */
[----:B------:R-:W-:Y:S01]  /*4f20*/  IMAD.WIDE R198, R45, 0x4, R8 ;  /* 0x000000042dc67825 */ /* 0x000fe200078e0208 */
[----:B------:R-:W-:Y:S01]  /*4f30*/  LDGSTS.E [R235+0x3e00], desc[UR28][R196.64], !P5 ;  /* 0x03e00000c4eb7fae */ /* 0x000fe2000e9a101c */
[-C--:B------:R-:W-:Y:S02]  /*4f40*/  LEA.HI.X.SX32 R67, R20, R13.reuse, 0x2, P6 ;  /* 0x0000000d14437211 */ /* 0x080fe400030f16ff */
[----:B------:R-:W-:Y:S01]  /*4f50*/  IMAD R22, R26, UR6, RZ ;  /* 0x000000061a167c24 */ /* 0x000fe2000f8e02ff */
[----:B------:R-:W-:Y:S01]  /*4f60*/  LDGSTS.E [R235+0x3f00], desc[UR28][R198.64], !P5 ;  /* 0x03f00000c6eb7fae */ /* 0x000fe2000e9a101c */
[-C--:B------:R-:W-:Y:S01]  /*4f70*/  LEA R70, P5, R25, R12.reuse, 0x2 ;  /* 0x0000000c19467211 */ /* 0x080fe200078a10ff */
[----:B------:R-:W-:Y:S01]  /*4f80*/  IMAD R15, R33, UR6, RZ ;  /* 0x00000006210f7c24 */ /* 0x000fe2000f8e02ff */
[----:B------:R-:W-:Y:S01]  /*4f90*/  LEA R62, P6, R16, R12, 0x2 ;  /* 0x0000000c103e7211 */ /* 0x000fe200078c10ff */
[----:B------:R-:W-:Y:S01]  /*4fa0*/  STL [R1+0x230], R29 ;  /* 0x0002301d01007387 */ /* 0x000fe20000100800 */
[----:B------:R-:W-:-:S02]  /*4fb0*/  LEA.HI.X.SX32 R71, R25, R13, 0x2, P5 ;  /* 0x0000000d19477211 */ /* 0x000fc400028f16ff */
[CC--:B------:R-:W-:Y:S01]  /*4fc0*/  LEA R68, P5, R43.reuse, R12.reuse, 0x2 ;  /* 0x0000000c2b447211 */ /* 0x0c0fe200078a10ff */
[----:B------:R-:W-:Y:S01]  /*4fd0*/  STL [R1+0x22c], R28 ;  /* 0x00022c1c01007387 */ /* 0x000fe20000100800 */
[-C--:B------:R-:W-:Y:S02]  /*4fe0*/  LEA.HI.X.SX32 R63, R16, R13.reuse, 0x2, P6 ;  /* 0x0000000d103f7211 */ /* 0x080fe400030f16ff */
[-C--:B------:R-:W-:Y:S01]  /*4ff0*/  LEA.HI.X.SX32 R69, R43, R13.reuse, 0x2, P5 ;  /* 0x0000000d2b457211 */ /* 0x080fe200028f16ff */
[----:B------:R-:W-:Y:S01]  /*5000*/  STL [R1+0x228], R27 ;  /* 0x0002281b01007387 */ /* 0x000fe20000100800 */
[-C--:B------:R-:W-:Y:S02]  /*5010*/  LEA R64, P5, R18, R12.reuse, 0x2 ;  /* 0x0000000c12407211 */ /* 0x080fe400078a10ff */
[----:B------:R-:W-:Y:S01]  /*5020*/  LEA R58, P6, R28, R12, 0x2 ;  /* 0x0000000c1c3a7211 */ /* 0x000fe200078c10ff */
[----:B------:R-:W-:Y:S01]  /*5030*/  STL [R1+0x220], R25 ;  /* 0x0002201901007387 */ /* 0x000fe20000100800 */
[----:B------:R-:W-:-:S02]  /*5040*/  LEA.HI.X.SX32 R65, R18, R13, 0x2, P5 ;  /* 0x0000000d12417211 */ /* 0x000fc400028f16ff */
[CC--:B------:R-:W-:Y:S01]  /*5050*/  LEA R60, P5, R15.reuse, R12.reuse, 0x2 ;  /* 0x0000000c0f3c7211 */ /* 0x0c0fe200078a10ff */
[----:B------:R-:W-:Y:S01]  /*5060*/  STL [R1+0x224], R22 ;  /* 0x0002241601007387 */ /* 0x000fe20000100800 */
[-C--:B------:R-:W-:Y:S02]  /*5070*/  LEA.HI.X.SX32 R59, R28, R13.reuse, 0x2, P6 ;  /* 0x0000000d1c3b7211 */ /* 0x080fe400030f16ff */
[-C--:B------:R-:W-:Y:S01]  /*5080*/  LEA R54, P6, R42, R12.reuse, 0x2 ;  /* 0x0000000c2a367211 */ /* 0x080fe200078c10ff */
[----:B------:R-:W-:Y:S01]  /*5090*/  STL [R1+0x1dc], R24 ;  /* 0x0001dc1801007387 */ /* 0x000fe20000100800 */
[-C--:B------:R-:W-:Y:S02]  /*50a0*/  LEA.HI.X.SX32 R61, R15, R13.reuse, 0x2, P5 ;  /* 0x0000000d0f3d7211 */ /* 0x080fe400028f16ff */
[----:B------:R-:W-:Y:S01]  /*50b0*/  LEA R56, P5, R24, R12, 0x2 ;  /* 0x0000000c18387211 */ /* 0x000fe200078a10ff */
[----:B------:R-:W-:Y:S01]  /*50c0*/  STL [R1+0x1d8], R23 ;  /* 0x0001d81701007387 */ /* 0x000fe20000100800 */
[----:B------:R-:W-:-:S02]  /*50d0*/  LEA.HI.X.SX32 R55, R42, R13, 0x2, P6 ;  /* 0x0000000d2a377211 */ /* 0x000fc400030f16ff */
[CC--:B------:R-:W-:Y:S01]  /*50e0*/  LEA R50, P6, R19.reuse, R12.reuse, 0x2 ;  /* 0x0000000c13327211 */ /* 0x0c0fe200078c10ff */
[----:B------:R-:W-:Y:S01]  /*50f0*/  STL [R1+0x1d0], R44 ;  /* 0x0001d02c01007387 */ /* 0x000fe20000100800 */
[-C--:B------:R-:W-:Y:S02]  /*5100*/  LEA.HI.X.SX32 R57, R24, R13.reuse, 0x2, P5 ;  /* 0x0000000d18397211 */ /* 0x080fe400028f16ff */
[C---:B------:R-:W-:Y:S01]  /*5110*/  LEA R52, P5, R40.reuse, R12, 0x2 ;  /* 0x0000000c28347211 */ /* 0x040fe200078a10ff */
[----:B------:R-:W-:Y:S01]  /*5120*/  STL [R1+0x1d4], R206 ;  /* 0x0001d4ce01007387 */ /* 0x000fe20000100800 */
[-C--:B------:R-:W-:Y:S02]  /*5130*/  LEA.HI.X.SX32 R51, R19, R13.reuse, 0x2, P6 ;  /* 0x0000000d13337211 */ /* 0x080fe400030f16ff */
[----:B------:R-:W-:Y:S01]  /*5140*/  LEA.HI.X.SX32 R53, R40, R13, 0x2, P5 ;  /* 0x0000000d28357211 */ /* 0x000fe200028f16ff */
[----:B------:R-:W-:Y:S04]  /*5150*/  STL [R1+0x1cc], R42 ;  /* 0x0001cc2a01007387 */ /* 0x000fe80000100800 */
[----:B------:R-:W-:Y:S04]  /*5160*/  STL [R1+0x1c4], R210 ;  /* 0x0001c4d201007387 */ /* 0x000fe80000100800 */
[----:B------:R-:W-:Y:S04]  /*5170*/  STL [R1+0x1bc], R43 ;  /* 0x0001bc2b01007387 */ /* 0x000fe80000100800 */
[----:B------:R-:W-:Y:S04]  /*5180*/  STL [R1+0x1c0], R17 ;  /* 0x0001c01101007387 */ /* 0x000fe80000100800 */
[----:B------:R-:W-:Y:S04]  /*5190*/  STL [R1+0x1b8], R40 ;  /* 0x0001b82801007387 */ /* 0x000fe80000100800 */
[----:B------:R-:W-:Y:S04]  /*51a0*/  STL [R1+0x1b4], R207 ;  /* 0x0001b4cf01007387 */ /* 0x000fe80000100800 */
[----:B------:R-:W-:Y:S04]  /*51b0*/  STL [R1+0x1b0], R205 ;  /* 0x0001b0cd01007387 */ /* 0x000fe80000100800 */
[----:B------:R1:W-:Y:S04]  /*51c0*/  STL [R1+0x1ac], R20 ;  /* 0x0001ac1401007387 */ /* 0x0003e80000100800 */
[----:B------:R2:W-:Y:S04]  /*51d0*/  STL [R1+0x1a8], R18 ;  /* 0x0001a81201007387 */ /* 0x0005e80000100800 */
[----:B------:R3:W-:Y:S01]  /*51e0*/  STL [R1+0x1a4], R16 ;  /* 0x0001a41001007387 */ /* 0x0007e20000100800 */
[----:B-1----:R-:W-:-:S03]  /*51f0*/  IMAD R20, R38, UR6, RZ ;  /* 0x0000000626147c24 */ /* 0x002fc6000f8e02ff */
[----:B------:R1:W-:Y:S01]  /*5200*/  STL [R1+0x1a0], R15 ;  /* 0x0001a00f01007387 */ /* 0x0003e20000100800 */
[----:B--2---:R-:W-:-:S03]  /*5210*/  IMAD R18, R35, UR6, RZ ;  /* 0x0000000623127c24 */ /* 0x004fc6000f8e02ff */
[----:B------:R2:W-:Y:S01]  /*5220*/  STL [R1+0x19c], R19 ;  /* 0x00019c1301007387 */ /* 0x0005e20000100800 */
[----:B---3--:R-:W-:Y:S01]  /*5230*/  IMAD R16, R36, UR6, RZ ;  /* 0x0000000624107c24 */ /* 0x008fe2000f8e02ff */
[-C--:B------:R-:W-:Y:S02]  /*5240*/  LEA R48, P5, R18, R12.reuse, 0x2 ;  /* 0x0000000c12307211 */ /* 0x080fe400078a10ff */
[----:B------:R3:W-:Y:S01]  /*5250*/  STL [R1+0x198], R18 ;  /* 0x0001981201007387 */ /* 0x0007e20000100800 */
[----:B-1----:R-:W-:Y:S01]  /*5260*/  IMAD R15, R37, UR6, RZ ;  /* 0x00000006250f7c24 */ /* 0x002fe2000f8e02ff */
[-C--:B------:R-:W-:Y:S02]  /*5270*/  LEA R46, P6, R16, R12.reuse, 0x2 ;  /* 0x0000000c102e7211 */ /* 0x080fe400078c10ff */
[----:B------:R1:W-:Y:S01]  /*5280*/  STL [R1+0x194], R16 ;  /* 0x0001941001007387 */ /* 0x0003e20000100800 */
[-C--:B------:R-:W-:Y:S01]  /*5290*/  LEA.HI.X.SX32 R49, R18, R13.reuse, 0x2, P5 ;  /* 0x0000000d12317211 */ /* 0x080fe200028f16ff */
[----:B--2---:R-:W-:Y:S01]  /*52a0*/  IMAD R19, R39, UR6, RZ ;  /* 0x0000000627137c24 */ /* 0x004fe2000f8e02ff */
[-C--:B------:R-:W-:Y:S01]  /*52b0*/  LEA.HI.X.SX32 R47, R16, R13.reuse, 0x2, P6 ;  /* 0x0000000d102f7211 */ /* 0x080fe200030f16ff */
[----:B------:R2:W-:Y:S01]  /*52c0*/  STL [R1+0x190], R15 ;  /* 0x0001900f01007387 */ /* 0x0005e20000100800 */
[-C--:B------:R-:W-:Y:S01]  /*52d0*/  LEA R42, P6, R27, R12.reuse, 0x2 ;  /* 0x0000000c1b2a7211 */ /* 0x080fe200078c10ff */
[----:B---3--:R-:W-:Y:S01]  /*52e0*/  IMAD R18, R41, UR6, RZ ;  /* 0x0000000629127c24 */ /* 0x008fe2000f8e02ff */
[-C--:B------:R-:W-:Y:S01]  /*52f0*/  LEA R44, P5, R15, R12.reuse, 0x2 ;  /* 0x0000000c0f2c7211 */ /* 0x080fe200078a10ff */
[----:B------:R-:W-:Y:S01]  /*5300*/  STL [R1+0x18c], R20 ;  /* 0x00018c1401007387 */ /* 0x000fe20000100800 */
[-C--:B------:R-:W-:Y:S01]  /*5310*/  LEA.HI.X.SX32 R43, R27, R13.reuse, 0x2, P6 ;  /* 0x0000000d1b2b7211 */ /* 0x080fe200030f16ff */
[----:B-1----:R-:W-:Y:S01]  /*5320*/  IMAD R16, R200, UR6, RZ ;  /* 0x00000006c8107c24 */ /* 0x002fe2000f8e02ff */
[CC--:B------:R-:W-:Y:S01]  /*5330*/  LEA R38, P6, R210.reuse, R12.reuse, 0x2 ;  /* 0x0000000cd2267211 */ /* 0x0c0fe200078c10ff */
[----:B------:R-:W-:Y:S01]  /*5340*/  STL [R1+0x188], R19 ;  /* 0x0001881301007387 */ /* 0x000fe20000100800 */
[-C--:B------:R-:W-:Y:S01]  /*5350*/  LEA.HI.X.SX32 R45, R15, R13.reuse, 0x2, P5 ;  /* 0x0000000d0f2d7211 */ /* 0x080fe200028f16ff */
[----:B--2---:R-:W-:Y:S01]  /*5360*/  IMAD R15, R201, UR6, RZ ;  /* 0x00000006c90f7c24 */ /* 0x004fe2000f8e02ff */
[CC--:B------:R-:W-:Y:S01]  /*5370*/  LEA R40, P5, R23.reuse, R12.reuse, 0x2 ;  /* 0x0000000c17287211 */ /* 0x0c0fe200078a10ff */
[----:B------:R1:W-:Y:S01]  /*5380*/  STL [R1+0x184], R18 ;  /* 0x0001841201007387 */ /* 0x0003e20000100800 */
[-C--:B------:R-:W-:Y:S01]  /*5390*/  LEA.HI.X.SX32 R39, R210, R13.reuse, 0x2, P6 ;  /* 0x0000000dd2277211 */ /* 0x080fe200030f16ff */
[----:B------:R-:W-:Y:S01]  /*53a0*/  IMAD R200, R202, UR6, RZ ;  /* 0x00000006cac87c24 */ /* 0x000fe2000f8e02ff */
[-C--:B------:R-:W-:Y:S01]  /*53b0*/  LEA R34, P6, R20, R12.reuse, 0x2 ;  /* 0x0000000c14227211 */ /* 0x080fe200078c10ff */
[----:B------:R2:W-:Y:S01]  /*53c0*/  STL [R1+0x180], R16 ;  /* 0x0001801001007387 */ /* 0x0005e20000100800 */
[-C--:B------:R-:W-:Y:S01]  /*53d0*/  LEA.HI.X.SX32 R41, R23, R13.reuse, 0x2, P5 ;  /* 0x0000000d17297211 */ /* 0x080fe200028f16ff */
[----:B------:R-:W-:Y:S01]  /*53e0*/  IMAD R202, R204, UR6, RZ ;  /* 0x00000006ccca7c24 */ /* 0x000fe2000f8e02ff */
[CC--:B------:R-:W-:Y:S01]  /*53f0*/  LEA R36, P5, R207.reuse, R12.reuse, 0x2 ;  /* 0x0000000ccf247211 */ /* 0x0c0fe200078a10ff */
[----:B------:R3:W-:Y:S01]  /*5400*/  STL [R1+0x17c], R15 ;  /* 0x00017c0f01007387 */ /* 0x0007e20000100800 */
[-C--:B------:R-:W-:Y:S01]  /*5410*/  LEA.HI.X.SX32 R35, R20, R13.reuse, 0x2, P6 ;  /* 0x0000000d14237211 */ /* 0x080fe200030f16ff */
[----:B------:R-:W-:Y:S01]  /*5420*/  IMAD.WIDE R210, R212, 0x4, R76 ;  /* 0x00000004d4d27825 */ /* 0x000fe200078e024c */
        /* <DEDUP_REMOVED lines=15> */
[CC--:B------:R-:W-:Y:S01]  /*5520*/  LEA R24, P5, R206.reuse, R12.reuse, 0x2 ;  /* 0x0000000cce187211 */ /* 0x0c0fe200078a10ff */
[----:B------:R-:W-:Y:S01]  /*5530*/  STL [R1+0x168], R218 ;  /* 0x000168da01007387 */ /* 0x000fe20000100800 */
[-C--:B------:R-:W-:Y:S02]  /*5540*/  LEA.HI.X.SX32 R23, R17, R13.reuse, 0x2, P6 ;  /* 0x0000000d11177211 */ /* 0x080fe400030f16ff */
[-C--:B-1----:R-:W-:Y:S01]  /*5550*/  LEA R18, P6, R15, R12.reuse, 0x2 ;  /* 0x0000000c0f127211 */ /* 0x082fe200078c10ff */
[----:B------:R1:W-:Y:S01]  /*5560*/  STL [R1+0x164], R224 ;  /* 0x000164e001007387 */ /* 0x0003e20000100800 */
[----:B------:R-:W-:Y:S01]  /*5570*/  LEA.HI.X.SX32 R25, R206, R13, 0x2, P5 ;  /* 0x0000000dce197211 */ /* 0x000fe200028f16ff */
[----:B------:R-:W-:Y:S01]  /*5580*/  IMAD.WIDE R206, R236, 0x4, R208 ;  /* 0x00000004ecce7825 */ /* 0x000fe200078e02d0 */
[----:B------:R-:W-:Y:S01]  /*5590*/  LEA R20, P5, R205, R12, 0x2 ;  /* 0x0000000ccd147211 */ /* 0x000fe200078a10ff */
[----:B------:R4:W-:Y:S01]  /*55a0*/  STL [R1+0x160], R236 ;  /* 0x000160ec01007387 */ /* 0x0009e20000100800 */
[----:B------:R-:W-:-:S02]  /*55b0*/  SHF.R.U32.HI R201, RZ, 0xc, R14 ;  /* 0x0000000cffc97819 */ /* 0x000fc4000001160e */
[-C--:B------:R-:W-:Y:S02]  /*55c0*/  LEA.HI.X.SX32 R19, R15, R13.reuse, 0x2, P6 ;  /* 0x0000000d0f137211 */ /* 0x080fe400030f16ff */
[-C--:B------:R-:W-:Y:S02]  /*55d0*/  LEA R14, P6, R203, R12.reuse, 0x2 ;  /* 0x0000000ccb0e7211 */ /* 0x080fe400078c10ff */
[-C--:B------:R-:W-:Y:S01]  /*55e0*/  LEA.HI.X.SX32 R21, R205, R13.reuse, 0x2, P5 ;  /* 0x0000000dcd157211 */ /* 0x080fe200028f16ff */
[----:B------:R-:W-:Y:S01]  /*55f0*/  IMAD.WIDE R204, R224, 0x4, R208 ;  /* 0x00000004e0cc7825 */ /* 0x000fe200078e02d0 */
[----:B--2---:R-:W-:Y:S02]  /*5600*/  LEA R16, P5, R200, R12, 0x2 ;  /* 0x0000000cc8107211 */ /* 0x004fe400078a10ff */
[----:B---3--:R-:W-:Y:S01]  /*5610*/  LEA.HI.X.SX32 R15, R203, R13, 0x2, P6 ;  /* 0x0000000dcb0f7211 */ /* 0x008fe200030f16ff */
[----:B-1----:R-:W-:Y:S01]  /*5620*/  IMAD.WIDE R224, R224, 0x4, R8 ;  /* 0x00000004e0e07825 */ /* 0x002fe200078e0208 */
[----:B------:R-:W-:-:S02]  /*5630*/  LOP3.LUT P6, RZ, R201, 0x1, RZ, 0xc0, !PT ;  /* 0x00000001c9ff7812 */ /* 0x000fc400078cc0ff */
[-C--:B------:R-:W-:Y:S01]  /*5640*/  LEA.HI.X.SX32 R17, R200, R13.reuse, 0x2, P5 ;  /* 0x0000000dc8117211 */ /* 0x080fe200028f16ff */
[----:B----4-:R-:W-:Y:S01]  /*5650*/  VIADD R236, R234, UR4 ;  /* 0x00000004eaec7c36 */ /* 0x010fe20008000000 */
[----:B------:R-:W-:Y:S02]  /*5660*/  LEA R12, P5, R202, R12, 0x2 ;  /* 0x0000000cca0c7211 */ /* 0x000fe400078a10ff */
[----:B------:R-:W-:Y:S02]  /*5670*/  SHF.R.U64 R200, R242, 0x1f, RZ ;  /* 0x0000001ff2c87819 */ /* 0x000fe400000012ff */
[----:B------:R-:W-:Y:S01]  /*5680*/  LEA.HI.X.SX32 R13, R202, R13, 0x2, P5 ;  /* 0x0000000dca0d7211 */ /* 0x000fe200028f16ff */
[--C-:B------:R-:W-:Y:S01]  /*5690*/  IMAD.WIDE R202, R218, 0x4, R208.reuse ;  /* 0x00000004daca7825 */ /* 0x100fe200078e02d0 */
[----:B------:R-:W-:Y:S02]  /*56a0*/  LOP3.LUT P5, RZ, R200, 0x1, RZ, 0xc0, !PT ;  /* 0x00000001c8ff7812 */ /* 0x000fe400078ac0ff */
[----:B------:R-:W-:Y:S01]  /*56b0*/  LOP3.LUT R234, R234, 0x60, RZ, 0x3c, !PT ;  /* 0x00000060eaea7812 */ /* 0x000fe200078e3cff */
[----:B------:R-:W-:-:S04]  /*56c0*/  IMAD.WIDE R200, R212, 0x4, R208 ;  /* 0x00000004d4c87825 */ /* 0x000fc800078e02d0 */
[C---:B------:R-:W-:Y:S01]  /*56d0*/  IMAD.WIDE R208, R212.reuse, 0x4, R74 ;  /* 0x00000004d4d07825 */ /* 0x040fe200078e024a */
[----:B------:R-:W-:Y:S03]  /*56e0*/  LDGSTS.E [R235+0x4c00], desc[UR28][R200.64], P6 ;  /* 0x04c00000c8eb7fae */ /* 0x000fe6000b1a101c */
[--C-:B------:R-:W-:Y:S01]  /*56f0*/  IMAD.WIDE R212, R212, 0x4, R8.reuse ;  /* 0x00000004d4d47825 */ /* 0x100fe200078e0208 */
[----:B------:R-:W-:Y:S03]  /*5700*/  LDGSTS.E [R235+0x4d00], desc[UR28][R208.64], P6 ;  /* 0x04d00000d0eb7fae */ /* 0x000fe6000b1a101c */
[----:B------:R-:W-:Y:S01]  /*5710*/  IMAD.WIDE R218, R218, 0x4, R8 ;  /* 0x00000004dada7825 */ /* 0x000fe200078e0208 */
[----:B------:R-:W-:Y:S03]  /*5720*/  LDGSTS.E [R235+0x4e00], desc[UR28][R210.64], P6 ;  /* 0x04e00000d2eb7fae */ /* 0x000fe6000b1a101c */
[----:B------:R-:W-:Y:S01]  /*5730*/  VIADD R234, R234, UR4 ;  /* 0x00000004eaea7c36 */ /* 0x000fe20008000000 */
[----:B------:R-:W-:Y:S04]  /*5740*/  LDGSTS.E [R235+0x4f00], desc[UR28][R212.64], P6 ;  /* 0x04f00000d4eb7fae */ /* 0x000fe8000b1a101c */
        /* <DEDUP_REMOVED lines=8> */
[----:B------:R-:W-:Y:S04]  /*57d0*/  LDGSTS.E [R235+0x7c00], desc[UR28][R206.64], !P2 ;  /* 0x07c00000ceeb7fae */ /* 0x000fe8000d1a101c */
[----:B------:R-:W-:Y:S04]  /*57e0*/  LDGSTS.E [R235+0x7d00], desc[UR28][R226.64], !P2 ;  /* 0x07d00000e2eb7fae */ /* 0x000fe8000d1a101c */
[----:B------:R-:W-:Y:S04]  /*57f0*/  LDGSTS.E [R235+0x7e00], desc[UR28][R228.64], !P2 ;  /* 0x07e00000e4eb7fae */ /* 0x000fe8000d1a101c */
[----:B------:R-:W-:Y:S04]  /*5800*/  LDGSTS.E [R235+0x7f00], desc[UR28][R250.64], !P2 ;  /* 0x07f00000faeb7fae */ /* 0x000fe8000d1a101c */
[----:B------:R-:W0:Y:S04]  /*5810*/  LDGDEPBAR ;  /* 0x00000000000079af */ /* 0x000e280000000000 */
        /* <DEDUP_REMOVED lines=32> */
[----:B------:R-:W0:Y:S01]  /*5a20*/  LDGDEPBAR ;  /* 0x00000000000079af */ /* 0x000e220000000000 */
[----:B------:R-:W-:Y:S01]  /*5a30*/  BAR.SYNC.DEFER_BLOCKING 0x0 ;  /* 0x0000000000007b1d */ /* 0x000fe20000010000 */
[----:B------:R-:W-:-:S05]  /*5a40*/  IMAD.WIDE R74, R252, 0x4, R74 ;  /* 0x00000004fc4a7825 */ /* 0x000fca00078e024a */
[----:B------:R-:W-:Y:S01]  /*5a50*/  @!PT LDS RZ, [RZ] ;  /* 0x00000000fffff984 */ /* 0x000fe20000000800 */
[----:B------:R-:W-:Y:S01]  /*5a60*/  @!PT LDS RZ, [RZ] ;  /* 0x00000000fffff984 */ /* 0x000fe20000000800 */
[----:B------:R-:W-:Y:S01]  /*5a70*/  @!PT LDS RZ, [RZ] ;  /* 0x00000000fffff984 */ /* 0x000fe20000000800 */
[----:B------:R-:W-:Y:S04]  /*5a80*/  LDGSTS.E [R239+0x8000], desc[UR28][R244.64], P5 ;  /* 0x08000000f4ef7fae */ /* 0x000fe8000a9a101c */
[----:B------:R1:W-:Y:S04]  /*5a90*/  LDGSTS.E [R239+0x8100], desc[UR28][R74.64], P5 ;  /* 0x081000004aef7fae */ /* 0x0003e8000a9a101c */
[----:B------:R-:W2:Y:S01]  /*5aa0*/  LDL.LU.64 R244, [R1+0x808] ;  /* 0x0008080001f47983 */ /* 0x000ea20000300a00 */
[----:B-1----:R-:W-:Y:S01]  /*5ab0*/  IMAD.SHL.U32 R75, R6, 0x20, RZ ;  /* 0x00000020064b7824 */ /* 0x002fe200078e00ff */
[----:B------:R-:W-:-:S02]  /*5ac0*/  SHF.R.U64 R74, R242, 0x1b, RZ ;  /* 0x0000001bf24a7819 */ /* 0x000fc400000012ff */
[----:B------:R-:W3:Y:S01]  /*5ad0*/  LDL.LU R252, [R1+0x800] ;  /* 0x0008000001fc7983 */ /* 0x000ee20000300800 */
[----:B------:R-:W-:Y:S01]  /*5ae0*/  IMAD.WIDE R76, R75, 0x4, R76 ;  /* 0x000000044b4c7825 */ /* 0x000fe200078e024c */
[----:B------:R-:W-:Y:S02]  /*5af0*/  LOP3.LUT P1, RZ, R74, 0x1, RZ, 0xc0, !PT ;  /* 0x000000014aff7812 */ /* 0x000fe4000782c0ff */
[----:B------:R-:W4:Y:S04]  /*5b00*/  LDL.LU.64 R74, [R1+0x68] ;  /* 0x00006800014a7983 */ /* 0x000f280000300a00 */
[----:B------:R1:W-:Y:S02]  /*5b10*/  LDGSTS.E [R239+0x8200], desc[UR28][R76.64], P5 ;  /* 0x082000004cef7fae */ /* 0x0003e4000a9a101c */
[----:B-1----:R-:W-:-:S04]  /*5b20*/  IMAD.SHL.U32 R77, R6, 0x20, RZ ;  /* 0x00000020064d7824 */ /* 0x002fc800078e00ff */
[----:B------:R-:W-:-:S05]  /*5b30*/  IMAD.WIDE R8, R77, 0x4, R8 ;  /* 0x000000044d087825 */ /* 0x000fca00078e0208 */
[----:B------:R1:W-:Y:S04]  /*5b40*/  LDGSTS.E [R239+0x8300], desc[UR28][R8.64], P5 ;  /* 0x0830000008ef7fae */ /* 0x0003e8000a9a101c */
[----:B------:R-:W1:Y:S02]  /*5b50*/  LDL.LU.64 R8, [R1+0xe8] ;  /* 0x0000e80001087983 */ /* 0x000e640000300a00 */
[----:B-1----:R-:W-:-:S05]  /*5b60*/  IMAD.WIDE R8, R77, 0x4, R8 ;  /* 0x000000044d087825 */ /* 0x002fca00078e0208 */
[----:B------:R1:W-:Y:S04]  /*5b70*/  LDGSTS.E [R239+0x9000], desc[UR28][R8.64], P1 ;  /* 0x0900000008ef7fae */ /* 0x0003e800089a101c */
[----:B------:R-:W1:Y:S02]  /*5b80*/  LDL.LU.64 R8, [R1+0xe0] ;  /* 0x0000e00001087983 */ /* 0x000e640000300a00 */
[----:B-1----:R-:W-:-:S05]  /*5b90*/  IMAD.WIDE R8, R77, 0x4, R8 ;  /* 0x000000044d087825 */ /* 0x002fca00078e0208 */
[----:B------:R1:W-:Y:S04]  /*5ba0*/  LDGSTS.E [R239+0x9100], desc[UR28][R8.64], P1 ;  /* 0x0910000008ef7fae */ /* 0x0003e800089a101c */
[----:B------:R-:W1:Y:S02]  /*5bb0*/  LDL.LU.64 R8, [R1+0xd8] ;  /* 0x0000d80001087983 */ /* 0x000e640000300a00 */
[----:B-1----:R-:W-:-:S05]  /*5bc0*/  IMAD.WIDE R8, R77, 0x4, R8 ;  /* 0x000000044d087825 */ /* 0x002fca00078e0208 */
[----:B------:R1:W-:Y:S02]  /*5bd0*/  LDGSTS.E [R239+0x9200], desc[UR28][R8.64], P1 ;  /* 0x0920000008ef7fae */ /* 0x0003e400089a101c */
[----:B-1----:R-:W-:-:S04]  /*5be0*/  SHF.R.U64 R8, R242, 0x17, RZ ;  /* 0x00000017f2087819 */ /* 0x002fc800000012ff */
[----:B------:R-:W-:Y:S02]  /*5bf0*/  LOP3.LUT P2, RZ, R8, 0x1, RZ, 0xc0, !PT ;  /* 0x0000000108ff7812 */ /* 0x000fe4000784c0ff */
[----:B------:R-:W2:Y:S02]  /*5c00*/  LDL.LU.64 R8, [R1+0xd0] ;  /* 0x0000d00001087983 */ /* 0x000ea40000300a00 */
[----:B--2---:R-:W-:-:S05]  /*5c10*/  IMAD.WIDE R8, R77, 0x4, R8 ;  /* 0x000000044d087825 */ /* 0x004fca00078e0208 */
[----:B------:R4:W-:Y:S02]  /*5c20*/  LDGSTS.E [R239+0x9300], desc[UR28][R8.64], P1 ;  /* 0x0930000008ef7fae */ /* 0x0009e400089a101c */
[----:B----4-:R-:W-:-:S05]  /*5c30*/  IMAD.WIDE R8, R77, 0x4, R74 ;  /* 0x000000044d087825 */ /* 0x010fca00078e024a */
[----:B------:R1:W-:Y:S04]  /*5c40*/  LDGSTS.E [R239+0xa000], desc[UR28][R8.64], P2 ;  /* 0x0a00000008ef7fae */ /* 0x0003e800091a101c */
[----:B------:R-:W1:Y:S02]  /*5c50*/  LDL.LU.64 R8, [R1+0x60] ;  /* 0x0000600001087983 */ /* 0x000e640000300a00 */
[----:B-1----:R-:W-:-:S05]  /*5c60*/  IMAD.WIDE R8, R77, 0x4, R8 ;  /* 0x000000044d087825 */ /* 0x002fca00078e0208 */
[----:B------:R1:W-:Y:S04]  /*5c70*/  LDGSTS.E [R239+0xa100], desc[UR28][R8.64], P2 ;  /* 0x0a10000008ef7fae */ /* 0x0003e800091a101c */
[----:B------:R-:W1:Y:S01]  /*5c80*/  LDL.LU.64 R8, [R1+0x58] ;  /* 0x0000580001087983 */ /* 0x000e620000300a00 */
[----:B------:R-:W2:Y:S01]  /*5c90*/  S2R R75, SR_TID.X ;  /* 0x00000000004b7919 */ /* 0x000ea20000002100 */
[----:B-1----:R-:W-:-:S05]  /*5ca0*/  IMAD.WIDE R8, R77, 0x4, R8 ;  /* 0x000000044d087825 */ /* 0x002fca00078e0208 */
[----:B------:R1:W-:Y:S04]  /*5cb0*/  LDGSTS.E [R239+0xa200], desc[UR28][R8.64], P2 ;  /* 0x0a20000008ef7fae */ /* 0x0003e800091a101c */
[----:B------:R-:W1:Y:S01]  /*5cc0*/  LDL.LU.64 R8, [R1+0x50] ;  /* 0x0000500001087983 */ /* 0x000e620000300a00 */
[----:B--2---:R-:W-:-:S04]  /*5cd0*/  LOP3.LUT R75, R75, 0x1f, RZ, 0xc0, !PT ;  /* 0x0000001f4b4b7812 */ /* 0x004fc800078ec0ff */
[----:B---3--:R-:W-:Y:S02]  /*5ce0*/  ISETP.GE.AND P3, PT, R75, R252, PT ;  /* 0x000000fc4b00720c */ /* 0x008fe40003f66270 */
[----:B------:R-:W-:Y:S01]  /*5cf0*/  ISETP.GT.AND P1, PT, R243, 0x3f, PT ;  /* 0x0000003ff300780c */ /* 0x000fe20003f24270 */
[----:B------:R-:W-:-:S04]  /*5d00*/  IMAD.SHL.U32 R252, R6, 0x20, RZ ;  /* 0x0000002006fc7824 */ /* 0x000fc800078e00ff */
[----:B------:R-:W-:-:S04]  /*5d10*/  IMAD.WIDE R244, R252, 0x4, R244 ;  /* 0x00000004fcf47825 */ /* 0x000fc800078e02f4 */
        /* <DEDUP_REMOVED lines=10> */
[----:B-1----:R-:W-:Y:S02]  /*5dc0*/  IMAD.WIDE R8, R77, 0x4, R8 ;  /* 0x000000044d087825 */ /* 0x002fe400078e0208 */
[----:B------:R-:W2:Y:S04]  /*5dd0*/  LDL.LU.64 R76, [R1+0x140] ;  /* 0x00014000014c7983 */ /* 0x000ea80000300a00 */
[----:B------:R1:W-:Y:S04]  /*5de0*/  LDGSTS.E [R239+0xa300], desc[UR28][R8.64], P2 ;  /* 0x0a30000008ef7fae */ /* 0x0003e800091a101c */
[----:B------:R-:W3:Y:S01]  /*5df0*/  LDL.LU.64 R74, [R1+0x138] ;  /* 0x00013800014a7983 */ /* 0x000ee20000300a00 */
[----:B-1----:R-:W-:-:S04]  /*5e00*/  SEL R8, RZ, 0x4, P3 ;  /* 0x00000004ff087807 */ /* 0x002fc80001800000 */
[----:B------:R-:W-:-:S04]  /*5e10*/  SEL R8, R8, RZ, P1 ;  /* 0x000000ff08087207 */ /* 0x000fc80000800000 */
[----:B------:R-:W-:Y:S02]  /*5e20*/  ISETP.NE.U32.AND P1, PT, R8, RZ, PT ;  /* 0x000000ff0800720c */ /* 0x000fe40003f25070 */
[C---:B------:R-:W-:Y:S02]  /*5e30*/  SHF.R.U64 R8, R242.reuse, 0x13, RZ ;  /* 0x00000013f2087819 */ /* 0x040fe400000012ff */
[----:B------:R-:W-:Y:S02]  /*5e40*/  SHF.R.U64 R9, R242, 0xf, RZ ;  /* 0x0000000ff2097819 */ /* 0x000fe400000012ff */
[----:B------:R-:W-:Y:S02]  /*5e50*/  LOP3.LUT P2, RZ, R8, 0x1, RZ, 0xc0, !PT ;  /* 0x0000000108ff7812 */ /* 0x000fe4000784c0ff */
[----:B------:R-:W-:Y:S02]  /*5e60*/  LOP3.LUT P6, RZ, R9, 0x1, RZ, 0xc0, !PT ;  /* 0x0000000109ff7812 */ /* 0x000fe400078cc0ff */
[----:B------:R-:W-:-:S04]  /*5e70*/  SHF.R.U64 R8, R242, 0xb, RZ ;  /* 0x0000000bf2087819 */ /* 0x000fc800000012ff */
[----:B------:R-:W-:-:S05]  /*5e80*/  LOP3.LUT P5, RZ, R8, 0x1, RZ, 0xc0, !PT ;  /* 0x0000000108ff7812 */ /* 0x000fca00078ac0ff */
[----:B------:R-:W-:Y:S04]  /*5e90*/  LDGSTS.E [R239+0xb000], desc[UR28][R244.64], P2 ;  /* 0x0b000000f4ef7fae */ /* 0x000fe800091a101c */
[----:B------:R-:W-:Y:S04]  /*5ea0*/  LDGSTS.E [R239+0xb100], desc[UR28][R232.64], P2 ;  /* 0x0b100000e8ef7fae */ /* 0x000fe800091a101c */
[----:B------:R-:W-:Y:S04]  /*5eb0*/  LDGSTS.E [R239+0xb200], desc[UR28][R230.64], P2 ;  /* 0x0b200000e6ef7fae */ /* 0x000fe800091a101c */
[----:B------:R-:W4:Y:S04]  /*5ec0*/  LDL.LU.64 R244, [R1+0x30] ;  /* 0x0000300001f47983 */ /* 0x000f280000300a00 */
[----:B------:R-:W4:Y:S04]  /*5ed0*/  LDL.LU.64 R232, [R1+0x38] ;  /* 0x0000380001e87983 */ /* 0x000f280000300a00 */
[----:B------:R1:W-:Y:S04]  /*5ee0*/  LDGSTS.E [R239+0xb300], desc[UR28][R78.64], P2 ;  /* 0x0b3000004eef7fae */ /* 0x0003e800091a101c */
[----:B------:R-:W4:Y:S04]  /*5ef0*/  LDL.LU.64 R230, [R1+0x40] ;  /* 0x0000400001e67983 */ /* 0x000f280000300a00 */
[----:B------:R-:W-:Y:S04]  /*5f00*/  LDGSTS.E [R239+0xc000], desc[UR28][R80.64], P6 ;  /* 0x0c00000050ef7fae */ /* 0x000fe8000b1a101c */
[----:B------:R-:W1:Y:S04]  /*5f10*/  LDL.LU.64 R78, [R1+0x148] ;  /* 0x00014800014e7983 */ /* 0x000e680000300a00 */
[----:B------:R-:W-:Y:S04]  /*5f20*/  LDGSTS.E [R239+0xc100], desc[UR28][R82.64], P6 ;  /* 0x0c10000052ef7fae */ /* 0x000fe8000b1a101c */
[----:B------:R-:W-:Y:S04]  /*5f30*/  LDGSTS.E [R239+0xc200], desc[UR28][R84.64], P6 ;  /* 0x0c20000054ef7fae */ /* 0x000fe8000b1a101c */
[----:B------:R-:W-:Y:S04]  /*5f40*/  LDGSTS.E [R239+0xc300], desc[UR28][R86.64], P6 ;  /* 0x0c30000056ef7fae */ /* 0x000fe8000b1a101c */
[----:B------:R-:W4:Y:S04]  /*5f50*/  LDL.LU.64 R82, [R1+0x48] ;  /* 0x0000480001527983 */ /* 0x000f280000300a00 */
[----:B------:R-:W4:Y:S04]  /*5f60*/  LDL.LU.64 R84, [R1+0xb0] ;  /* 0x0000b00001547983 */ /* 0x000f280000300a00 */
[----:B------:R-:W4:Y:S04]  /*5f70*/  LDL.LU.64 R86, [R1+0xb8] ;  /* 0x0000b80001567983 */ /* 0x000f280000300a00 */
[----:B------:R-:W-:Y:S04]  /*5f80*/  LDGSTS.E [R239+0xd000], desc[UR28][R88.64], P5 ;  /* 0x0d00000058ef7fae */ /* 0x000fe8000a9a101c */
[----:B------:R-:W-:Y:S04]  /*5f90*/  LDGSTS.E [R239+0xd100], desc[UR28][R90.64], P5 ;  /* 0x0d1000005aef7fae */ /* 0x000fe8000a9a101c */
[----:B------:R-:W-:Y:S04]  /*5fa0*/  LDGSTS.E [R239+0xd200], desc[UR28][R92.64], P5 ;  /* 0x0d2000005cef7fae */ /* 0x000fe8000a9a101c */
[----:B------:R-:W4:Y:S04]  /*5fb0*/  LDL.LU.64 R88, [R1+0xc0] ;  /* 0x0000c00001587983 */ /* 0x000f280000300a00 */
[----:B------:R-:W4:Y:S04]  /*5fc0*/  LDL.LU.64 R90, [R1+0xc8] ;  /* 0x0000c800015a7983 */ /* 0x000f280000300a00 */
[----:B------:R-:W4:Y:S01]  /*5fd0*/  LDL.LU.64 R92, [R1+0x130] ;  /* 0x00013000015c7983 */ /* 0x000f220000300a00 */
[----:B------:R-:W-:-:S02]  /*5fe0*/  SHF.R.U64 R9, R242, 0x7, RZ ;  /* 0x00000007f2097819 */ /* 0x000fc400000012ff */
[----:B------:R-:W-:Y:S02]  /*5ff0*/  SHF.R.U64 R8, R242, 0x3, RZ ;  /* 0x00000003f2087819 */ /* 0x000fe400000012ff */
[----:B------:R-:W-:Y:S02]  /*6000*/  LOP3.LUT P4, RZ, R9, 0x1, RZ, 0xc0, !PT ;  /* 0x0000000109ff7812 */ /* 0x000fe4000788c0ff */
[----:B------:R-:W-:Y:S02]  /*6010*/  LOP3.LUT P3, RZ, R8, 0x1, RZ, 0xc0, !PT ;  /* 0x0000000108ff7812 */ /* 0x000fe4000786c0ff */
[----:B------:R-:W-:Y:S01]  /*6020*/  SHF.R.U64 R8, R242, 0x1e, RZ ;  /* 0x0000001ef2087819 */ /* 0x000fe200000012ff */
[----:B------:R-:W-:-:S03]  /*6030*/  IMAD.WIDE R94, R252, 0x4, R94 ;  /* 0x00000004fc5e7825 */ /* 0x000fc600078e025e */
[----:B------:R-:W-:Y:S02]  /*6040*/  LOP3.LUT P2, RZ, R8, 0x1, RZ, 0xc0, !PT ;  /* 0x0000000108ff7812 */ /* 0x000fe4000784c0ff */
[----:B------:R-:W-:Y:S01]  /*6050*/  SHF.R.U64 R8, R242, 0x1a, RZ ;  /* 0x0000001af2087819 */ /* 0x000fe200000012ff */
[----:B------:R-:W-:Y:S01]  /*6060*/  IMAD.WIDE R96, R252, 0x4, R96 ;  /* 0x00000004fc607825 */ /* 0x000fe200078e0260 */
[----:B------:R-:W-:Y:S02]  /*6070*/  LDGSTS.E [R239+0xd300], desc[UR28][R94.64], P5 ;  /* 0x0d3000005eef7fae */ /* 0x000fe4000a9a101c */
[----:B------:R-:W-:Y:S01]  /*6080*/  LOP3.LUT P6, RZ, R8, 0x1, RZ, 0xc0, !PT ;  /* 0x0000000108ff7812 */ /* 0x000fe200078cc0ff */
[----:B------:R-:W-:Y:S01]  /*6090*/  IMAD.WIDE R98, R252, 0x4, R98 ;  /* 0x00000004fc627825 */ /* 0x000fe200078e0262 */
[----:B------:R-:W-:Y:S01]  /*60a0*/  SHF.R.U64 R8, R242, 0x16, RZ ;  /* 0x00000016f2087819 */ /* 0x000fe200000012ff */
[----:B------:R-:W-:Y:S02]  /*60b0*/  LDGSTS.E [R239+0xe000], desc[UR28][R96.64], P4 ;  /* 0x0e00000060ef7fae */ /* 0x000fe4000a1a101c */
[----:B------:R-:W-:-:S04]  /*60c0*/  IMAD.WIDE R100, R252, 0x4, R100 ;  /* 0x00000004fc647825 */ /* 0x000fc800078e0264 */
[C---:B------:R-:W-:Y:S01]  /*60d0*/  IMAD.WIDE R102, R252.reuse, 0x4, R102 ;  /* 0x00000004fc667825 */ /* 0x040fe200078e0266 */
[----:B------:R-:W-:Y:S03]  /*60e0*/  LDGSTS.E [R239+0xe100], desc[UR28][R98.64], P4 ;  /* 0x0e10000062ef7fae */ /* 0x000fe6000a1a101c */
[----:B------:R-:W-:Y:S01]  /*60f0*/  IMAD.WIDE R104, R252, 0x4, R104 ;  /* 0x00000004fc687825 */ /* 0x000fe200078e0268 */
[----:B------:R-:W-:Y:S01]  /*6100*/  LOP3.LUT P5, RZ, R8, 0x1, RZ, 0xc0, !PT ;  /* 0x0000000108ff7812 */ /* 0x000fe200078ac0ff */
[----:B------:R-:W-:Y:S02]  /*6110*/  LDGSTS.E [R239+0xe200], desc[UR28][R100.64], P4 ;  /* 0x0e20000064ef7fae */ /* 0x000fe4000a1a101c */
[----:B------:R-:W-:Y:S01]  /*6120*/  IMAD.WIDE R106, R252, 0x4, R106 ;  /* 0x00000004fc6a7825 */ /* 0x000fe200078e026a */
[----:B------:R-:W-:Y:S01]  /*6130*/  SHF.R.U64 R8, R242, 0x12, RZ ;  /* 0x00000012f2087819 */ /* 0x000fe200000012ff */
[----:B------:R-:W-:Y:S02]  /*6140*/  LDGSTS.E [R239+0xe300], desc[UR28][R102.64], P4 ;  /* 0x0e30000066ef7fae */ /* 0x000fe4000a1a101c */
[----:B------:R-:W-:-:S02]  /*6150*/  IMAD.WIDE R108, R252, 0x4, R108 ;  /* 0x00000004fc6c7825 */ /* 0x000fc400078e026c */
[----:B------:R-:W-:Y:S02]  /*6160*/  LDGSTS.E [R239+0xf000], desc[UR28][R104.64], P3 ;  /* 0x0f00000068ef7fae */ /* 0x000fe400099a101c */
[----:B------:R-:W-:Y:S02]  /*6170*/  IMAD.WIDE R110, R252, 0x4, R110 ;  /* 0x00000004fc6e7825 */ /* 0x000fe400078e026e */
[----:B------:R-:W4:Y:S01]  /*6180*/  LDL.LU.64 R98, [R1+0x128] ;  /* 0x0001280001627983 */ /* 0x000f220000300a00 */
[----:B------:R-:W-:-:S03]  /*6190*/  LOP3.LUT P4, RZ, R8, 0x1, RZ, 0xc0, !PT ;  /* 0x0000000108ff7812 */ /* 0x000fc6000788c0ff */
[----:B------:R-:W-:Y:S04]  /*61a0*/  LDGSTS.E [R239+0xf100], desc[UR28][R106.64], P3 ;  /* 0x0f1000006aef7fae */ /* 0x000fe800099a101c */
[----:B------:R-:W-:Y:S04]  /*61b0*/  LDGSTS.E [R239+0xf200], desc[UR28][R108.64], P3 ;  /* 0x0f2000006cef7fae */ /* 0x000fe800099a101c */
[----:B------:R-:W-:Y:S04]  /*61c0*/  LDGSTS.E [R239+0xf300], desc[UR28][R110.64], P3 ;  /* 0x0f3000006eef7fae */ /* 0x000fe800099a101c */
[----:B------:R-:W4:Y:S04]  /*61d0*/  LDL.LU.64 R96, [R1+0x120] ;  /* 0x0001200001607983 */ /* 0x000f280000300a00 */
[----:B------:R-:W4:Y:S01]  /*61e0*/  LDL.LU.64 R94, [R1+0x118] ;  /* 0x00011800015e7983 */ /* 0x000f220000300a00 */
[----:B--2---:R-:W-:-:S04]  /*61f0*/  IMAD.WIDE R76, R252, 0x4, R76 ;  /* 0x00000004fc4c7825 */ /* 0x004fc800078e024c */
[----:B---3--:R-:W-:-:S04]  /*6200*/  IMAD.WIDE R74, R252, 0x4, R74 ;  /* 0x00000004fc4a7825 */ /* 0x008fc800078e024a */
[----:B-1----:R-:W-:-:S05]  /*6210*/  IMAD.WIDE R78, R252, 0x4, R78 ;  /* 0x00000004fc4e7825 */ /* 0x002fca00078e024e */
[----:B------:R-:W-:Y:S04]  /*6220*/  LDGSTS.E [R240+0x8400], desc[UR28][R78.64], P2 ;  /* 0x084000004ef07fae */ /* 0x000fe800091a101c */
[----:B------:R-:W-:Y:S04]  /*6230*/  LDGSTS.E [R240+0x8500], desc[UR28][R76.64], P2 ;  /* 0x085000004cf07fae */ /* 0x000fe800091a101c */
[----:B------:R4:W-:Y:S02]  /*6240*/  LDGSTS.E [R240+0x8600], desc[UR28][R74.64], P2 ;  /* 0x086000004af07fae */ /* 0x0009e400091a101c */
[----:B----4-:R-:W-:-:S04]  /*6250*/  IMAD.WIDE R74, R252, 0x4, R86 ;  /* 0x00000004fc4a7825 */ /* 0x010fc800078e0256 */
[----:B------:R-:W-:-:S04]  /*6260*/  IMAD.WIDE R76, R252, 0x4, R88 ;  /* 0x00000004fc4c7825 */ /* 0x000fc800078e0258 */
[----:B------:R-:W-:-:S04]  /*6270*/  IMAD.WIDE R78, R252, 0x4, R90 ;  /* 0x00000004fc4e7825 */ /* 0x000fc800078e025a */
[C---:B------:R-:W-:Y:S02]  /*6280*/  IMAD.WIDE R8, R252.reuse, 0x4, R92 ;  /* 0x00000004fc087825 */ /* 0x040fe400078e025c */
[----:B------:R-:W2:Y:S04]  /*6290*/  LDL.LU.64 R92, [R1+0x110] ;  /* 0x00011000015c7983 */ /* 0x000ea80000300a00 */
[----:B------:R-:W3:Y:S04]  /*62a0*/  LDL.LU.64 R90, [R1+0xa8] ;  /* 0x0000a800015a7983 */ /* 0x000ee80000300a00 */
[----:B------:R1:W-:Y:S04]  /*62b0*/  LDGSTS.E [R240+0x8700], desc[UR28][R8.64], P2 ;  /* 0x0870000008f07fae */ /* 0x0003e800091a101c */
[----:B------:R-:W4:Y:S04]  /*62c0*/  LDL.LU.64 R88, [R1+0xa0] ;  /* 0x0000a00001587983 */ /* 0x000f280000300a00 */
[----:B------:R1:W-:Y:S02]  /*62d0*/  LDGSTS.E [R240+0x9400], desc[UR28][R78.64], P6 ;  /* 0x094000004ef07fae */ /* 0x0003e4000b1a101c */
[----:B-1----:R-:W-:-:S02]  /*62e0*/  IMAD.WIDE R8, R252, 0x4, R84 ;  /* 0x00000004fc087825 */ /* 0x002fc400078e0254 */
[----:B------:R-:W4:Y:S04]  /*62f0*/  LDL.LU.64 R86, [R1+0x98] ;  /* 0x0000980001567983 */ /* 0x000f280000300a00 */
[----:B------:R-:W4:Y:S01]  /*6300*/  LDL.LU.64 R84, [R1+0x90] ;  /* 0x0000900001547983 */ /* 0x000f220000300a00 */
[----:B------:R-:W-:-:S03]  /*6310*/  IMAD.WIDE R78, R252, 0x4, R82 ;  /* 0x00000004fc4e7825 */ /* 0x000fc600078e0252 */
[----:B------:R1:W-:Y:S04]  /*6320*/  LDGSTS.E [R240+0x9500], desc[UR28][R76.64], P6 ;  /* 0x095000004cf07fae */ /* 0x0003e8000b1a101c */
[----:B------:R-:W4:Y:S04]  /*6330*/  LDL.LU.64 R82, [R1+0x28] ;  /* 0x0000280001527983 */ /* 0x000f280000300a00 */
[----:B------:R1:W-:Y:S02]  /*6340*/  LDGSTS.E [R240+0x9600], desc[UR28][R74.64], P6 ;  /* 0x096000004af07fae */ /* 0x0003e4000b1a101c */
[----:B-1----:R-:W-:-:S02]  /*6350*/  IMAD.WIDE R76, R252, 0x4, R230 ;  /* 0x00000004fc4c7825 */ /* 0x002fc400078e02e6 */
[----:B------:R1:W-:Y:S04]  /*6360*/  LDGSTS.E [R240+0x9700], desc[UR28][R8.64], P6 ;  /* 0x0970000008f07fae */ /* 0x0003e8000b1a101c */
[----:B------:R-:W4:Y:S01]  /*6370*/  LDL.LU.64 R230, [R1+0x20] ;  /* 0x0000200001e67983 */ /* 0x000f220000300a00 */
[----:B------:R-:W-:Y:S01]  /*6380*/  IMAD.WIDE R74, R252, 0x4, R232 ;  /* 0x00000004fc4a7825 */ /* 0x000fe200078e02e8 */
[----:B------:R-:W-:Y:S02]  /*6390*/  SHF.R.U64 R80, R242, 0xe, RZ ;  /* 0x0000000ef2507819 */ /* 0x000fe400000012ff */
[----:B------:R-:W4:Y:S01]  /*63a0*/  LDL.LU.64 R232, [R1+0x18] ;  /* 0x0000180001e87983 */ /* 0x000f220000300a00 */
[----:B-1----:R-:W-:-:S03]  /*63b0*/  IMAD.WIDE R8, R252, 0x4, R244 ;  /* 0x00000004fc087825 */ /* 0x002fc600078e02f4 */
[----:B------:R-:W-:Y:S04]  /*63c0*/  LDGSTS.E [R240+0xa400], desc[UR28][R78.64], P5 ;  /* 0x0a4000004ef07fae */ /* 0x000fe8000a9a101c */
[----:B------:R-:W4:Y:S01]  /*63d0*/  LDL.LU.64 R244, [R1+0x10] ;  /* 0x0000100001f47983 */ /* 0x000f220000300a00 */
[----:B------:R-:W-:Y:S02]  /*63e0*/  LOP3.LUT P3, RZ, R80, 0x1, RZ, 0xc0, !PT ;  /* 0x0000000150ff7812 */ /* 0x000fe4000786c0ff */
[----:B------:R-:W-:Y:S01]  /*63f0*/  SHF.R.U64 R80, R242, 0xa, RZ ;  /* 0x0000000af2507819 */ /* 0x000fe200000012ff */
[----:B------:R-:W-:Y:S01]  /*6400*/  LDGSTS.E [R240+0xa500], desc[UR28][R76.64], P5 ;  /* 0x0a5000004cf07fae */ /* 0x000fe2000a9a101c */
[----:B------:R-:W-:-:S03]  /*6410*/  IMAD.WIDE R112, R252, 0x4, R112 ;  /* 0x00000004fc707825 */ /* 0x000fc600078e0270 */
[----:B------:R-:W-:Y:S01]  /*6420*/  LDGSTS.E [R240+0xa600], desc[UR28][R74.64], P5 ;  /* 0x0a6000004af07fae */ /* 0x000fe2000a9a101c */
[----:B------:R-:W-:-:S03]  /*6430*/  IMAD.WIDE R114, R252, 0x4, R114 ;  /* 0x00000004fc727825 */ /* 0x000fc600078e0272 */
[----:B------:R1:W-:Y:S01]  /*6440*/  LDGSTS.E [R240+0xa700], desc[UR28][R8.64], P5 ;  /* 0x0a70000008f07fae */ /* 0x0003e2000a9a101c */
[----:B------:R-:W-:Y:S01]  /*6450*/  LOP3.LUT P2, RZ, R80, 0x1, RZ, 0xc0, !PT ;  /* 0x0000000150ff7812 */ /* 0x000fe2000784c0ff */
[----:B------:R-:W-:Y:S01]  /*6460*/  IMAD.WIDE R116, R252, 0x4, R116 ;  /* 0x00000004fc747825 */ /* 0x000fe200078e0274 */
[----:B------:R-:W-:Y:S01]  /*6470*/  SHF.R.U64 R80, R242, 0x6, RZ ;  /* 0x00000006f2507819 */ /* 0x000fe200000012ff */
[----:B------:R-:W-:Y:S02]  /*6480*/  LDGSTS.E [R240+0xb400], desc[UR28][R112.64], P4 ;  /* 0x0b40000070f07fae */ /* 0x000fe4000a1a101c */
[----:B------:R-:W-:Y:S01]  /*6490*/  IMAD.WIDE R118, R252, 0x4, R118 ;  /* 0x00000004fc767825 */ /* 0x000fe200078e0276 */
[----:B-1----:R-:W-:-:S03]  /*64a0*/  SHF.R.U64 R8, R242, 0x2, RZ ;  /* 0x00000002f2087819 */ /* 0x002fc600000012ff */
[----:B------:R-:W-:Y:S01]  /*64b0*/  IMAD.WIDE R120, R252, 0x4, R120 ;  /* 0x00000004fc787825 */ /* 0x000fe200078e0278 */
[----:B------:R-:W-:Y:S01]  /*64c0*/  LDGSTS.E [R240+0xb500], desc[UR28][R114.64], P4 ;  /* 0x0b50000072f07fae */ /* 0x000fe2000a1a101c */
[----:B------:R-:W-:Y:S02]  /*64d0*/  LOP3.LUT P5, RZ, R8, 0x1, RZ, 0xc0, !PT ;  /* 0x0000000108ff7812 */ /* 0x000fe400078ac0ff */
[----:B------:R-:W-:Y:S01]  /*64e0*/  IMAD.WIDE R122, R252, 0x4, R122 ;  /* 0x00000004fc7a7825 */ /* 0x000fe200078e027a */
[----:B------:R-:W-:Y:S01]  /*64f0*/  SHF.R.U64 R8, R242, 0x1d, RZ ;  /* 0x0000001df2087819 */ /* 0x000fe200000012ff */
[----:B------:R-:W-:Y:S01]  /*6500*/  LDGSTS.E [R240+0xb600], desc[UR28][R116.64], P4 ;  /* 0x0b60000074f07fae */ /* 0x000fe2000a1a101c */
[----:B------:R-:W-:Y:S01]  /*6510*/  LOP3.LUT P6, RZ, R80, 0x1, RZ, 0xc0, !PT ;  /* 0x0000000150ff7812 */ /* 0x000fe200078cc0ff */
[----:B------:R-:W-:Y:S02]  /*6520*/  IMAD.WIDE R124, R252, 0x4, R124 ;  /* 0x00000004fc7c7825 */ /* 0x000fe400078e027c */
[----:B------:R-:W-:Y:S01]  /*6530*/  LDGSTS.E [R240+0xb700], desc[UR28][R118.64], P4 ;  /* 0x0b70000076f07fae */ /* 0x000fe2000a1a101c */
[----:B------:R-:W-:Y:S01]  /*6540*/  LOP3.LUT P4, RZ, R8, 0x1, RZ, 0xc0, !PT ;  /* 0x0000000108ff7812 */ /* 0x000fe2000788c0ff */
[----:B------:R-:W-:Y:S01]  /*6550*/  IMAD.WIDE R126, R252, 0x4, R126 ;  /* 0x00000004fc7e7825 */ /* 0x000fe200078e027e */
[----:B------:R-:W-:Y:S01]  /*6560*/  SHF.R.U64 R8, R242, 0x19, RZ ;  /* 0x00000019f2087819 */ /* 0x000fe200000012ff */
[----:B------:R-:W-:Y:S02]  /*6570*/  LDGSTS.E [R240+0xc400], desc[UR28][R120.64], P3 ;  /* 0x0c40000078f07fae */ /* 0x000fe400099a101c */
[----:B------:R-:W-:-:S02]  /*6580*/  IMAD.WIDE R128, R252, 0x4, R128 ;  /* 0x00000004fc807825 */ /* 0x000fc400078e0280 */
[----:B------:R-:W-:Y:S02]  /*6590*/  LDGSTS.E [R240+0xc500], desc[UR28][R122.64], P3 ;  /* 0x0c5000007af07fae */ /* 0x000fe400099a101c */
[C---:B------:R-:W-:Y:S02]  /*65a0*/  IMAD.WIDE R130, R252.reuse, 0x4, R130 ;  /* 0x00000004fc827825 */ /* 0x040fe400078e0282 */
[----:B------:R-:W-:Y:S02]  /*65b0*/  LDGSTS.E [R240+0xc600], desc[UR28][R124.64], P3 ;  /* 0x0c6000007cf07fae */ /* 0x000fe400099a101c */
        /* <DEDUP_REMOVED lines=23> */
[----:B------:R-:W-:-:S02]  /*6730*/  IMAD.WIDE R150, R252, 0x4, R150 ;  /* 0x00000004fc967825 */ /* 0x000fc400078e0296 */
[----:B------:R-:W-:Y:S02]  /*6740*/  LDGSTS.E [R240+0xf400], desc[UR28][R144.64], P5 ;  /* 0x0f40000090f07fae */ /* 0x000fe4000a9a101c */
[C---:B------:R-:W-:Y:S02]  /*6750*/  IMAD.WIDE R8, R252.reuse, 0x4, R98 ;  /* 0x00000004fc087825 */ /* 0x040fe400078e0262 */
[----:B------:R-:W-:Y:S02]  /*6760*/  LDGSTS.E [R240+0xf500], desc[UR28][R146.64], P5 ;  /* 0x0f50000092f07fae */ /* 0x000fe4000a9a101c */
[C---:B------:R-:W-:Y:S02]  /*6770*/  IMAD.WIDE R74, R252.reuse, 0x4, R96 ;  /* 0x00000004fc4a7825 */ /* 0x040fe400078e0260 */
[----:B------:R-:W-:Y:S02]  /*6780*/  LDGSTS.E [R240+0xf600], desc[UR28][R148.64], P5 ;  /* 0x0f60000094f07fae */ /* 0x000fe4000a9a101c */
[----:B------:R-:W-:-:S02]  /*6790*/  IMAD.WIDE R76, R252, 0x4, R94 ;  /* 0x00000004fc4c7825 */ /* 0x000fc400078e025e */
[----:B------:R-:W-:Y:S04]  /*67a0*/  LDGSTS.E [R240+0xf700], desc[UR28][R150.64], P5 ;  /* 0x0f70000096f07fae */ /* 0x000fe8000a9a101c */
[----:B------:R3:W-:Y:S04]  /*67b0*/  LDGSTS.E [R241+0x8800], desc[UR28][R8.64], P4 ;  /* 0x0880000008f17fae */ /* 0x0007e8000a1a101c */
[----:B------:R4:W-:Y:S04]  /*67c0*/  LDGSTS.E [R241+0x8900], desc[UR28][R74.64], P4 ;  /* 0x089000004af17fae */ /* 0x0009e8000a1a101c */
[----:B------:R1:W-:Y:S01]  /*67d0*/  LDGSTS.E [R241+0x8a00], desc[UR28][R76.64], P4 ;  /* 0x08a000004cf17fae */ /* 0x0003e2000a1a101c */
[----:B--2---:R-:W-:-:S03]  /*67e0*/  IMAD.WIDE R78, R252, 0x4, R92 ;  /* 0x00000004fc4e7825 */ /* 0x004fc600078e025c */
[----:B------:R-:W2:Y:S01]  /*67f0*/  LDL.LU.64 R92, [R1+0x108] ;  /* 0x00010800015c7983 */ /* 0x000ea20000300a00 */
[----:B---3--:R-:W-:-:S03]  /*6800*/  IMAD.WIDE R8, R252, 0x4, R90 ;  /* 0x00000004fc087825 */ /* 0x008fc600078e025a */
[----:B------:R-:W3:Y:S04]  /*6810*/  LDL.LU.64 R90, [R1+0x100] ;  /* 0x00010000015a7983 */ /* 0x000ee80000300a00 */
[----:B------:R1:W-:Y:S01]  /*6820*/  LDGSTS.E [R241+0x8b00], desc[UR28][R78.64], P4 ;  /* 0x08b000004ef17fae */ /* 0x0003e2000a1a101c */
[----:B----4-:R-:W-:-:S03]  /*6830*/  IMAD.WIDE R74, R252, 0x4, R88 ;  /* 0x00000004fc4a7825 */ /* 0x010fc600078e0258 */
[----:B------:R-:W4:Y:S04]  /*6840*/  LDL.LU.64 R88, [R1+0xf8] ;  /* 0x0000f80001587983 */ /* 0x000f280000300a00 */
[----:B------:R1:W-:Y:S02]  /*6850*/  LDGSTS.E [R241+0x9800], desc[UR28][R8.64], P3 ;  /* 0x0980000008f17fae */ /* 0x0003e400099a101c */
[C---:B-1----:R-:W-:Y:S02]  /*6860*/  IMAD.WIDE R76, R252.reuse, 0x4, R86 ;  /* 0x00000004fc4c7825 */ /* 0x042fe400078e0256 */
[----:B------:R1:W-:Y:S02]  /*6870*/  LDGSTS.E [R241+0x9900], desc[UR28][R74.64], P3 ;  /* 0x099000004af17fae */ /* 0x0003e400099a101c */
[----:B------:R-:W-:-:S02]  /*6880*/  IMAD.WIDE R78, R252, 0x4, R84 ;  /* 0x00000004fc4e7825 */ /* 0x000fc400078e0254 */
[----:B------:R-:W4:Y:S04]  /*6890*/  LDL.LU.64 R86, [R1+0xf0] ;  /* 0x0000f00001567983 */ /* 0x000f280000300a00 */
[----:B------:R-:W4:Y:S01]  /*68a0*/  LDL.LU.64 R84, [R1+0x88] ;  /* 0x0000880001547983 */ /* 0x000f220000300a00 */
[----:B------:R-:W-:-:S03]  /*68b0*/  IMAD.WIDE R8, R252, 0x4, R82 ;  /* 0x00000004fc087825 */ /* 0x000fc600078e0252 */
[----:B------:R1:W-:Y:S04]  /*68c0*/  LDGSTS.E [R241+0x9a00], desc[UR28][R76.64], P3 ;  /* 0x09a000004cf17fae */ /* 0x0003e800099a101c */
[----:B------:R-:W4:Y:S04]  /*68d0*/  LDL.LU.64 R82, [R1+0x80] ;  /* 0x0000800001527983 */ /* 0x000f280000300a00 */
[----:B------:R1:W-:Y:S02]  /*68e0*/  LDGSTS.E [R241+0x9b00], desc[UR28][R78.64], P3 ;  /* 0x09b000004ef17fae */ /* 0x0003e400099a101c */
[----:B-1----:R-:W-:Y:S01]  /*68f0*/  IMAD.WIDE R74, R252, 0x4, R230 ;  /* 0x00000004fc4a7825 */ /* 0x002fe200078e02e6 */
[----:B------:R-:W-:Y:S01]  /*6900*/  SHF.R.U64 R80, R242, 0xd, RZ ;  /* 0x0000000df2507819 */ /* 0x000fe200000012ff */
[----:B------:R-:W4:Y:S02]  /*6910*/  LDL.LU.64 R230, [R1+0x78] ;  /* 0x0000780001e67983 */ /* 0x000f240000300a00 */
[----:B------:R-:W-:-:S02]  /*6920*/  IMAD.WIDE R76, R252, 0x4, R232 ;  /* 0x00000004fc4c7825 */ /* 0x000fc400078e02e8 */
[----:B------:R1:W-:Y:S04]  /*6930*/  LDGSTS.E [R241+0xa800], desc[UR28][R8.64], P2 ;  /* 0x0a80000008f17fae */ /* 0x0003e800091a101c */
[----:B------:R-:W4:Y:S01]  /*6940*/  LDL.LU.64 R232, [R1+0x70] ;  /* 0x0000700001e87983 */ /* 0x000f220000300a00 */
[----:B------:R-:W-:Y:S01]  /*6950*/  IMAD.WIDE R78, R252, 0x4, R244 ;  /* 0x00000004fc4e7825 */ /* 0x000fe200078e02f4 */
[----:B------:R-:W-:Y:S02]  /*6960*/  LOP3.LUT P5, RZ, R80, 0x1, RZ, 0xc0, !PT ;  /* 0x0000000150ff7812 */ /* 0x000fe400078ac0ff */
[----:B------:R-:W4:Y:S01]  /*6970*/  LDL.LU.64 R244, [R1+0x8] ;  /* 0x0000080001f47983 */ /* 0x000f220000300a00 */
[----:B------:R-:W-:Y:S01]  /*6980*/  SHF.R.U64 R80, R242, 0x9, RZ ;  /* 0x00000009f2507819 */ /* 0x000fe200000012ff */
[----:B------:R-:W-:Y:S01]  /*6990*/  IMAD.WIDE R152, R252, 0x4, R152 ;  /* 0x00000004fc987825 */ /* 0x000fe200078e0298 */
[----:B-1----:R-:W-:Y:S01]  /*69a0*/  SHF.R.U64 R8, R242, 0x1, RZ ;  /* 0x00000001f2087819 */ /* 0x002fe200000012ff */
[----:B------:R-:W-:Y:S01]  /*69b0*/  LDGSTS.E [R241+0xa900], desc[UR28][R74.64], P2 ;  /* 0x0a9000004af17fae */ /* 0x000fe200091a101c */
[----:B------:R-:W-:Y:S01]  /*69c0*/  LOP3.LUT P4, RZ, R80, 0x1, RZ, 0xc0, !PT ;  /* 0x0000000150ff7812 */ /* 0x000fe2000788c0ff */
[----:B------:R-:W-:Y:S01]  /*69d0*/  IMAD.WIDE R154, R252, 0x4, R154 ;  /* 0x00000004fc9a7825 */ /* 0x000fe200078e029a */
[----:B------:R-:W-:Y:S01]  /*69e0*/  SHF.R.U64 R80, R242, 0x5, RZ ;  /* 0x00000005f2507819 */ /* 0x000fe200000012ff */
[----:B------:R-:W-:Y:S02]  /*69f0*/  LDGSTS.E [R241+0xaa00], desc[UR28][R76.64], P2 ;  /* 0x0aa000004cf17fae */ /* 0x000fe400091a101c */
[----:B------:R-:W-:-:S02]  /*6a00*/  IMAD.WIDE R156, R252, 0x4, R156 ;  /* 0x00000004fc9c7825 */ /* 0x000fc400078e029c */
[----:B------:R1:W-:Y:S01]  /*6a10*/  LDGSTS.E [R241+0xab00], desc[UR28][R78.64], P2 ;  /* 0x0ab000004ef17fae */ /* 0x0003e200091a101c */
[----:B------:R-:W-:Y:S01]  /*6a20*/  LOP3.LUT P2, RZ, R8, 0x1, RZ, 0xc0, !PT ;  /* 0x0000000108ff7812 */ /* 0x000fe2000784c0ff */
[----:B------:R-:W-:Y:S01]  /*6a30*/  IMAD.WIDE R158, R252, 0x4, R158 ;  /* 0x00000004fc9e7825 */ /* 0x000fe200078e029e */
[----:B------:R-:W-:Y:S01]  /*6a40*/  SHF.R.U64 R8, R242, 0x1c, RZ ;  /* 0x0000001cf2087819 */ /* 0x000fe200000012ff */
[----:B------:R-:W-:Y:S02]  /*6a50*/  LDGSTS.E [R241+0xb800], desc[UR28][R152.64], P6 ;  /* 0x0b80000098f17fae */ /* 0x000fe4000b1a101c */
[----:B------:R-:W-:Y:S01]  /*6a60*/  IMAD.WIDE R160, R252, 0x4, R160 ;  /* 0x00000004fca07825 */ /* 0x000fe200078e02a0 */
[----:B------:R-:W-:Y:S01]  /*6a70*/  LOP3.LUT P3, RZ, R80, 0x1, RZ, 0xc0, !PT ;  /* 0x0000000150ff7812 */ /* 0x000fe2000786c0ff */
[----:B------:R-:W-:Y:S02]  /*6a80*/  LDGSTS.E [R241+0xb900], desc[UR28][R154.64], P6 ;  /* 0x0b9000009af17fae */ /* 0x000fe4000b1a101c */
[----:B------:R-:W-:-:S02]  /*6a90*/  IMAD.WIDE R162, R252, 0x4, R162 ;  /* 0x00000004fca27825 */ /* 0x000fc400078e02a2 */
        /* <DEDUP_REMOVED lines=35> */
[----:B-1----:R-:W-:Y:S01]  /*6cd0*/  SHF.R.U64 R78, R242, 0xc, RZ ;  /* 0x0000000cf24e7819 */ /* 0x002fe200000012ff */
[----:B------:R1:W-:Y:S04]  /*6ce0*/  LDGSTS.E [R241+0xf800], desc[UR28][R184.64], P2 ;  /* 0x0f800000b8f17fae */ /* 0x0003e800091a101c */
[----:B------:R1:W-:Y:S04]  /*6cf0*/  LDGSTS.E [R241+0xf900], desc[UR28][R186.64], P2 ;  /* 0x0f900000baf17fae */ /* 0x0003e800091a101c */
[----:B------:R-:W-:Y:S04]  /*6d00*/  LDGSTS.E [R241+0xfa00], desc[UR28][R188.64], P2 ;  /* 0x0fa00000bcf17fae */ /* 0x000fe800091a101c */
[----:B------:R-:W-:Y:S01]  /*6d10*/  LDGSTS.E [R241+0xfb00], desc[UR28][R190.64], P2 ;  /* 0x0fb00000bef17fae */ /* 0x000fe200091a101c */
[----:B------:R-:W-:Y:S01]  /*6d20*/  LOP3.LUT P2, RZ, R78, 0x1, RZ, 0xc0, !PT ;  /* 0x000000014eff7812 */ /* 0x000fe2000784c0ff */
[----:B------:R-:W-:Y:S01]  /*6d30*/  IMAD.WIDE R248, R252, 0x4, R248 ;  /* 0x00000004fcf87825 */ /* 0x000fe200078e02f8 */
[----:B------:R-:W-:-:S02]  /*6d40*/  SHF.R.U64 R80, R242, 0x8, RZ ;  /* 0x00000008f2507819 */ /* 0x000fc400000012ff */
[----:B------:R-:W-:Y:S01]  /*6d50*/  SHF.R.U64 R242, R242, 0x4, RZ ;  /* 0x00000004f2f27819 */ /* 0x000fe200000012ff */
[----:B------:R-:W-:-:S04]  /*6d60*/  IMAD.WIDE R246, R252, 0x4, R246 ;  /* 0x00000004fcf67825 */ /* 0x000fc800078e02f6 */
[----:B------:R-:W-:Y:S01]  /*6d70*/  IMAD.WIDE R192, R252, 0x4, R192 ;  /* 0x00000004fcc07825 */ /* 0x000fe200078e02c0 */
[----:B-1----:R-:W-:Y:S02]  /*6d80*/  CS2R R184, SRZ ;  /* 0x0000000000b87805 */ /* 0x002fe4000001ff00 */
[----:B------:R-:W-:Y:S02]  /*6d90*/  CS2R R186, SRZ ;  /* 0x0000000000ba7805 */ /* 0x000fe4000001ff00 */
[----:B------:R-:W-:Y:S02]  /*6da0*/  CS2R R112, SRZ ;  /* 0x0000000000707805 */ /* 0x000fe4000001ff00 */
[----:B------:R-:W-:Y:S02]  /*6db0*/  CS2R R114, SRZ ;  /* 0x0000000000727805 */ /* 0x000fe4000001ff00 */
[----:B------:R-:W-:Y:S02]  /*6dc0*/  CS2R R116, SRZ ;  /* 0x0000000000747805 */ /* 0x000fe4000001ff00 */
[----:B------:R-:W-:-:S02]  /*6dd0*/  CS2R R118, SRZ ;  /* 0x0000000000767805 */ /* 0x000fc4000001ff00 */
[----:B------:R-:W-:Y:S02]  /*6de0*/  CS2R R120, SRZ ;  /* 0x0000000000787805 */ /* 0x000fe4000001ff00 */
        /* <DEDUP_REMOVED lines=13> */
[----:B------:R-:W-:Y:S01]  /*6ec0*/  CS2R R98, SRZ ;  /* 0x0000000000627805 */ /* 0x000fe2000001ff00 */
[----:B--2---:R-:W-:-:S04]  /*6ed0*/  IMAD.WIDE R8, R252, 0x4, R92 ;  /* 0x00000004fc087825 */ /* 0x004fc800078e025c */
[C---:B---3--:R-:W-:Y:S01]  /*6ee0*/  IMAD.WIDE R74, R252.reuse, 0x4, R90 ;  /* 0x00000004fc4a7825 */ /* 0x048fe200078e025a */
[----:B------:R1:W-:Y:S04]  /*6ef0*/  LDGSTS.E [R235+0x8c00], desc[UR28][R8.64], P6 ;  /* 0x08c0000008eb7fae */ /* 0x0003e8000b1a101c */
[----:B------:R2:W-:Y:S01]  /*6f00*/  LDGSTS.E [R235+0x8d00], desc[UR28][R74.64], P6 ;  /* 0x08d000004aeb7fae */ /* 0x0005e2000b1a101c */
[----:B----4-:R-:W-:-:S05]  /*6f10*/  IMAD.WIDE R76, R252, 0x4, R88 ;  /* 0x00000004fc4c7825 */ /* 0x010fca00078e0258 */
[----:B------:R-:W-:Y:S01]  /*6f20*/  LDGSTS.E [R235+0x8e00], desc[UR28][R76.64], P6 ;  /* 0x08e000004ceb7fae */ /* 0x000fe2000b1a101c */
[----:B------:R-:W-:-:S04]  /*6f30*/  IMAD.WIDE R78, R252, 0x4, R86 ;  /* 0x00000004fc4e7825 */ /* 0x000fc800078e0256 */
[C---:B-1----:R-:W-:Y:S01]  /*6f40*/  IMAD.WIDE R8, R252.reuse, 0x4, R84 ;  /* 0x00000004fc087825 */ /* 0x042fe200078e0254 */
[----:B------:R-:W-:Y:S04]  /*6f50*/  LDGSTS.E [R235+0x8f00], desc[UR28][R78.64], P6 ;  /* 0x08f000004eeb7fae */ /* 0x000fe8000b1a101c */
[----:B------:R-:W-:Y:S01]  /*6f60*/  LDGSTS.E [R235+0x9c00], desc[UR28][R8.64], P5 ;  /* 0x09c0000008eb7fae */ /* 0x000fe2000a9a101c */
[----:B--2---:R-:W-:-:S05]  /*6f70*/  IMAD.WIDE R74, R252, 0x4, R82 ;  /* 0x00000004fc4a7825 */ /* 0x004fca00078e0252 */
[----:B------:R1:W-:Y:S02]  /*6f80*/  LDGSTS.E [R235+0x9d00], desc[UR28][R74.64], P5 ;  /* 0x09d000004aeb7fae */ /* 0x0003e4000a9a101c */
[C---:B-1----:R-:W-:Y:S02]  /*6f90*/  IMAD.WIDE R74, R252.reuse, 0x4, R10 ;  /* 0x00000004fc4a7825 */ /* 0x042fe400078e020a */
[----:B------:R-:W5:Y:S04]  /*6fa0*/  LDL.LU.64 R10, [R1+0x7f8] ;  /* 0x0007f800010a7983 */ /* 0x000f680000300a00 */
[----:B------:R1:W-:Y:S04]  /*6fb0*/  STL [R1+0x290], RZ ;  /* 0x000290ff01007387 */ /* 0x0003e80000100800 */
        /* <DEDUP_REMOVED lines=24> */
[----:B------:R1:W-:Y:S01]  /*7140*/  STL [R1+0x1f4], RZ ;  /* 0x0001f4ff01007387 */ /* 0x0003e20000100800 */
[----:B------:R-:W-:-:S03]  /*7150*/  IMAD.WIDE R76, R252, 0x4, R230 ;  /* 0x00000004fc4c7825 */ /* 0x000fc600078e02e6 */
[----:B------:R1:W-:Y:S01]  /*7160*/  STL [R1+0x1f8], RZ ;  /* 0x0001f8ff01007387 */ /* 0x0003e20000100800 */
[----:B------:R-:W-:-:S03]  /*7170*/  IMAD.WIDE R78, R252, 0x4, R232 ;  /* 0x00000004fc4e7825 */ /* 0x000fc600078e02e8 */
[----:B------:R1:W-:Y:S01]  /*7180*/  STL [R1+0x1fc], RZ ;  /* 0x0001fcff01007387 */ /* 0x0003e20000100800 */
[----:B------:R-:W-:-:S03]  /*7190*/  IMAD.WIDE R8, R252, 0x4, R244 ;  /* 0x00000004fc087825 */ /* 0x000fc600078e02f4 */
[----:B------:R1:W-:Y:S04]  /*71a0*/  STL [R1+0x1e0], RZ ;  /* 0x0001e0ff01007387 */ /* 0x0003e80000100800 */
[----:B------:R1:W-:Y:S04]  /*71b0*/  STL [R1+0x1e4], RZ ;  /* 0x0001e4ff01007387 */ /* 0x0003e80000100800 */
[----:B------:R1:W-:Y:S04]  /*71c0*/  STL [R1+0x1e8], RZ ;  /* 0x0001e8ff01007387 */ /* 0x0003e80000100800 */
[----:B------:R1:W-:Y:S04]  /*71d0*/  STL [R1+0x1ec], RZ ;  /* 0x0001ecff01007387 */ /* 0x0003e80000100800 */
[----:B------:R1:W-:Y:S04]  /*71e0*/  STL [R1+0x150], RZ ;  /* 0x000150ff01007387 */ /* 0x0003e80000100800 */
[----:B------:R1:W-:Y:S04]  /*71f0*/  STL [R1+0x154], RZ ;  /* 0x000154ff01007387 */ /* 0x0003e80000100800 */
[----:B------:R-:W-:Y:S04]  /*7200*/  LDGSTS.E [R235+0x9e00], desc[UR28][R76.64], P5 ;  /* 0x09e000004ceb7fae */ /* 0x000fe8000a9a101c */
[----:B------:R1:W-:Y:S04]  /*7210*/  STL [R1+0x158], RZ ;  /* 0x000158ff01007387 */ /* 0x0003e80000100800 */
[----:B------:R-:W-:Y:S04]  /*7220*/  LDGSTS.E [R235+0x9f00], desc[UR28][R78.64], P5 ;  /* 0x09f000004eeb7fae */ /* 0x000fe8000a9a101c */
[----:B------:R1:W-:Y:S04]  /*7230*/  STL [R1+0x15c], RZ ;  /* 0x00015cff01007387 */ /* 0x0003e80000100800 */
[----:B------:R-:W-:Y:S04]  /*7240*/  LDGSTS.E [R235+0xac00], desc[UR28][R8.64], P4 ;  /* 0x0ac0000008eb7fae */ /* 0x000fe8000a1a101c */
[----:B------:R1:W-:Y:S04]  /*7250*/  STL [R1+0x140], RZ ;  /* 0x000140ff01007387 */ /* 0x0003e80000100800 */
[----:B------:R-:W-:Y:S04]  /*7260*/  LDGSTS.E [R235+0xad00], desc[UR28][R74.64], P4 ;  /* 0x0ad000004aeb7fae */ /* 0x000fe8000a1a101c */
[----:B------:R1:W-:Y:S04]  /*7270*/  STL [R1+0x144], RZ ;  /* 0x000144ff01007387 */ /* 0x0003e80000100800 */
[----:B------:R2:W-:Y:S04]  /*7280*/  LDGSTS.E [R235+0xae00], desc[UR28][R248.64], P4 ;  /* 0x0ae00000f8eb7fae */ /* 0x0005e8000a1a101c */
[----:B------:R1:W-:Y:S01]  /*7290*/  STL [R1+0x148], RZ ;  /* 0x000148ff01007387 */ /* 0x0003e20000100800 */
[----:B------:R-:W-:-:S03]  /*72a0*/  LOP3.LUT P6, RZ, R80, 0x1, RZ, 0xc0, !PT ;  /* 0x0000000150ff7812 */ /* 0x000fc600078cc0ff */
[----:B------:R1:W-:Y:S01]  /*72b0*/  STL [R1+0x14c], RZ ;  /* 0x00014cff01007387 */ /* 0x0003e20000100800 */
[----:B--2---:R-:W-:-:S03]  /*72c0*/  IMAD.SHL.U32 R249, R6, 0x20, RZ ;  /* 0x0000002006f97824 */ /* 0x004fc600078e00ff */
[----:B------:R1:W-:Y:S04]  /*72d0*/  STL [R1+0x130], RZ ;  /* 0x000130ff01007387 */ /* 0x0003e80000100800 */
[----:B------:R1:W-:Y:S01]  /*72e0*/  STL [R1+0x134], RZ ;  /* 0x000134ff01007387 */ /* 0x0003e20000100800 */
[----:B------:R-:W-:-:S03]  /*72f0*/  IMAD.WIDE R194, R249, 0x4, R194 ;  /* 0x00000004f9c27825 */ /* 0x000fc600078e02c2 */
[----:B------:R1:W-:Y:S01]  /*7300*/  STL [R1+0x138], RZ ;  /* 0x000138ff01007387 */ /* 0x0003e20000100800 */
[----:B------:R-:W-:-:S03]  /*7310*/  IMAD.WIDE R196, R249, 0x4, R196 ;  /* 0x00000004f9c47825 */ /* 0x000fc600078e02c4 */
[----:B------:R1:W-:Y:S01]  /*7320*/  STL [R1+0x13c], RZ ;  /* 0x00013cff01007387 */ /* 0x0003e20000100800 */
[C---:B------:R-:W-:Y:S01]  /*7330*/  IMAD.WIDE R198, R249.reuse, 0x4, R198 ;  /* 0x00000004f9c67825 */ /* 0x040fe200078e02c6 */
[----:B------:R-:W-:Y:S02]  /*7340*/  LOP3.LUT P5, RZ, R242, 0x1, RZ, 0xc0, !PT ;  /* 0x00000001f2ff7812 */ /* 0x000fe400078ac0ff */
[----:B------:R1:W-:Y:S01]  /*7350*/  STL [R1+0x120], RZ ;  /* 0x000120ff01007387 */ /* 0x0003e20000100800 */
[----:B------:R-:W-:-:S03]  /*7360*/  IMAD.WIDE R200, R249, 0x4, R200 ;  /* 0x00000004f9c87825 */ /* 0x000fc600078e02c8 */
[----:B------:R1:W-:Y:S01]  /*7370*/  STL [R1+0x124], RZ ;  /* 0x000124ff01007387 */ /* 0x0003e20000100800 */
[----:B------:R-:W-:-:S03]  /*7380*/  IMAD.WIDE R208, R249, 0x4, R208 ;  /* 0x00000004f9d07825 */ /* 0x000fc600078e02d0 */
[----:B------:R-:W-:Y:S01]  /*7390*/  LDGSTS.E [R235+0xaf00], desc[UR28][R246.64], P4 ;  /* 0x0af00000f6eb7fae */ /* 0x000fe2000a1a101c */
[----:B------:R-:W-:-:S03]  /*73a0*/  IMAD.WIDE R210, R249, 0x4, R210 ;  /* 0x00000004f9d27825 */ /* 0x000fc600078e02d2 */
[----:B------:R1:W-:Y:S01]  /*73b0*/  STL [R1+0x128], RZ ;  /* 0x000128ff01007387 */ /* 0x0003e20000100800 */
[----:B------:R-:W-:-:S03]  /*73c0*/  IMAD.WIDE R212, R249, 0x4, R212 ;  /* 0x00000004f9d47825 */ /* 0x000fc600078e02d4 */
[----:B------:R-:W-:Y:S01]  /*73d0*/  LDGSTS.E [R235+0xbc00], desc[UR28][R192.64], P3 ;  /* 0x0bc00000c0eb7fae */ /* 0x000fe200099a101c */
[----:B------:R-:W-:-:S03]  /*73e0*/  IMAD.WIDE R202, R249, 0x4, R202 ;  /* 0x00000004f9ca7825 */ /* 0x000fc600078e02ca */
[----:B------:R1:W-:Y:S01]  /*73f0*/  STL [R1+0x12c], RZ ;  /* 0x00012cff01007387 */ /* 0x0003e20000100800 */
[----:B------:R-:W-:-:S03]  /*7400*/  IMAD.WIDE R214, R249, 0x4, R214 ;  /* 0x00000004f9d67825 */ /* 0x000fc600078e02d6 */
[----:B------:R-:W-:Y:S04]  /*7410*/  LDGSTS.E [R235+0xbd00], desc[UR28][R194.64], P3 ;  /* 0x0bd00000c2eb7fae */ /* 0x000fe800099a101c */
        /* <DEDUP_REMOVED lines=20> */
[----:B------:R-:W-:Y:S01]  /*7560*/  LDGSTS.E [R235+0xdc00], desc[UR28][R202.64], P6 ;  /* 0x0dc00000caeb7fae */ /* 0x000fe2000b1a101c */
[----:B------:R-:W-:-:S03]  /*7570*/  SHF.L.U32 R8, R7, 0x5, RZ ;  /* 0x0000000507087819 */ /* 0x000fc600000006ff */
        /* <DEDUP_REMOVED lines=9> */
[----:B------:R1:W-:Y:S04]  /*7610*/  STL [R1+0xf8], RZ ;  /* 0x0000f8ff01007387 */ /* 0x0003e80000100800 */
        /* <DEDUP_REMOVED lines=9> */
[----:B------:R2:W-:Y:S04]  /*76b0*/  LDGSTS.E [R235+0xef00], desc[UR28][R224.64], P5 ;  /* 0x0ef00000e0eb7fae */ /* 0x0005e8000a9a101c */
[----:B------:R1:W-:Y:S01]  /*76c0*/  STL [R1+0xe8], RZ ;  /* 0x0000e8ff01007387 */ /* 0x0003e20000100800 */
[----:B------:R-:W-:-:S03]  /*76d0*/  IMAD.WIDE R68, R8, 0x4, R68 ;  /* 0x0000000408447825 */ /* 0x000fc600078e0244 */
[----:B------:R-:W-:Y:S04]  /*76e0*/  LDGSTS.E [R235+0xfc00], desc[UR28][R206.64], !P0 ;  /* 0x0fc00000ceeb7fae */ /* 0x000fe8000c1a101c */
[----:B------:R1:W-:Y:S01]  /*76f0*/  STL [R1+0xec], RZ ;  /* 0x0000ecff01007387 */ /* 0x0003e20000100800 */
[----:B------:R-:W-:-:S03]  /*7700*/  IMAD.WIDE R66, R8, 0x4, R66 ;  /* 0x0000000408427825 */ /* 0x000fc600078e0242 */
[----:B------:R3:W-:Y:S04]  /*7710*/  LDGSTS.E [R235+0xfd00], desc[UR28][R226.64], !P0 ;  /* 0x0fd00000e2eb7fae */ /* 0x0007e8000c1a101c */
[----:B------:R1:W-:Y:S01]  /*7720*/  STL [R1+0xd0], RZ ;  /* 0x0000d0ff01007387 */ /* 0x0003e20000100800 */
[----:B------:R-:W-:-:S03]  /*7730*/  IMAD.WIDE R64, R8, 0x4, R64 ;  /* 0x0000000408407825 */ /* 0x000fc600078e0240 */
[----:B------:R-:W-:Y:S04]  /*7740*/  LDGSTS.E [R235+0xfe00], desc[UR28][R228.64], !P0 ;  /* 0x0fe00000e4eb7fae */ /* 0x000fe8000c1a101c */
[----:B------:R1:W-:Y:S01]  /*7750*/  STL [R1+0xd4], RZ ;  /* 0x0000d4ff01007387 */ /* 0x0003e20000100800 */
[----:B------:R-:W-:-:S03]  /*7760*/  IMAD.WIDE R62, R8, 0x4, R62 ;  /* 0x00000004083e7825 */ /* 0x000fc600078e023e */
[----:B------:R-:W-:Y:S04]  /*7770*/  LDGSTS.E [R235+0xff00], desc[UR28][R250.64], !P0 ;  /* 0x0ff00000faeb7fae */ /* 0x000fe8000c1a101c */
[----:B------:R1:W-:Y:S01]  /*7780*/  STL [R1+0xd8], RZ ;  /* 0x0000d8ff01007387 */ /* 0x0003e20000100800 */
[----:B------:R-:W-:-:S03]  /*7790*/  IMAD.WIDE R60, R8, 0x4, R60 ;  /* 0x00000004083c7825 */ /* 0x000fc600078e023c */
[----:B------:R-:W0:Y:S04]  /*77a0*/  LDGDEPBAR ;  /* 0x00000000000079af */ /* 0x000e280000000000 */
        /* <DEDUP_REMOVED lines=13> */
[----:B------:R-:W4:Y:S01]  /*7880*/  S2R R252, SR_TID.X ;  /* 0x0000000000fc7919 */ /* 0x000f220000002100 */
[C---:B------:R-:W-:Y:S02]  /*7890*/  IMAD.WIDE R50, R8.reuse, 0x4, R50 ;  /* 0x0000000408327825 */ /* 0x040fe400078e0232 */
        /* <DEDUP_REMOVED lines=36> */
[----:B------:R-:W-:Y:S01]  /*7ae0*/  LDGSTS.E [R238+0x12200], desc[UR28][R42.64], P1 ;  /* 0x122000002aee7fae */ /* 0x000fe200089a101c */
[----:B------:R-:W-:-:S03]  /*7af0*/  IMAD.WIDE R24, R8, 0x4, R24 ;  /* 0x0000000408187825 */ /* 0x000fc600078e0218 */
[----:B------:R-:W-:Y:S01]  /*7b00*/  LDGSTS.E [R238+0x12600], desc[UR28][R40.64], P1 ;  /* 0x1260000028ee7fae */ /* 0x000fe200089a101c */
[----:B------:R-:W-:-:S03]  /*7b10*/  ISETP.GE.AND P0, PT, R243, 0x20, PT ;  /* 0x00000020f300780c */ /* 0x000fc60003f06270 */
[----:B------:R-:W-:Y:S01]  /*7b20*/  LDGSTS.E [R238+0x12a00], desc[UR28][R38.64], P1 ;  /* 0x12a0000026ee7fae */ /* 0x000fe200089a101c */
[----:B------:R-:W-:-:S03]  /*7b30*/  IMAD.WIDE R22, R8, 0x4, R22 ;  /* 0x0000000408167825 */ /* 0x000fc600078e0216 */
[----:B------:R1:W-:Y:S01]  /*7b40*/  LDGSTS.E [R238+0x12e00], desc[UR28][R36.64], P1 ;  /* 0x12e0000024ee7fae */ /* 0x0003e200089a101c */
        /* <DEDUP_REMOVED lines=9> */
[----:B------:R1:W-:Y:S04]  /*7be0*/  LDGSTS.E [R234+0x12300], desc[UR28][R26.64], P1 ;  /* 0x123000001aea7fae */ /* 0x0003e800089a101c */
[----:B------:R1:W-:Y:S04]  /*7bf0*/  LDGSTS.E [R234+0x12700], desc[UR28][R24.64], P1 ;  /* 0x1270000018ea7fae */ /* 0x0003e800089a101c */
[----:B------:R1:W-:Y:S04]  /*7c00*/  LDGSTS.E [R234+0x12b00], desc[UR28][R22.64], P1 ;  /* 0x12b0000016ea7fae */ /* 0x0003e800089a101c */
[----:B------:R1:W-:Y:S04]  /*7c10*/  LDGSTS.E [R234+0x12f00], desc[UR28][R20.64], P1 ;  /* 0x12f0000014ea7fae */ /* 0x0003e800089a101c */
[----:B------:R1:W-:Y:S04]  /*7c20*/  LDGSTS.E [R234+0x13300], desc[UR28][R18.64], P1 ;  /* 0x1330000012ea7fae */ /* 0x0003e800089a101c */
[----:B------:R1:W-:Y:S04]  /*7c30*/  LDGSTS.E [R234+0x13700], desc[UR28][R16.64], P1 ;  /* 0x1370000010ea7fae */ /* 0x0003e800089a101c */
[----:B------:R1:W-:Y:S04]  /*7c40*/  LDGSTS.E [R234+0x13b00], desc[UR28][R14.64], P1 ;  /* 0x13b000000eea7fae */ /* 0x0003e800089a101c */
[----:B------:R1:W-:Y:S01]  /*7c50*/  LDGSTS.E [R234+0x13f00], desc[UR28][R12.64], P1 ;  /* 0x13f000000cea7fae */ /* 0x0003e200089a101c */
[----:B--2---:R-:W-:-:S03]  /*7c60*/  CS2R R224, SRZ ;  /* 0x0000000000e07805 */ /* 0x004fc6000001ff00 */
[----:B------:R-:W0:Y:S01]  /*7c70*/  LDGDEPBAR ;  /* 0x00000000000079af */ /* 0x000e220000000000 */
[----:B---3--:R-:W-:Y:S02]  /*7c80*/  CS2R R226, SRZ ;  /* 0x0000000000e27805 */ /* 0x008fe4000001ff00 */
        /* <DEDUP_REMOVED lines=8> */
[----:B-1----:R-:W-:Y:S02]  /*7d10*/  CS2R R52, SRZ ;  /* 0x0000000000347805 */ /* 0x002fe4000001ff00 */
        /* <DEDUP_REMOVED lines=54> */
[----:B----4-:R-:W-:Y:S01]  /*8080*/  LOP3.LUT R3, R252, 0x20, RZ, 0xc0, !PT ;  /* 0x00000020fc037812 */ /* 0x010fe200078ec0ff */
[----:B------:R-:W-:Y:S06]  /*8090*/  @!P0 BRA `(.L_x_0) ;  /* 0x000000e000b48947 */ /* 0x000fec0003800000 */
[----:B------:R-:W2:Y:S01]  /*80a0*/  LDL.LU R240, [R1+0x234] ;  /* 0x0002340001f07983 */ /* 0x000ea20000300800 */
[----:B------:R-:W-:Y:S01]  /*80b0*/  IMAD.SHL.U32 R15, R8, 0x8, RZ ;  /* 0x00000008080f7824 */ /* 0x000fe200078e00ff */
[----:B------:R-:W-:Y:S01]  /*80c0*/  SHF.R.S32.HI R12, RZ, 0x1f, R243 ;  /* 0x0000001fff0c7819 */ /* 0x000fe200000114f3 */
[----:B------:R-:W1:Y:S01]  /*80d0*/  LDC R78, c[0x0][0x3a8] ;  /* 0x0000ea00ff4e7b82 */ /* 0x000e620000000800 */
[----:B------:R-:W3:Y:S04]  /*80e0*/  LDL.LU R239, [R1+0x238] ;  /* 0x0002380001ef7983 */ /* 0x000ee80000300800 */
[----:B------:R-:W4:Y:S04]  /*80f0*/  LDL.LU R230, [R1+0x240] ;  /* 0x0002400001e67983 */ /* 0x000f280000300800 */
[----:B------:R-:W4:Y:S04]  /*8100*/  LDL.LU R231, [R1+0x23c] ;  /* 0x00023c0001e77983 */ /* 0x000f280000300800 */
[----:B------:R-:W4:Y:S04]  /*8110*/  LDL.LU R232, [R1+0x1c8] ;  /* 0x0001c80001e87983 */ /* 0x000f280000300800 */
[----:B------:R-:W4:Y:S04]  /*8120*/  LDL.LU R233, [R1+0x170] ;  /* 0x0001700001e97983 */ /* 0x000f280000300800 */
[----:B------:R-:W4:Y:S04]  /*8130*/  LDL.LU R159, [R1+0x180] ;  /* 0x00018000019f7983 */ /* 0x000f280000300800 */
[----:B------:R-:W4:Y:S04]  /*8140*/  LDL.LU R156, [R1+0x190] ;  /* 0x00019000019c7983 */ /* 0x000f280000300800 */
[----:B------:R-:W4:Y:S01]  /*8150*/  LDL.LU R157, [R1+0x1a0] ;  /* 0x0001a000019d7983 */ /* 0x000f220000300800 */
[----:B--2---:R-:W-:-:S02]  /*8160*/  SHF.R.S32.HI R2, RZ, 0x1f, R240 ;  /* 0x0000001fff027819 */ /* 0x004fc400000114f0 */
[----:B---3--:R-:W-:Y:S02]  /*8170*/  SHF.R.S32.HI R7, RZ, 0x1f, R239 ;  /* 0x0000001fff077819 */ /* 0x008fe400000114ef */
[----:B------:R-:W-:Y:S02]  /*8180*/  SHF.L.U64.HI R235, R240, 0x2, R2 ;  /* 0x00000002f0eb7819 */ /* 0x000fe40000010202 */
[----:B------:R-:W-:Y:S01]  /*8190*/  SHF.L.U64.HI R236, R239, 0x2, R7 ;  /* 0x00000002efec7819 */ /* 0x000fe20000010207 */
[----:B------:R-:W2:Y:S01]  /*81a0*/  LDL.LU R240, [R1+0x174] ;  /* 0x0001740001f07983 */ /* 0x000ea20000300800 */
[----:B----4-:R-:W-:-:S03]  /*81b0*/  SHF.R.S32.HI R9, RZ, 0x1f, R230 ;  /* 0x0000001fff097819 */ /* 0x010fc600000114e6 */
[----:B------:R-:W-:Y:S01]  /*81c0*/  STL [R1+0x3cc], R235 ;  /* 0x0003cceb01007387 */ /* 0x000fe20000100800 */
[----:B------:R-:W-:-:S03]  /*81d0*/  SHF.R.S32.HI R2, RZ, 0x1f, R231 ;  /* 0x0000001fff027819 */ /* 0x000fc600000114e7 */
[----:B------:R-:W-:Y:S01]  /*81e0*/  STL [R1+0x3d0], R236 ;  /* 0x0003d0ec01007387 */ /* 0x000fe20000100800 */
[----:B------:R-:W-:-:S03]  /*81f0*/  SHF.R.S32.HI R7, RZ, 0x1f, R232 ;  /* 0x0000001fff077819 */ /* 0x000fc600000114e8 */
[----:B------:R-:W3:Y:S01]  /*8200*/  LDL.LU R239, [R1+0x184] ;  /* 0x0001840001ef7983 */ /* 0x000ee20000300800 */
[----:B------:R-:W-:Y:S02]  /*8210*/  SHF.L.U64.HI R237, R230, 0x2, R9 ;  /* 0x00000002e6ed7819 */ /* 0x000fe40000010209 */
[----:B------:R-:W-:Y:S01]  /*8220*/  SHF.L.U64.HI R238, R231, 0x2, R2 ;  /* 0x00000002e7ee7819 */ /* 0x000fe20000010202 */
[----:B------:R-:W4:Y:S01]  /*8230*/  LDL.LU R230, [R1+0x194] ;  /* 0x0001940001e67983 */ /* 0x000f220000300800 */
[----:B------:R-:W-:Y:S02]  /*8240*/  SHF.L.U64.HI R2, R232, 0x2, R7 ;  /* 0x00000002e8027819 */ /* 0x000fe40000010207 */
[----:B------:R-:W-:Y:S01]  /*8250*/  SHF.R.S32.HI R7, RZ, 0x1f, R8 ;  /* 0x0000001fff077819 */ /* 0x000fe20000011408 */
[----:B------:R-:W4:Y:S01]  /*8260*/  LDL.LU R158, [R1+0x1a4] ;  /* 0x0001a400019e7983 */ /* 0x000f220000300800 */
[----:B------:R-:W-:Y:S02]  /*8270*/  SHF.R.S32.HI R9, RZ, 0x1f, R233 ;  /* 0x0000001fff097819 */ /* 0x000fe400000114e9 */
[----:B------:R-:W-:Y:S01]  /*8280*/  SHF.L.U64.HI R14, R8, 0x3, R7 ;  /* 0x00000003080e7819 */ /* 0x000fe20000010207 */
[----:B------:R-:W4:Y:S01]  /*8290*/  LDL.LU R231, [R1+0x178] ;  /* 0x0001780001e77983 */ /* 0x000f220000300800 */
[----:B------:R-:W-:-:S03]  /*82a0*/  LEA R77, P0, R233, R15, 0x2 ;  /* 0x0000000fe94d7211 */ /* 0x000fc600078010ff */
[----:B------:R-:W4:Y:S01]  /*82b0*/  LDL.LU R232, [R1+0x188] ;  /* 0x0001880001e87983 */ /* 0x000f220000300800 */
[----:B------:R-:W-:-:S03]  /*82c0*/  LEA.HI.X R76, R233, R14, R9, 0x2, P0 ;  /* 0x0000000ee94c7211 */ /* 0x000fc600000f1409 */
[----:B------:R-:W-:Y:S04]  /*82d0*/  STL [R1+0x3d4], R237 ;  /* 0x0003d4ed01007387 */ /* 0x000fe80000100800 */
[----:B------:R-:W-:Y:S04]  /*82e0*/  STL [R1+0x3d8], R238 ;  /* 0x0003d8ee01007387 */ /* 0x000fe80000100800 */
[----:B------:R-:W4:Y:S01]  /*82f0*/  LDL.LU R233, [R1+0x198] ;  /* 0x0001980001e97983 */ /* 0x000f220000300800 */
[----:B------:R-:W-:Y:S02]  /*8300*/  LEA.HI R243, R12, R243, RZ, 0x5 ;  /* 0x000000f30cf37211 */ /* 0x000fe400078f28ff */
[----:B------:R-:W-:-:S02]  /*8310*/  LOP3.LUT R12, R252, 0x1c, RZ, 0xc0, !PT ;  /* 0x0000001cfc0c7812 */ /* 0x000fc400078ec0ff */
[----:B------:R-:W-:-:S03]  /*8320*/  LEA R75, P1, R159, R15, 0x2 ;  /* 0x0000000f9f4b7211 */ /* 0x000fc600078210ff */
[----:B------:R-:W-:Y:S01]  /*8330*/  IMAD R3, R3, 0x2, R12 ;  /* 0x0000000203037824 */ /* 0x000fe200078e020c */
[----:B------:R-:W-:Y:S02]  /*8340*/  SHF.R.S32.HI R12, RZ, 0x1f, R159 ;  /* 0x0000001fff0c7819 */ /* 0x000fe4000001149f */
[----:B------:R-:W-:Y:S02]  /*8350*/  SHF.R.S32.HI R9, RZ, 0x1f, R156 ;  /* 0x0000001fff097819 */ /* 0x000fe4000001149c */
[-C--:B------:R-:W-:Y:S02]  /*8360*/  LEA R73, P0, R156, R15.reuse, 0x2 ;  /* 0x0000000f9c497211 */ /* 0x080fe400078010ff */
[----:B------:R-:W-:Y:S02]  /*8370*/  LEA.HI.X R74, R159, R14, R12, 0x2, P1 ;  /* 0x0000000e9f4a7211 */ /* 0x000fe400008f140c */
[----:B------:R-:W-:Y:S01]  /*8380*/  SHF.R.S32.HI R12, RZ, 0x1f, R157 ;  /* 0x0000001fff0c7819 */ /* 0x000fe2000001149d */
[----:B------:R-:W4:Y:S01]  /*8390*/  LDL.LU R159, [R1+0x1a8] ;  /* 0x0001a800019f7983 */ /* 0x000f220000300800 */
[----:B------:R-:W-:-:S02]  /*83a0*/  LEA R71, P1, R157, R15, 0x2 ;  /* 0x0000000f9d477211 */ /* 0x000fc400078210ff */
[-C--:B------:R-:W-:Y:S02]  /*83b0*/  LEA.HI.X R72, R156, R14.reuse, R9, 0x2, P0 ;  /* 0x0000000e9c487211 */ /* 0x080fe400000f1409 */
[----:B------:R-:W-:Y:S01]  /*83c0*/  LEA.HI.X R70, R157, R14, R12, 0x2, P1 ;  /* 0x0000000e9d467211 */ /* 0x000fe200008f140c */
[----:B------:R-:W4:Y:S04]  /*83d0*/  LDL.LU R156, [R1+0x17c] ;  /* 0x00017c00019c7983 */ /* 0x000f280000300800 */
[----:B------:R-:W4:Y:S01]  /*83e0*/  LDL.LU R157, [R1+0x18c] ;  /* 0x00018c00019d7983 */ /* 0x000f220000300800 */
[----:B--2---:R-:W-:Y:S02]  /*83f0*/  SHF.R.S32.HI R9, RZ, 0x1f, R240 ;  /* 0x0000001fff097819 */ /* 0x004fe400000114f0 */
[----:B------:R-:W-:-:S04]  /*8400*/  LEA R69, P0, R240, R15, 0x2 ;  /* 0x0000000ff0457211 */ /* 0x000fc800078010ff */
[-C--:B------:R-:W-:Y:S02]  /*8410*/  LEA.HI.X R68, R240, R14.reuse, R9, 0x2, P0 ;  /* 0x0000000ef0447211 */ /* 0x080fe400000f1409 */
[----:B------:R-:W2:Y:S01]  /*8420*/  LDL.LU R240, [R1+0x19c] ;  /* 0x00019c0001f07983 */ /* 0x000ea20000300800 */
[----:B---3--:R-:W-:Y:S02]  /*8430*/  SHF.R.S32.HI R12, RZ, 0x1f, R239 ;  /* 0x0000001fff0c7819 */ /* 0x008fe400000114ef */
[CC--:B------:R-:W-:Y:S02]  /*8440*/  LEA R67, P1, R239.reuse, R15.reuse, 0x2 ;  /* 0x0000000fef437211 */ /* 0x0c0fe400078210ff */
[----:B----4-:R-:W-:Y:S02]  /*8450*/  SHF.R.S32.HI R9, RZ, 0x1f, R230 ;  /* 0x0000001fff097819 */ /* 0x010fe400000114e6 */
[----:B------:R-:W-:Y:S02]  /*8460*/  LEA R65, P0, R230, R15, 0x2 ;  /* 0x0000000fe6417211 */ /* 0x000fe400078010ff */
[----:B------:R-:W-:-:S02]  /*8470*/  LEA.HI.X R66, R239, R14, R12, 0x2, P1 ;  /* 0x0000000eef427211 */ /* 0x000fc400008f140c */
[----:B------:R-:W-:Y:S01]  /*8480*/  SHF.R.S32.HI R12, RZ, 0x1f, R158 ;  /* 0x0000001fff0c7819 */ /* 0x000fe2000001149e */
[----:B------:R-:W3:Y:S01]  /*8490*/  LDL.LU R239, [R1+0x1ac] ;  /* 0x0001ac0001ef7983 */ /* 0x000ee20000300800 */
[-C--:B------:R-:W-:Y:S02]  /*84a0*/  LEA R63, P1, R158, R15.reuse, 0x2 ;  /* 0x0000000f9e3f7211 */ /* 0x080fe400078210ff */
[-C--:B------:R-:W-:Y:S02]  /*84b0*/  LEA.HI.X R64, R230, R14.reuse, R9, 0x2, P0 ;  /* 0x0000000ee6407211 */ /* 0x080fe400000f1409 */
[----:B------:R-:W-:Y:S01]  /*84c0*/  SHF.R.S32.HI R9, RZ, 0x1f, R231 ;  /* 0x0000001fff097819 */ /* 0x000fe200000114e7 */
[----:B------:R-:W4:Y:S01]  /*84d0*/  LDL.LU R230, [R1+0x1b0] ;  /* 0x0001b00001e67983 */ /* 0x000f220000300800 */
[----:B------:R-:W-:Y:S02]  /*84e0*/  LEA R61, P0, R231, R15, 0x2 ;  /* 0x0000000fe73d7211 */ /* 0x000fe400078010ff */
[----:B------:R-:W-:-:S02]  /*84f0*/  LEA.HI.X R62, R158, R14, R12, 0x2, P1 ;  /* 0x0000000e9e3e7211 */ /* 0x000fc400008f140c */
[----:B------:R-:W-:Y:S02]  /*8500*/  SHF.R.S32.HI R12, RZ, 0x1f, R232 ;  /* 0x0000001fff0c7819 */ /* 0x000fe400000114e8 */
[CC--:B------:R-:W-:Y:S02]  /*8510*/  LEA R59, P1, R232.reuse, R15.reuse, 0x2 ;  /* 0x0000000fe83b7211 */ /* 0x0c0fe400078210ff */
[-C--:B------:R-:W-:Y:S02]  /*8520*/  LEA.HI.X R60, R231, R14.reuse, R9, 0x2, P0 ;  /* 0x0000000ee73c7211 */ /* 0x080fe400000f1409 */
[----:B------:R-:W4:Y:S01]  /*8530*/  LDL.LU R231, [R1+0x1b4] ;  /* 0x0001b40001e77983 */ /* 0x000f220000300800 */
[----:B------:R-:W-:Y:S02]  /*8540*/  LEA.HI.X R58, R232, R14, R12, 0x2, P1 ;  /* 0x0000000ee83a7211 */ /* 0x000fe400008f140c */
[----:B------:R-:W-:Y:S01]  /*8550*/  SHF.R.S32.HI R9, RZ, 0x1f, R233 ;  /* 0x0000001fff097819 */ /* 0x000fe200000114e9 */
[----:B------:R-:W4:Y:S01]  /*8560*/  LDL.LU R232, [R1+0x1b8] ;  /* 0x0001b80001e87983 */ /* 0x000f220000300800 */
[----:B------:R-:W-:-:S04]  /*8570*/  LEA R57, P0, R233, R15, 0x2 ;  /* 0x0000000fe9397211 */ /* 0x000fc800078010ff */
[----:B------:R-:W-:Y:S02]  /*8580*/  LEA.HI.X R56, R233, R14, R9, 0x2, P0 ;  /* 0x0000000ee9387211 */ /* 0x000fe400000f1409 */
[----:B------:R-:W4:Y:S04]  /*8590*/  LDL.LU R233, [R1+0x1bc] ;  /* 0x0001bc0001e97983 */ /* 0x000f280000300800 */
[----:B------:R-:W4:Y:S01]  /*85a0*/  LDL.LU R160, [R1+0x1c0] ;  /* 0x0001c00001a07983 */ /* 0x000f220000300800 */
[----:B------:R-:W-:-:S03]  /*85b0*/  SHF.R.S32.HI R12, RZ, 0x1f, R159 ;  /* 0x0000001fff0c7819 */ /* 0x000fc6000001149f */
[----:B------:R-:W4:Y:S01]  /*85c0*/  LDL.LU R161, [R1+0x1c4] ;  /* 0x0001c40001a17983 */ /* 0x000f220000300800 */
[----:B------:R-:W-:-:S03]  /*85d0*/  LEA R55, P1, R159, R15, 0x2 ;  /* 0x0000000f9f377211 */ /* 0x000fc600078210ff */
[----:B------:R-:W4:Y:S01]  /*85e0*/  LDL.LU R158, [R1+0x1cc] ;  /* 0x0001cc00019e7983 */ /* 0x000f220000300800 */
[----:B------:R-:W-:Y:S02]  /*85f0*/  SHF.R.S32.HI R9, RZ, 0x1f, R156 ;  /* 0x0000001fff097819 */ /* 0x000fe4000001149c */
[CC--:B------:R-:W-:Y:S02]  /*8600*/  LEA R53, P0, R156.reuse, R15.reuse, 0x2 ;  /* 0x0000000f9c357211 */ /* 0x0c0fe400078010ff */
[-C--:B------:R-:W-:Y:S02]  /*8610*/  LEA.HI.X R54, R159, R14.reuse, R12, 0x2, P1 ;  /* 0x0000000e9f367211 */ /* 0x080fe400008f140c */
[----:B------:R-:W-:Y:S01]  /*8620*/  SHF.R.S32.HI R12, RZ, 0x1f, R157 ;  /* 0x0000001fff0c7819 */ /* 0x000fe2000001149d */
[----:B------:R-:W4:Y:S01]  /*8630*/  LDL.LU R159, [R1+0x1d0] ;  /* 0x0001d000019f7983 */ /* 0x000f220000300800 */
[----:B------:R-:W-:Y:S02]  /*8640*/  LEA R51, P1, R157, R15, 0x2 ;  /* 0x0000000f9d337211 */ /* 0x000fe400078210ff */
[----:B------:R-:W-:-:S02]  /*8650*/  LEA.HI.X R52, R156, R14, R9, 0x2, P0 ;  /* 0x0000000e9c347211 */ /* 0x000fc400000f1409 */
[----:B------:R-:W4:Y:S01]  /*8660*/  LDL.LU R156, [R1+0x1d4] ;  /* 0x0001d400019c7983 */ /* 0x000f220000300800 */
[----:B------:R-:W-:-:S03]  /*8670*/  LEA.HI.X R50, R157, R14, R12, 0x2, P1 ;  /* 0x0000000e9d327211 */ /* 0x000fc600008f140c */
        /* <DEDUP_REMOVED lines=10> */
[----:B------:R-:W-:Y:S01]  /*8720*/  LEA.HI.X R44, R230, R14, R9, 0x2, P0 ;  /* 0x0000000ee62c7211 */ /* 0x000fe200000f1409 */
[----:B------:R-:W3:Y:S01]  /*8730*/  LDL.LU R239, [R1+0x220] ;  /* 0x0002200001ef7983 */ /* 0x000ee20000300800 */
[----:B------:R-:W-:-:S03]  /*8740*/  SHF.R.S32.HI R12, RZ, 0x1f, R231 ;  /* 0x0000001fff0c7819 */ /* 0x000fc600000114e7 */
[----:B------:R-:W4:Y:S01]  /*8750*/  LDL.LU R230, [R1+0x224] ;  /* 0x0002240001e67983 */ /* 0x000f220000300800 */
[CC--:B------:R-:W-:Y:S02]  /*8760*/  LEA R43, P1, R231.reuse, R15.reuse, 0x2 ;  /* 0x0000000fe72b7211 */ /* 0x0c0fe400078210ff */
[----:B------:R-:W-:Y:S02]  /*8770*/  SHF.R.S32.HI R9, RZ, 0x1f, R232 ;  /* 0x0000001fff097819 */ /* 0x000fe400000114e8 */
[C---:B------:R-:W-:Y:S02]  /*8780*/  LEA R41, P0, R232.reuse, R15, 0x2 ;  /* 0x0000000fe8297211 */ /* 0x040fe400078010ff */
[-C--:B------:R-:W-:Y:S02]  /*8790*/  LEA.HI.X R42, R231, R14.reuse, R12, 0x2, P1 ;  /* 0x0000000ee72a7211 */ /* 0x080fe400008f140c */
[----:B------:R-:W4:Y:S01]  /*87a0*/  LDL.LU R231, [R1+0x228] ;  /* 0x0002280001e77983 */ /* 0x000f220000300800 */
[----:B------:R-:W-:-:S02]  /*87b0*/  LEA.HI.X R40, R232, R14, R9, 0x2, P0 ;  /* 0x0000000ee8287211 */ /* 0x000fc400000f1409 */
[----:B------:R-:W-:Y:S01]  /*87c0*/  SHF.R.S32.HI R12, RZ, 0x1f, R233 ;  /* 0x0000001fff0c7819 */ /* 0x000fe200000114e9 */
[----:B------:R-:W4:Y:S01]  /*87d0*/  LDL.LU R232, [R1+0x22c] ;  /* 0x00022c0001e87983 */ /* 0x000f220000300800 */
[----:B------:R-:W-:-:S04]  /*87e0*/  LEA R39, P1, R233, R15, 0x2 ;  /* 0x0000000fe9277211 */ /* 0x000fc800078210ff */
[-C--:B------:R-:W-:Y:S02]  /*87f0*/  LEA.HI.X R38, R233, R14.reuse, R12, 0x2, P1 ;  /* 0x0000000ee9267211 */ /* 0x080fe400008f140c */
[----:B------:R-:W4:Y:S01]  /*8800*/  LDL.LU R233, [R1+0x230] ;  /* 0x0002300001e97983 */ /* 0x000f220000300800 */
[----:B------:R-:W-:Y:S02]  /*8810*/  SHF.R.S32.HI R9, RZ, 0x1f, R160 ;  /* 0x0000001fff097819 */ /* 0x000fe400000114a0 */
[CC--:B------:R-:W-:Y:S02]  /*8820*/  LEA R37, P0, R160.reuse, R15.reuse, 0x2 ;  /* 0x0000000fa0257211 */ /* 0x0c0fe400078010ff */
[----:B------:R-:W-:Y:S02]  /*8830*/  SHF.R.S32.HI R12, RZ, 0x1f, R161 ;  /* 0x0000001fff0c7819 */ /* 0x000fe400000114a1 */
[----:B------:R-:W-:Y:S02]  /*8840*/  LEA.HI.X R36, R160, R14, R9, 0x2, P0 ;  /* 0x0000000ea0247211 */ /* 0x000fe400000f1409 */
[----:B------:R-:W-:-:S02]  /*8850*/  LEA R35, P1, R161, R15, 0x2 ;  /* 0x0000000fa1237211 */ /* 0x000fc400078210ff */
[----:B------:R-:W-:Y:S02]  /*8860*/  SHF.R.S32.HI R9, RZ, 0x1f, R158 ;  /* 0x0000001fff097819 */ /* 0x000fe4000001149e */
[CC--:B------:R-:W-:Y:S02]  /*8870*/  LEA R33, P0, R158.reuse, R15.reuse, 0x2 ;  /* 0x0000000f9e217211 */ /* 0x0c0fe400078010ff */
[-C--:B------:R-:W-:Y:S02]  /*8880*/  LEA.HI.X R34, R161, R14.reuse, R12, 0x2, P1 ;  /* 0x0000000ea1227211 */ /* 0x080fe400008f140c */
[----:B------:R-:W-:Y:S02]  /*8890*/  LEA.HI.X R32, R158, R14, R9, 0x2, P0 ;  /* 0x0000000e9e207211 */ /* 0x000fe400000f1409 */
[----:B------:R-:W-:Y:S02]  /*88a0*/  SHF.R.S32.HI R12, RZ, 0x1f, R159 ;  /* 0x0000001fff0c7819 */ /* 0x000fe4000001149f */
[----:B------:R-:W-:-:S02]  /*88b0*/  LEA R31, P1, R159, R15, 0x2 ;  /* 0x0000000f9f1f7211 */ /* 0x000fc400078210ff */
[----:B------:R-:W-:Y:S02]  /*88c0*/  SHF.R.S32.HI R9, RZ, 0x1f, R156 ;  /* 0x0000001fff097819 */ /* 0x000fe4000001149c */
[CC--:B------:R-:W-:Y:S02]  /*88d0*/  LEA R29, P0, R156.reuse, R15.reuse, 0x2 ;  /* 0x0000000f9c1d7211 */ /* 0x0c0fe400078010ff */
[-C--:B------:R-:W-:Y:S02]  /*88e0*/  LEA.HI.X R30, R159, R14.reuse, R12, 0x2, P1 ;  /* 0x0000000e9f1e7211 */ /* 0x080fe400008f140c */
[----:B------:R-:W-:Y:S02]  /*88f0*/  LEA.HI.X R28, R156, R14, R9, 0x2, P0 ;  /* 0x0000000e9c1c7211 */ /* 0x000fe400000f1409 */
[----:B------:R-:W-:Y:S02]  /*8900*/  SHF.R.S32.HI R12, RZ, 0x1f, R157 ;  /* 0x0000001fff0c7819 */ /* 0x000fe4000001149d */
[----:B------:R-:W-:-:S04]  /*8910*/  LEA R27, P1, R157, R15, 0x2 ;  /* 0x0000000f9d1b7211 */ /* 0x000fc800078210ff */
[----:B------:R-:W-:Y:S02]  /*8920*/  LEA.HI.X R26, R157, R14, R12, 0x2, P1 ;  /* 0x0000000e9d1a7211 */ /* 0x000fe400008f140c */
[-C--:B------:R-:W-:Y:S02]  /*8930*/  IADD3 R75, P5, PT, R75, R4.reuse, RZ ;  /* 0x000000044b4b7210 */ /* 0x080fe40007fbe0ff */
[----:B------:R-:W-:Y:S02]  /*8940*/  IADD3 R73, P3, PT, R73, R4, RZ ;  /* 0x0000000449497210 */ /* 0x000fe40007f7e0ff */
[----:B--2---:R-:W-:Y:S02]  /*8950*/  SHF.R.S32.HI R9, RZ, 0x1f, R240 ;  /* 0x0000001fff097819 */ /* 0x004fe400000114f0 */
[----:B------:R-:W-:-:S04]  /*8960*/  LEA R25, P0, R240, R15, 0x2 ;  /* 0x0000000ff0197211 */ /* 0x000fc800078010ff */
[-C--:B------:R-:W-:Y:S02]  /*8970*/  LEA.HI.X R24, R240, R14.reuse, R9, 0x2, P0 ;  /* 0x0000000ef0187211 */ /* 0x080fe400000f1409 */
[----:B---3--:R-:W-:Y:S02]  /*8980*/  SHF.R.S32.HI R12, RZ, 0x1f, R239 ;  /* 0x0000001fff0c7819 */ /* 0x008fe400000114ef */
[CC--:B------:R-:W-:Y:S02]  /*8990*/  LEA R23, P1, R239.reuse, R15.reuse, 0x2 ;  /* 0x0000000fef177211 */ /* 0x0c0fe400078210ff */
[----:B----4-:R-:W-:Y:S02]  /*89a0*/  SHF.R.S32.HI R9, RZ, 0x1f, R230 ;  /* 0x0000001fff097819 */ /* 0x010fe400000114e6 */
[----:B------:R-:W-:Y:S02]  /*89b0*/  LEA R21, P0, R230, R15, 0x2 ;  /* 0x0000000fe6157211 */ /* 0x000fe400078010ff */
[----:B------:R-:W-:-:S02]  /*89c0*/  LEA.HI.X R22, R239, R14, R12, 0x2, P1 ;  /* 0x0000000eef167211 */ /* 0x000fc400008f140c */
[-C--:B------:R-:W-:Y:S02]  /*89d0*/  LEA.HI.X R20, R230, R14.reuse, R9, 0x2, P0 ;  /* 0x0000000ee6147211 */ /* 0x080fe400000f1409 */
[----:B------:R-:W-:Y:S02]  /*89e0*/  SHF.R.S32.HI R12, RZ, 0x1f, R231 ;  /* 0x0000001fff0c7819 */ /* 0x000fe400000114e7 */
[CC--:B------:R-:W-:Y:S02]  /*89f0*/  LEA R19, P1, R231.reuse, R15.reuse, 0x2 ;  /* 0x0000000fe7137211 */ /* 0x0c0fe400078210ff */
[----:B------:R-:W-:Y:S02]  /*8a00*/  SHF.R.S32.HI R9, RZ, 0x1f, R232 ;  /* 0x0000001fff097819 */ /* 0x000fe400000114e8 */
[----:B------:R-:W-:Y:S02]  /*8a10*/  LEA R17, P0, R232, R15, 0x2 ;  /* 0x0000000fe8117211 */ /* 0x000fe400078010ff */
[----:B------:R-:W-:-:S02]  /*8a20*/  LEA.HI.X R18, R231, R14, R12, 0x2, P1 ;  /* 0x0000000ee7127211 */ /* 0x000fc400008f140c */
[-C--:B------:R-:W-:Y:S02]  /*8a30*/  LEA.HI.X R16, R232, R14.reuse, R9, 0x2, P0 ;  /* 0x0000000ee8107211 */ /* 0x080fe400000f1409 */
[----:B------:R-:W-:Y:S02]  /*8a40*/  SHF.R.S32.HI R12, RZ, 0x1f, R233 ;  /* 0x0000001fff0c7819 */ /* 0x000fe400000114e9 */
[C---:B------:R-:W-:Y:S02]  /*8a50*/  LEA R15, P1, R233.reuse, R15, 0x2 ;  /* 0x0000000fe90f7211 */ /* 0x040fe400078210ff */
[----:B------:R-:W-:Y:S02]  /*8a60*/  LOP3.LUT R9, R252, 0x3, RZ, 0xc0, !PT ;  /* 0x00000003fc097812 */ /* 0x000fe400078ec0ff */
[----:B------:R-:W-:Y:S02]  /*8a70*/  LEA.HI.X R14, R233, R14, R12, 0x2, P1 ;  /* 0x0000000ee90e7211 */ /* 0x000fe400008f140c */
[-C--:B------:R-:W-:Y:S01]  /*8a80*/  IADD3 R67, P0, PT, R67, R4.reuse, RZ ;  /* 0x0000000443437210 */ /* 0x080fe20007f1e0ff */
[----:B------:R-:W-:Y:S01]  /*8a90*/  IMAD R12, R9, 0x420, RZ ;  /* 0x00000420090c7824 */ /* 0x000fe200078e02ff */
[-C--:B------:R-:W-:Y:S01]  /*8aa0*/  IADD3 R9, P4, PT, R77, R4.reuse, RZ ;  /* 0x000000044d097210 */ /* 0x080fe20007f9e0ff */
[----:B------:R-:W2:Y:S04]  /*8ab0*/  LDC R233, c[0x0][0x3a0] ;  /* 0x0000e800ffe97b82 */ /* 0x000ea80000000800 */
[----:B------:R3:W-:Y:S01]  /*8ac0*/  STL [R1+0x2dc], R9 ;  /* 0x0002dc0901007387 */ /* 0x0007e20000100800 */
[----:B------:R-:W-:-:S03]  /*8ad0*/  IADD3 R69, P1, PT, R69, R4, RZ ;  /* 0x0000000445457210 */ /* 0x000fc60007f3e0ff */
[----:B------:R-:W-:Y:S01]  /*8ae0*/  STL [R1+0x2e4], R75 ;  /* 0x0002e44b01007387 */ /* 0x000fe20000100800 */
[----:B---3--:R-:W-:-:S03]  /*8af0*/  IADD3 R9, P2, PT, R71, R4, RZ ;  /* 0x0000000447097210 */ /* 0x008fc60007f5e0ff */
[----:B------:R-:W-:Y:S04]  /*8b00*/  STL [R1+0x2ec], R73 ;  /* 0x0002ec4901007387 */ /* 0x000fe80000100800 */
[----:B------:R3:W-:Y:S04]  /*8b10*/  STL [R1+0x2f4], R9 ;  /* 0x0002f40901007387 */ /* 0x0007e80000100800 */
[----:B------:R-:W-:Y:S01]  /*8b20*/  STL [R1+0x2fc], R69 ;  /* 0x0002fc4501007387 */ /* 0x000fe20000100800 */
[----:B---3--:R-:W-:Y:S01]  /*8b30*/  IMAD.X R9, R76, 0x1, R5, P4 ;  /* 0x000000014c097824 */ /* 0x008fe200020e0605 */
[----:B------:R-:W-:-:S02]  /*8b40*/  IADD3 R65, P4, PT, R65, R4, RZ ;  /* 0x0000000441417210 */ /* 0x000fc40007f9e0ff */
[----:B------:R3:W-:Y:S04]  /*8b50*/  STL [R1+0x304], R67 ;  /* 0x0003044301007387 */ /* 0x0007e80000100800 */
[----:B------:R4:W-:Y:S01]  /*8b60*/  STL [R1+0x2d8], R9 ;  /* 0x0002d80901007387 */ /* 0x0009e20000100800 */
[----:B---3--:R-:W-:-:S03]  /*8b70*/  IMAD.X R67, R74, 0x1, R5, P5 ;  /* 0x000000014a437824 */ /* 0x008fc600028e0605 */
[----:B------:R3:W-:Y:S01]  /*8b80*/  STL [R1+0x30c], R65 ;  /* 0x00030c4101007387 */ /* 0x0007e20000100800 */
[----:B----4-:R-:W-:-:S03]  /*8b90*/  IADD3 R9, P5, PT, R63, R4, RZ ;  /* 0x000000043f097210 */ /* 0x010fc60007fbe0ff */
[----:B------:R-:W-:Y:S04]  /*8ba0*/  STL [R1+0x2e0], R67 ;  /* 0x0002e04301007387 */ /* 0x000fe80000100800 */
[----:B------:R4:W-:Y:S01]  /*8bb0*/  STL [R1+0x314], R9 ;  /* 0x0003140901007387 */ /* 0x0009e20000100800 */
[----:B---3--:R-:W-:Y:S01]  /*8bc0*/  IMAD.X R65, R72, 0x1, R5, P3 ;  /* 0x0000000148417824 */ /* 0x008fe200018e0605 */
[----:B------:R-:W-:-:S04]  /*8bd0*/  IADD3 R63, P3, PT, R61, R4, RZ ;  /* 0x000000043d3f7210 */ /* 0x000fc80007f7e0ff */
[----:B------:R-:W-:Y:S01]  /*8be0*/  STL [R1+0x2e8], R65 ;  /* 0x0002e84101007387 */ /* 0x000fe20000100800 */
[----:B----4-:R-:W-:-:S03]  /*8bf0*/  IADD3.X R9, PT, PT, R70, R5, RZ, P2, !PT ;  /* 0x0000000546097210 */ /* 0x010fc600017fe4ff */
[----:B------:R-:W-:Y:S01]  /*8c00*/  STL [R1+0x31c], R63 ;  /* 0x00031c3f01007387 */ /* 0x000fe20000100800 */
[-C--:B------:R-:W-:Y:S01]  /*8c10*/  IADD3 R61, P2, PT, R59, R4.reuse, RZ ;  /* 0x000000043b3d7210 */ /* 0x080fe20007f5e0ff */
[--C-:B------:R-:W-:Y:S02]  /*8c20*/  IMAD.X R59, R68, 0x1, R5.reuse, P1 ;  /* 0x00000001443b7824 */ /* 0x100fe400008e0605 */
[----:B------:R3:W-:Y:S04]  /*8c30*/  STL [R1+0x2f0], R9 ;  /* 0x0002f00901007387 */ /* 0x0007e80000100800 */
[----:B------:R-:W-:Y:S01]  /*8c40*/  STL [R1+0x324], R61 ;  /* 0x0003243d01007387 */ /* 0x000fe20000100800 */
[----:B---3--:R-:W-:Y:S01]  /*8c50*/  IADD3 R9, P1, PT, R57, R4, RZ ;  /* 0x0000000439097210 */ /* 0x008fe20007f3e0ff */
[----:B------:R-:W-:-:S02]  /*8c60*/  IMAD.X R57, R66, 0x1, R5, P0 ;  /* 0x0000000142397824 */ /* 0x000fc400000e0605 */
[----:B------:R-:W-:Y:S01]  /*8c70*/  STL [R1+0x2f8], R59 ;  /* 0x0002f83b01007387 */ /* 0x000fe20000100800 */
[----:B------:R-:W-:-:S03]  /*8c80*/  IADD3 R55, P0, PT, R55, R4, RZ ;  /* 0x0000000437377210 */ /* 0x000fc60007f1e0ff */
[----:B------:R3:W-:Y:S04]  /*8c90*/  STL [R1+0x32c], R9 ;  /* 0x00032c0901007387 */ /* 0x0007e80000100800 */
[----:B------:R-:W-:Y:S01]  /*8ca0*/  STL [R1+0x300], R57 ;  /* 0x0003003901007387 */ /* 0x000fe20000100800 */
[--C-:B---3--:R-:W-:Y:S01]  /*8cb0*/  IMAD.X R9, R64, 0x1, R5.reuse, P4 ;  /* 0x0000000140097824 */ /* 0x108fe200020e0605 */
[----:B------:R-:W-:Y:S02]  /*8cc0*/  IADD3 R53, P4, PT, R53, R4, RZ ;  /* 0x0000000435357210 */ /* 0x000fe40007f9e0ff */
        /* <DEDUP_REMOVED lines=10> */
[----:B----4-:R-:W-:Y:S01]  /*8d70*/  IMAD.X R9, R58, 0x1, R5, P2 ;  /* 0x000000013a097824 */ /* 0x010fe200010e0605 */
[----:B------:R-:W-:Y:S02]  /*8d80*/  IADD3 R49, P2, PT, R47, R4, RZ ;  /* 0x000000042f317210 */ /* 0x000fe40007f5e0ff */
[----:B------:R-:W-:Y:S01]  /*8d90*/  STL [R1+0x34c], R51 ;  /* 0x00034c3301007387 */ /* 0x000fe20000100800 */
[----:B------:R-:W-:-:S03]  /*8da0*/  IADD3.X R47, PT, PT, R56, R5, RZ, P1, !PT ;  /* 0x00000005382f7210 */ /* 0x000fc60000ffe4ff */
[----:B------:R3:W-:Y:S04]  /*8db0*/  STL [R1+0x320], R9 ;  /* 0x0003200901007387 */ /* 0x0007e80000100800 */
[----:B------:R-:W-:Y:S01]  /*8dc0*/  STL [R1+0x354], R49 ;  /* 0x0003543101007387 */ /* 0x000fe20000100800 */
[-C--:B---3--:R-:W-:Y:S01]  /*8dd0*/  IADD3 R9, P1, PT, R45, R4.reuse, RZ ;  /* 0x000000042d097210 */ /* 0x088fe20007f3e0ff */
[----:B------:R-:W-:Y:S02]  /*8de0*/  IMAD.X R45, R54, 0x1, R5, P0 ;  /* 0x00000001362d7824 */ /* 0x000fe400000e0605 */
        /* <DEDUP_REMOVED lines=16> */
[--C-:B----4-:R-:W-:Y:S01]  /*8ef0*/  IMAD.X R9, R46, 0x1, R5.reuse, P2 ;  /* 0x000000012e097824 */ /* 0x110fe200010e0605 */
[----:B------:R-:W-:Y:S02]  /*8f00*/  IADD3 R37, P2, PT, R35, R4, RZ ;  /* 0x0000000423257210 */ /* 0x000fe40007f5e0ff */
[----:B------:R-:W-:Y:S01]  /*8f10*/  STL [R1+0x37c], R39 ;  /* 0x00037c2701007387 */ /* 0x000fe20000100800 */
[----:B------:R-:W-:-:S03]  /*8f20*/  IMAD.X R35, R44, 0x1, R5, P1 ;  /* 0x000000012c237824 */ /* 0x000fc600008e0605 */
[----:B------:R3:W-:Y:S04]  /*8f30*/  STL [R1+0x350], R9 ;  /* 0x0003500901007387 */ /* 0x0007e80000100800 */
[----:B------:R-:W-:Y:S01]  /*8f40*/  STL [R1+0x384], R37 ;  /* 0x0003842501007387 */ /* 0x000fe20000100800 */
[----:B---3--:R-:W-:-:S03]  /*8f50*/  IADD3 R9, P1, PT, R33, R4, RZ ;  /* 0x0000000421097210 */ /* 0x008fc60007f3e0ff */
[----:B------:R-:W-:Y:S01]  /*8f60*/  STL [R1+0x358], R35 ;  /* 0x0003582301007387 */ /* 0x000fe20000100800 */
[----:B------:R-:W-:Y:S02]  /*8f70*/  IADD3.X R33, PT, PT, R42, R5, RZ, P0, !PT ;  /* 0x000000052a217210 */ /* 0x000fe400007fe4ff */
[-C--:B------:R-:W-:Y:S01]  /*8f80*/  IADD3 R31, P0, PT, R31, R4.reuse, RZ ;  /* 0x000000041f1f7210 */ /* 0x080fe20007f1e0ff */
        /* <DEDUP_REMOVED lines=15> */
[-C--:B------:R-:W-:Y:S02]  /*9080*/  IADD3 R25, P2, PT, R23, R4.reuse, RZ ;  /* 0x0000000417197210 */ /* 0x080fe40007f5e0ff */
[----:B------:R-:W-:Y:S04]  /*9090*/  STL [R1+0x3a8], R27 ;  /* 0x0003a81b01007387 */ /* 0x000fe80000100800 */
[----:B------:R3:W-:Y:S04]  /*90a0*/  STL [R1+0x380], R9 ;  /* 0x0003800901007387 */ /* 0x0007e80000100800 */
[----:B------:R-:W-:Y:S04]  /*90b0*/  STL [R1+0x3ac], R25 ;  /* 0x0003ac1901007387 */ /* 0x000fe80000100800 */
[----:B------:R-:W4:Y:S01]  /*90c0*/  LDL.LU R239, [R1+0x160] ;  /* 0x0001600001ef7983 */ /* 0x000f220000300800 */
[--C-:B------:R-:W-:Y:S01]  /*90d0*/  IMAD.X R23, R32, 0x1, R5.reuse, P1 ;  /* 0x0000000120177824 */ /* 0x100fe200008e0605 */
[----:B---3--:R-:W-:Y:S01]  /*90e0*/  IADD3 R9, P1, PT, R21, R4, RZ ;  /* 0x0000000415097210 */ /* 0x008fe20007f3e0ff */
[----:B------:R-:W-:-:S03]  /*90f0*/  IMAD.X R21, R30, 0x1, R5, P0 ;  /* 0x000000011e157824 */ /* 0x000fc600000e0605 */
[----:B------:R-:W-:Y:S04]  /*9100*/  STL [R1+0x388], R23 ;  /* 0x0003881701007387 */ /* 0x000fe80000100800 */
[----:B------:R3:W-:Y:S04]  /*9110*/  STL [R1+0x3b0], R9 ;  /* 0x0003b00901007387 */ /* 0x0007e80000100800 */
[----:B------:R-:W4:Y:S01]  /*9120*/  LDL.LU R159, [R1+0x24c] ;  /* 0x00024c00019f7983 */ /* 0x000f220000300800 */
[----:B---3--:R-:W-:-:S03]  /*9130*/  IADD3 R9, P0, PT, R19, R4, RZ ;  /* 0x0000000413097210 */ /* 0x008fc60007f1e0ff */
[----:B------:R-:W-:Y:S01]  /*9140*/  STL [R1+0x390], R21 ;  /* 0x0003901501007387 */ /* 0x000fe20000100800 */
[----:B------:R-:W-:Y:S02]  /*9150*/  IADD3.X R19, PT, PT, R28, R5, RZ, P4, !PT ;  /* 0x000000051c137210 */ /* 0x000fe400027fe4ff */
[-C--:B------:R-:W-:Y:S01]  /*9160*/  IADD3 R17, P4, PT, R17, R4.reuse, RZ ;  /* 0x0000000411117210 */ /* 0x080fe20007f9e0ff */
[----:B------:R3:W-:Y:S01]  /*9170*/  STL [R1+0x3b4], R9 ;  /* 0x0003b40901007387 */ /* 0x0007e20000100800 */
[----:B------:R-:W-:Y:S01]  /*9180*/  SHF.R.S32.HI R39, RZ, 0x1f, R6 ;  /* 0x0000001fff277819 */ /* 0x000fe20000011406 */
[--C-:B------:R-:W-:Y:S02]  /*9190*/  IMAD.X R6, R24, 0x1, R5.reuse, P3 ;  /* 0x0000000118067824 */ /* 0x100fe400018e0605 */
[----:B------:R-:W-:Y:S04]  /*91a0*/  STL [R1+0x398], R19 ;  /* 0x0003981301007387 */ /* 0x000fe80000100800 */
[----:B------:R-:W4:Y:S01]  /*91b0*/  LDL.LU R156, [R1+0x254] ;  /* 0x00025400019c7983 */ /* 0x000f220000300800 */
[----:B---3--:R-:W-:Y:S01]  /*91c0*/  IMAD.X R9, R26, 0x1, R5, P5 ;  /* 0x000000011a097824 */ /* 0x008fe200028e0605 */
[----:B------:R-:W-:-:S02]  /*91d0*/  IADD3 R4, P5, PT, R15, R4, RZ ;  /* 0x000000040f047210 */ /* 0x000fc40007fbe0ff */
[----:B------:R-:W-:Y:S04]  /*91e0*/  STL [R1+0x3b8], R17 ;  /* 0x0003b81101007387 */ /* 0x000fe80000100800 */
[----:B------:R3:W-:Y:S04]  /*91f0*/  STL [R1+0x3a0], R9 ;  /* 0x0003a00901007387 */ /* 0x0007e80000100800 */
[----:B------:R-:W4:Y:S04]  /*9200*/  LDL.LU R157, [R1+0x258] ;  /* 0x00025800019d7983 */ /* 0x000f280000300800 */
[----:B------:R-:W-:Y:S01]  /*9210*/  STL [R1+0x2d4], R4 ;  /* 0x0002d40401007387 */ /* 0x000fe20000100800 */
[----:B---3--:R-:W-:-:S03]  /*9220*/  IMAD.X R9, R22, 0x1, R5, P2 ;  /* 0x0000000116097824 */ /* 0x008fc600010e0605 */
[----:B------:R-:W3:Y:S04]  /*9230*/  LDL.LU R230, [R1+0x164] ;  /* 0x0001640001e67983 */ /* 0x000ee80000300800 */
[----:B------:R1:W-:Y:S04]  /*9240*/  STL [R1+0x2d0], R6 ;  /* 0x0002d00601007387 */ /* 0x0003e80000100800 */
[----:B------:R-:W3:Y:S01]  /*9250*/  LDL.LU R231, [R1+0x25c] ;  /* 0x00025c0001e77983 */ /* 0x000ee20000300800 */
[----:B-1----:R-:W-:-:S03]  /*9260*/  IMAD.X R6, R20, 0x1, R5, P1 ;  /* 0x0000000114067824 */ /* 0x002fc600008e0605 */
[----:B------:R1:W-:Y:S01]  /*9270*/  STL [R1+0x2c0], R9 ;  /* 0x0002c00901007387 */ /* 0x0003e20000100800 */
[----:B--2---:R-:W-:-:S03]  /*9280*/  VIADD R233, R233, 0xffffffc0 ;  /* 0xffffffc0e9e97836 */ /* 0x004fc60000000000 */
[----:B------:R2:W-:Y:S01]  /*9290*/  STL [R1+0x2c4], R6 ;  /* 0x0002c40601007387 */ /* 0x0005e20000100800 */
[--C-:B-1----:R-:W-:Y:S02]  /*92a0*/  IMAD.X R9, R18, 0x1, R5.reuse, P0 ;  /* 0x0000000112097824 */ /* 0x102fe400000e0605 */
[----:B--2---:R-:W-:Y:S01]  /*92b0*/  IMAD.X R6, R16, 0x1, R5, P4 ;  /* 0x0000000110067824 */ /* 0x004fe200020e0605 */
[----:B------:R-:W-:Y:S02]  /*92c0*/  IADD3.X R5, PT, PT, R14, R5, RZ, P5, !PT ;  /* 0x000000050e057210 */ /* 0x000fe40002ffe4ff */
[----:B------:R-:W-:Y:S04]  /*92d0*/  STL [R1+0x2c8], R9 ;  /* 0x0002c80901007387 */ /* 0x000fe80000100800 */
[----:B------:R1:W-:Y:S04]  /*92e0*/  STL [R1+0x2cc], R6 ;  /* 0x0002cc0601007387 */ /* 0x0003e80000100800 */
[----:B------:R2:W-:Y:S04]  /*92f0*/  STL [R1+0x2bc], R5 ;  /* 0x0002bc0501007387 */ /* 0x0005e80000100800 */
[----:B------:R-:W3:Y:S01]  /*9300*/  LDL.LU R232, [R1+0x2ac] ;  /* 0x0002ac0001e87983 */ /* 0x000ee20000300800 */
[----:B-1----:R-:W-:-:S03]  /*9310*/  IMAD.MOV.U32 R6, RZ, RZ, R233 ;  /* 0x000000ffff067224 */ /* 0x002fc600078e00e9 */
[----:B------:R-:W3:Y:S04]  /*9320*/  LDL.LU R233, [R1+0x3dc] ;  /* 0x0003dc0001e97983 */ /* 0x000ee80000300800 */
[----:B------:R-:W3:Y:S04]  /*9330*/  LDL.LU R240, [R1+0x168] ;  /* 0x0001680001f07983 */ /* 0x000ee80000300800 */
[----:B------:R-:W3:Y:S01]  /*9340*/  LDL.LU R163, [R1+0x3e0] ;  /* 0x0003e00001a37983 */ /* 0x000ee20000300800 */
[----:B----4-:R-:W-:Y:S01]  /*9350*/  SHF.R.S32.HI R9, RZ, 0x1f, R239 ;  /* 0x0000001fff097819 */ /* 0x010fe200000114ef */
[----:B------:R-:W-:-:S03]  /*9360*/  IMAD.SHL.U32 R40, R239, 0x4, RZ ;  /* 0x00000004ef287824 */ /* 0x000fc600078e00ff */
[----:B------:R-:W-:Y:S02]  /*9370*/  SHF.L.U64.HI R9, R239, 0x2, R9 ;  /* 0x00000002ef097819 */ /* 0x000fe40000010209 */
[----:B------:R-:W4:Y:S01]  /*9380*/  LDL.LU R239, [R1+0x3e4] ;  /* 0x0003e40001ef7983 */ /* 0x000f220000300800 */
[C---:B------:R-:W-:Y:S01]  /*9390*/  LOP3.LUT R13, R252.reuse, 0x7, RZ, 0xc0, !PT ;  /* 0x00000007fc0d7812 */ /* 0x040fe200078ec0ff */
[----:B------:R-:W-:Y:S01]  /*93a0*/  IMAD.SHL.U32 R252, R252, 0x2, RZ ;  /* 0x00000002fcfc7824 */ /* 0x000fe200078e00ff */
[----:B-----5:R-:W-:Y:S01]  /*93b0*/  LEA R4, P3, R249, R10, 0x3 ;  /* 0x0000000af9047211 */ /* 0x020fe200078618ff */
[----:B------:R-:W4:Y:S01]  /*93c0*/  LDL.LU R164, [R1+0x3ec] ;  /* 0x0003ec0001a47983 */ /* 0x000f220000300800 */
[----:B------:R-:W-:Y:S01]  /*93d0*/  SHF.R.S32.HI R43, RZ, 0x1f, R249 ;  /* 0x0000001fff2b7819 */ /* 0x000fe200000114f9 */
[----:B------:R-:W-:Y:S01]  /*93e0*/  IMAD R13, R13, 0x90, RZ ;  /* 0x000000900d0d7824 */ /* 0x000fe200078e02ff */
[----:B------:R-:W-:Y:S01]  /*93f0*/  LOP3.LUT R3, R12, R3, RZ, 0x3c, !PT ;  /* 0x000000030c037212 */ /* 0x000fe200078e3cff */
[----:B------:R-:W4:Y:S01]  /*9400*/  LDL.LU R165, [R1+0x16c] ;  /* 0x00016c0001a57983 */ /* 0x000f220000300800 */
[----:B--2---:R-:W-:-:S02]  /*9410*/  LEA.HI.X R5, R249, R11, R43, 0x3, P3 ;  /* 0x0000000bf9057211 */ /* 0x004fc400018f1c2b */
[----:B------:R-:W-:Y:S01]  /*9420*/  LOP3.LUT R252, R13, 0x30, R252, 0x78, !PT ;  /* 0x000000300dfc7812 */ /* 0x000fe200078e78fc */
[----:B------:R-:W2:Y:S01]  /*9430*/  LDL.LU R167, [R1+0x3f0] ;  /* 0x0003f00001a77983 */ /* 0x000ea20000300800 */
[----:B------:R-:W-:Y:S01]  /*9440*/  SHF.R.S32.HI R10, RZ, 0x1f, R159 ;  /* 0x0000001fff0a7819 */ /* 0x000fe2000001149f */
[----:B------:R-:W-:-:S03]  /*9450*/  IMAD.SHL.U32 R41, R159, 0x4, RZ ;  /* 0x000000049f297824 */ /* 0x000fc600078e00ff */
[----:B------:R-:W-:Y:S02]  /*9460*/  SHF.L.U64.HI R10, R159, 0x2, R10 ;  /* 0x000000029f0a7819 */ /* 0x000fe4000001020a */
[----:B------:R-:W-:Y:S01]  /*9470*/  SHF.R.S32.HI R11, RZ, 0x1f, R156 ;  /* 0x0000001fff0b7819 */ /* 0x000fe2000001149c */
[----:B------:R-:W-:-:S03]  /*9480*/  IMAD.SHL.U32 R42, R156, 0x4, RZ ;  /* 0x000000049c2a7824 */ /* 0x000fc600078e00ff */
[----:B------:R-:W-:Y:S02]  /*9490*/  SHF.L.U64.HI R11, R156, 0x2, R11 ;  /* 0x000000029c0b7819 */ /* 0x000fe4000001020b */
[----:B------:R-:W-:Y:S02]  /*94a0*/  SHF.R.S32.HI R12, RZ, 0x1f, R157 ;  /* 0x0000001fff0c7819 */ /* 0x000fe4000001149d */
[C---:B------:R-:W-:Y:S02]  /*94b0*/  SHF.L.U32 R156, R157.reuse, 0x2, RZ ;  /* 0x000000029d9c7819 */ /* 0x040fe400000006ff */
[----:B------:R-:W-:Y:S02]  /*94c0*/  SHF.L.U64.HI R12, R157, 0x2, R12 ;  /* 0x000000029d0c7819 */ /* 0x000fe4000001020c */
[----:B---3--:R-:W-:Y:S01]  /*94d0*/  SHF.R.S32.HI R13, RZ, 0x1f, R230 ;  /* 0x0000001fff0d7819 */ /* 0x008fe200000114e6 */
[----:B------:R-:W-:-:S03]  /*94e0*/  IMAD.SHL.U32 R157, R230, 0x4, RZ ;  /* 0x00000004e69d7824 */ /* 0x000fc600078e00ff */
[----:B------:R-:W-:Y:S02]  /*94f0*/  SHF.L.U64.HI R13, R230, 0x2, R13 ;  /* 0x00000002e60d7819 */ /* 0x000fe4000001020d */
[----:B------:R-:W3:Y:S01]  /*9500*/  LDL.LU R230, [R1+0x3f4] ;  /* 0x0003f40001e67983 */ /* 0x000ee20000300800 */
[----:B------:R-:W-:Y:S01]  /*9510*/  SHF.R.S32.HI R14, RZ, 0x1f, R231 ;  /* 0x0000001fff0e7819 */ /* 0x000fe200000114e7 */
[----:B------:R-:W-:-:S03]  /*9520*/  IMAD.SHL.U32 R158, R231, 0x4, RZ ;  /* 0x00000004e79e7824 */ /* 0x000fc600078e00ff */
[----:B------:R-:W-:Y:S02]  /*9530*/  SHF.L.U64.HI R14, R231, 0x2, R14 ;  /* 0x00000002e70e7819 */ /* 0x000fe4000001020e */
[----:B------:R-:W3:Y:S01]  /*9540*/  LDL.LU R231, [R1+0x3f8] ;  /* 0x0003f80001e77983 */ /* 0x000ee20000300800 */
[----:B------:R-:W-:Y:S01]  /*9550*/  SHF.R.S32.HI R15, RZ, 0x1f, R232 ;  /* 0x0000001fff0f7819 */ /* 0x000fe200000114e8 */
[C---:B------:R-:W-:Y:S01]  /*9560*/  IMAD.SHL.U32 R159, R232.reuse, 0x4, RZ ;  /* 0x00000004e89f7824 */ /* 0x040fe200078e00ff */
[----:B------:R-:W-:Y:S01]  /*9570*/  SHF.R.S32.HI R16, RZ, 0x1f, R233 ;  /* 0x0000001fff107819 */ /* 0x000fe200000114e9 */
[C---:B------:R-:W-:Y:S01]  /*9580*/  IMAD.SHL.U32 R160, R233.reuse, 0x4, RZ ;  /* 0x00000004e9a07824 */ /* 0x040fe200078e00ff */
[----:B------:R-:W-:Y:S02]  /*9590*/  SHF.L.U64.HI R15, R232, 0x2, R15 ;  /* 0x00000002e80f7819 */ /* 0x000fe4000001020f */
[----:B------:R-:W3:Y:S01]  /*95a0*/  LDL.LU R232, [R1+0x248] ;  /* 0x0002480001e87983 */ /* 0x000ee20000300800 */
[----:B------:R-:W-:-:S03]  /*95b0*/  SHF.L.U64.HI R16, R233, 0x2, R16 ;  /* 0x00000002e9107819 */ /* 0x000fc60000010210 */
[----:B------:R-:W3:Y:S01]  /*95c0*/  LDL.LU R233, [R1+0x3fc] ;  /* 0x0003fc0001e97983 */ /* 0x000ee20000300800 */
[----:B------:R-:W-:Y:S02]  /*95d0*/  SHF.R.S32.HI R17, RZ, 0x1f, R240 ;  /* 0x0000001fff117819 */ /* 0x000fe400000114f0 */
[----:B------:R-:W-:Y:S01]  /*95e0*/  SHF.R.S32.HI R18, RZ, 0x1f, R163 ;  /* 0x0000001fff127819 */ /* 0x000fe200000114a3 */
[C---:B------:R-:W-:Y:S01]  /*95f0*/  IMAD.SHL.U32 R161, R240.reuse, 0x4, RZ ;  /* 0x00000004f0a17824 */ /* 0x040fe200078e00ff */
[----:B------:R-:W-:Y:S01]  /*9600*/  SHF.L.U64.HI R17, R240, 0x2, R17 ;  /* 0x00000002f0117819 */ /* 0x000fe20000010211 */
[C---:B------:R-:W-:Y:S01]  /*9610*/  IMAD.SHL.U32 R162, R163.reuse, 0x4, RZ ;  /* 0x00000004a3a27824 */ /* 0x040fe200078e00ff */
[----:B------:R-:W3:Y:S01]  /*9620*/  LDL.LU R240, [R1+0x400] ;  /* 0x0004000001f07983 */ /* 0x000ee20000300800 */
[----:B------:R-:W-:Y:S02]  /*9630*/  SHF.L.U64.HI R18, R163, 0x2, R18 ;  /* 0x00000002a3127819 */ /* 0x000fe40000010212 */
[----:B----4-:R-:W-:-:S02]  /*9640*/  SHF.R.S32.HI R19, RZ, 0x1f, R239 ;  /* 0x0000001fff137819 */ /* 0x010fc400000114ef */
[C---:B------:R-:W-:Y:S02]  /*9650*/  SHF.L.U32 R163, R239.reuse, 0x2, RZ ;  /* 0x00000002efa37819 */ /* 0x040fe400000006ff */
[----:B------:R-:W-:Y:S02]  /*9660*/  SHF.L.U64.HI R19, R239, 0x2, R19 ;  /* 0x00000002ef137819 */ /* 0x000fe40000010213 */
[----:B------:R-:W4:Y:S04]  /*9670*/  LDL.LU R239, [R1+0x404] ;  /* 0x0004040001ef7983 */ /* 0x000f280000300800 */
[----:B------:R-:W4:Y:S01]  /*9680*/  LDL.LU R189, [R1+0x250] ;  /* 0x0002500001bd7983 */ /* 0x000f220000300800 */
[----:B--2---:R-:W-:-:S03]  /*9690*/  SHF.R.S32.HI R22, RZ, 0x1f, R167 ;  /* 0x0000001fff167819 */ /* 0x004fc600000114a7 */
[----:B------:R-:W2:Y:S01]  /*96a0*/  LDL.LU R190, [R1+0x40c] ;  /* 0x00040c0001be7983 */ /* 0x000ea20000300800 */
[C---:B------:R-:W-:Y:S01]  /*96b0*/  IMAD.SHL.U32 R166, R167.reuse, 0x4, RZ ;  /* 0x00000004a7a67824 */ /* 0x040fe200078e00ff */
[----:B------:R-:W-:Y:S02]  /*96c0*/  SHF.L.U64.HI R22, R167, 0x2, R22 ;  /* 0x00000002a7167819 */ /* 0x000fe40000010216 */
[----:B------:R-:W2:Y:S04]  /*96d0*/  LDL.LU R191, [R1+0x410] ;  /* 0x0004100001bf7983 */ /* 0x000ea80000300800 */
[----:B------:R-:W2:Y:S04]  /*96e0*/  LDL.LU R228, [R1+0x414] ;  /* 0x0004140001e47983 */ /* 0x000ea80000300800 */
[----:B------:R-:W2:Y:S01]  /*96f0*/  LDL.LU R229, [R1+0x3e8] ;  /* 0x0003e80001e57983 */ /* 0x000ea20000300800 */
[----:B---3--:R-:W-:Y:S01]  /*9700*/  SHF.R.S32.HI R23, RZ, 0x1f, R230 ;  /* 0x0000001fff177819 */ /* 0x008fe200000114e6 */
[----:B------:R-:W-:-:S03]  /*9710*/  IMAD.SHL.U32 R167, R230, 0x4, RZ ;  /* 0x00000004e6a77824 */ /* 0x000fc600078e00ff */
[----:B------:R-:W-:Y:S02]  /*9720*/  SHF.L.U64.HI R23, R230, 0x2, R23 ;  /* 0x00000002e6177819 */ /* 0x000fe40000010217 */
[----:B------:R-:W3:Y:S01]  /*9730*/  LDL.LU R230, [R1+0x41c] ;  /* 0x00041c0001e67983 */ /* 0x000ee20000300800 */
[----:B------:R-:W-:Y:S01]  /*9740*/  SHF.R.S32.HI R24, RZ, 0x1f, R231 ;  /* 0x0000001fff187819 */ /* 0x000fe200000114e7 */
[----:B------:R-:W-:-:S03]  /*9750*/  IMAD.SHL.U32 R180, R231, 0x4, RZ ;  /* 0x00000004e7b47824 */ /* 0x000fc600078e00ff */
[----:B------:R-:W-:Y:S02]  /*9760*/  SHF.L.U64.HI R24, R231, 0x2, R24 ;  /* 0x00000002e7187819 */ /* 0x000fe40000010218 */
[----:B------:R-:W2:Y:S01]  /*9770*/  LDL.LU R231, [R1+0x420] ;  /* 0x0004200001e77983 */ /* 0x000ea20000300800 */
[----:B------:R-:W-:Y:S02]  /*9780*/  SHF.R.S32.HI R25, RZ, 0x1f, R232 ;  /* 0x0000001fff197819 */ /* 0x000fe400000114e8 */
[----:B------:R-:W-:Y:S01]  /*9790*/  SHF.R.S32.HI R26, RZ, 0x1f, R233 ;  /* 0x0000001fff1a7819 */ /* 0x000fe200000114e9 */
[C---:B------:R-:W-:Y:S01]  /*97a0*/  IMAD.SHL.U32 R181, R232.reuse, 0x4, RZ ;  /* 0x00000004e8b57824 */ /* 0x040fe200078e00ff */
[C---:B------:R-:W-:Y:S02]  /*97b0*/  SHF.L.U32 R182, R233.reuse, 0x2, RZ ;  /* 0x00000002e9b67819 */ /* 0x040fe400000006ff */
[----:B------:R-:W-:Y:S02]  /*97c0*/  SHF.L.U64.HI R26, R233, 0x2, R26 ;  /* 0x00000002e91a7819 */ /* 0x000fe4000001021a */
[----:B------:R-:W-:Y:S01]  /*97d0*/  SHF.L.U64.HI R25, R232, 0x2, R25 ;  /* 0x00000002e8197819 */ /* 0x000fe20000010219 */
[----:B------:R-:W2:Y:S01]  /*97e0*/  LDL.LU R233, [R1+0x418] ;  /* 0x0004180001e97983 */ /* 0x000ea20000300800 */
[----:B------:R-:W-:-:S03]  /*97f0*/  SHF.R.S32.HI R27, RZ, 0x1f, R240 ;  /* 0x0000001fff1b7819 */ /* 0x000fc600000114f0 */
[----:B------:R-:W2:Y:S04]  /*9800*/  LDL.LU R232, [R1+0x424] ;  /* 0x0004240001e87983 */ /* 0x000ea80000300800 */
[----:B------:R-:W2:Y:S04]  /*9810*/  LDL.LU R248, [R1+0x244] ;  /* 0x0002440001f87983 */ /* 0x000ea80000300800 */
[----:B------:R-:W2:Y:S01]  /*9820*/  LDL R242, [R1+0x3bc] ;  /* 0x0003bc0001f27983 */ /* 0x000ea20000100800 */
[----:B------:R-:W-:-:S03]  /*9830*/  SHF.L.U64.HI R27, R240, 0x2, R27 ;  /* 0x00000002f01b7819 */ /* 0x000fc6000001021b */
[----:B------:R-:W3:Y:S01]  /*9840*/  LDL R241, [R1+0x3c0] ;  /* 0x0003c00001f17983 */ /* 0x000ee20000100800 */
[----:B------:R-:W-:-:S03]  /*9850*/  IMAD.SHL.U32 R183, R240, 0x4, RZ ;  /* 0x00000004f0b77824 */ /* 0x000fc600078e00ff */
[----:B------:R-:W3:Y:S01]  /*9860*/  LDL R240, [R1+0x3c4] ;  /* 0x0003c40001f07983 */ /* 0x000ee20000100800 */
[----:B----4-:R-:W-:Y:S01]  /*9870*/  SHF.R.S32.HI R28, RZ, 0x1f, R239 ;  /* 0x0000001fff1c7819 */ /* 0x010fe200000114ef */
[----:B------:R-:W-:-:S03]  /*9880*/  IMAD.SHL.U32 R188, R239, 0x4, RZ ;  /* 0x00000004efbc7824 */ /* 0x000fc600078e00ff */
[----:B------:R-:W-:Y:S02]  /*9890*/  SHF.L.U64.HI R28, R239, 0x2, R28 ;  /* 0x00000002ef1c7819 */ /* 0x000fe4000001021c */
[----:B------:R-:W4:Y:S01]  /*98a0*/  LDL R239, [R1+0x3c8] ;  /* 0x0003c80001ef7983 */ /* 0x000f220000100800 */
[----:B------:R-:W-:Y:S02]  /*98b0*/  SHF.L.U64.HI R43, R249, 0x2, R43 ;  /* 0x00000002f92b7819 */ /* 0x000fe4000001022b */
[C---:B--2---:R-:W-:Y:S02]  /*98c0*/  IADD3 R46, P3, PT, R248.reuse, R242, RZ ;  /* 0x000000f2f82e7210 */ /* 0x044fe40007f7e0ff */
[----:B---3--:R-:W-:-:S03]  /*98d0*/  IADD3 R44, P2, PT, R248, R241, RZ ;  /* 0x000000f1f82c7210 */ /* 0x008fc60007f5e0ff */
[----:B------:R-:W-:Y:S01]  /*98e0*/  STL [R1+0x79c], R46 ;  /* 0x00079c2e01007387 */ /* 0x000fe20000100800 */
[----:B------:R-:W-:-:S03]  /*98f0*/  IADD3 R45, P1, PT, R248, R240, RZ ;  /* 0x000000f0f82d7210 */ /* 0x000fc60007f3e0ff */
[----:B------:R4:W-:Y:S04]  /*9900*/  STL [R1+0x798], R44 ;  /* 0x0007982c01007387 */ /* 0x0009e80000100800 */
[----:B------:R-:W-:Y:S04]  /*9910*/  STL [R1+0x794], R45 ;  /* 0x0007942d01007387 */ /* 0x000fe80000100800 */
[----:B------:R-:W-:Y:S01]  /*9920*/  STL [R1+0x2ac], RZ ;  /* 0x0002acff01007387 */ /* 0x000fe20000100800 */
[----:B------:R-:W-:Y:S02]  /*9930*/  IADD3 R245, P4, PT, R40, R242, RZ ;  /* 0x000000f228f57210 */ /* 0x000fe40007f9e0ff */
[----:B------:R-:W-:-:S02]  /*9940*/  IADD3 R244, P6, PT, R241, R40, RZ ;  /* 0x00000028f1f47210 */ /* 0x000fc40007fde0ff */
[----:B----4-:R-:W-:-:S05]  /*9950*/  IADD3 R44, P0, PT, R248, R239, RZ ;  /* 0x000000eff82c7210 */ /* 0x010fca0007f1e0ff */
[----:B------:R-:W-:Y:S04]  /*9960*/  STL [R1+0x790], R44 ;  /* 0x0007902c01007387 */ /* 0x000fe80000100800 */
[----:B------:R-:W-:Y:S04]  /*9970*/  STL [R1+0x290], RZ ;  /* 0x000290ff01007387 */ /* 0x000fe80000100800 */
        /* <DEDUP_REMOVED lines=54> */
[----:B------:R1:W-:Y:S04]  /*9ce0*/  STL [R1+0x7c0], R245 ;  /* 0x0007c0f501007387 */ /* 0x0003e80000100800 */
[----:B------:R2:W-:Y:S01]  /*9cf0*/  STL [R1+0x7c4], R43 ;  /* 0x0007c42b01007387 */ /* 0x0005e20000100800 */
[----:B-1----:R-:W-:-:S03]  /*9d00*/  IADD3 R245, P5, PT, R240, R40, RZ ;  /* 0x00000028f0f57210 */ /* 0x002fc60007fbe0ff */
[----:B------:R1:W-:Y:S01]  /*9d10*/  STL [R1+0x7b8], R244 ;  /* 0x0007b8f401007387 */ /* 0x0003e20000100800 */
[----:B--2---:R-:W-:-:S03]  /*9d20*/  IMAD.X R43, R9, 0x1, R238, P4 ;  /* 0x00000001092b7824 */ /* 0x004fc600020e06ee */
[----:B------:R-:W-:Y:S04]  /*9d30*/  STL [R1+0x7b0], R245 ;  /* 0x0007b0f501007387 */ /* 0x000fe80000100800 */
[----:B------:R2:W-:Y:S01]  /*9d40*/  STL [R1+0x7bc], R43 ;  /* 0x0007bc2b01007387 */ /* 0x0005e20000100800 */
[----:B-1----:R-:W-:Y:S02]  /*9d50*/  IADD3 R244, P4, PT, R239, R40, RZ ;  /* 0x00000028eff47210 */ /* 0x002fe40007f9e0ff */
[----:B------:R-:W-:-:S03]  /*9d60*/  IADD3.X R40, PT, PT, R237, R9, RZ, P6, !PT ;  /* 0x00000009ed287210 */ /* 0x000fc600037fe4ff */
[----:B------:R1:W-:Y:S01]  /*9d70*/  STL [R1+0x7a8], R244 ;  /* 0x0007a8f401007387 */ /* 0x0003e20000100800 */
[----:B--2---:R-:W-:-:S03]  /*9d80*/  IADD3 R43, P6, PT, R41, R242, RZ ;  /* 0x000000f2292b7210 */ /* 0x004fc60007fde0ff */
[----:B------:R2:W-:Y:S04]  /*9d90*/  STL [R1+0x7b4], R40 ;  /* 0x0007b42801007387 */ /* 0x0005e80000100800 */
[----:B------:R3:W-:Y:S01]  /*9da0*/  STL [R1+0x7a4], R43 ;  /* 0x0007a42b01007387 */ /* 0x0007e20000100800 */
[----:B-1----:R-:W-:Y:S01]  /*9db0*/  IMAD.X R244, R236, 0x1, R9, P5 ;  /* 0x00000001ecf47824 */ /* 0x002fe200028e0609 */
[----:B--2---:R-:W-:-:S04]  /*9dc0*/  IADD3 R40, P5, PT, R41, R241, RZ ;  /* 0x000000f129287210 */ /* 0x004fc80007fbe0ff */
[----:B------:R-:W-:Y:S01]  /*9dd0*/  STL [R1+0x7ac], R244 ;  /* 0x0007acf401007387 */ /* 0x000fe20000100800 */
[----:B---3--:R-:W-:Y:S01]  /*9de0*/  IMAD.X R43, R235, 0x1, R9, P4 ;  /* 0x00000001eb2b7824 */ /* 0x008fe200020e0609 */
[C---:B------:R-:W-:Y:S02]  /*9df0*/  IADD3 R9, P4, PT, R41.reuse, R240, RZ ;  /* 0x000000f029097210 */ /* 0x040fe40007f9e0ff */
[----:B------:R1:W-:Y:S04]  /*9e00*/  STL [R1+0x7a0], R40 ;  /* 0x0007a02801007387 */ /* 0x0003e80000100800 */
[----:B------:R-:W-:Y:S04]  /*9e10*/  STL [R1+0x78c], R43 ;  /* 0x00078c2b01007387 */ /* 0x000fe80000100800 */
[----:B------:R2:W-:Y:S01]  /*9e20*/  STL [R1+0x780], R9 ;  /* 0x0007800901007387 */ /* 0x0005e20000100800 */
[----:B-1----:R-:W-:Y:S01]  /*9e30*/  IMAD.X R40, R10, 0x1, R238, P6 ;  /* 0x000000010a287824 */ /* 0x002fe200030e06ee */
[----:B------:R-:W-:-:S04]  /*9e40*/  IADD3 R41, P6, PT, R41, R239, RZ ;  /* 0x000000ef29297210 */ /* 0x000fc80007fde0ff */
[----:B------:R1:W-:Y:S01]  /*9e50*/  STL [R1+0x788], R40 ;  /* 0x0007882801007387 */ /* 0x0003e20000100800 */
[----:B--2---:R-:W-:-:S03]  /*9e60*/  IMAD.X R9, R10, 0x1, R237, P5 ;  /* 0x000000010a097824 */ /* 0x004fc600028e06ed */
[----:B------:R2:W-:Y:S04]  /*9e70*/  STL [R1+0x778], R41 ;  /* 0x0007782901007387 */ /* 0x0005e80000100800 */
[----:B------:R3:W-:Y:S01]  /*9e80*/  STL [R1+0x784], R9 ;  /* 0x0007840901007387 */ /* 0x0007e20000100800 */
[----:B-1----:R-:W-:Y:S01]  /*9e90*/  IADD3 R40, P5, PT, R42, R242, RZ ;  /* 0x000000f22a287210 */ /* 0x002fe20007fbe0ff */
[----:B--2---:R-:W-:-:S04]  /*9ea0*/  IMAD.X R41, R10, 0x1, R236, P4 ;  /* 0x000000010a297824 */ /* 0x004fc800020e06ec */
[----:B------:R1:W-:Y:S01]  /*9eb0*/  STL [R1+0x774], R40 ;  /* 0x0007742801007387 */ /* 0x0003e20000100800 */
[----:B---3--:R-:W-:-:S03]  /*9ec0*/  IADD3 R9, P4, PT, R42, R241, RZ ;  /* 0x000000f12a097210 */ /* 0x008fc60007f9e0ff */
[----:B------:R-:W-:Y:S04]  /*9ed0*/  STL [R1+0x77c], R41 ;  /* 0x00077c2901007387 */ /* 0x000fe80000100800 */
[----:B------:R2:W-:Y:S01]  /*9ee0*/  STL [R1+0x770], R9 ;  /* 0x0007700901007387 */ /* 0x0005e20000100800 */
[----:B-1----:R-:W-:Y:S01]  /*9ef0*/  IMAD.X R40, R10, 0x1, R235, P6 ;  /* 0x000000010a287824 */ /* 0x002fe200030e06eb */
[----:B------:R-:W-:-:S04]  /*9f00*/  IADD3 R10, P6, PT, R42, R240, RZ ;  /* 0x000000f02a0a7210 */ /* 0x000fc80007fde0ff */
[----:B------:R1:W-:Y:S01]  /*9f10*/  STL [R1+0x76c], R40 ;  /* 0x00076c2801007387 */ /* 0x0003e20000100800 */
[----:B--2---:R-:W-:-:S03]  /*9f20*/  IADD3.X R9, PT, PT, R11, R238, RZ, P5, !PT ;  /* 0x000000ee0b097210 */ /* 0x004fc60002ffe4ff */
[----:B------:R2:W-:Y:S04]  /*9f30*/  STL [R1+0x760], R10 ;  /* 0x0007600a01007387 */ /* 0x0005e80000100800 */
[----:B------:R3:W-:Y:S01]  /*9f40*/  STL [R1+0x768], R9 ;  /* 0x0007680901007387 */ /* 0x0007e20000100800 */
[----:B-1----:R-:W-:Y:S01]  /*9f50*/  IADD3 R40, P5, PT, R42, R239, RZ ;  /* 0x000000ef2a287210 */ /* 0x002fe20007fbe0ff */
[----:B--2---:R-:W-:-:S04]  /*9f60*/  IMAD.X R10, R11, 0x1, R237, P4 ;  /* 0x000000010b0a7824 */ /* 0x004fc800020e06ed */
[----:B------:R1:W-:Y:S01]  /*9f70*/  STL [R1+0x758], R40 ;  /* 0x0007582801007387 */ /* 0x0003e20000100800 */
[----:B---3--:R-:W-:-:S03]  /*9f80*/  IADD3 R9, P4, PT, R156, R242, RZ ;  /* 0x000000f29c097210 */ /* 0x008fc60007f9e0ff */
[----:B------:R2:W-:Y:S04]  /*9f90*/  STL [R1+0x764], R10 ;  /* 0x0007640a01007387 */ /* 0x0005e80000100800 */
[----:B------:R3:W-:Y:S01]  /*9fa0*/  STL [R1+0x754], R9 ;  /* 0x0007540901007387 */ /* 0x0007e20000100800 */
[----:B-1----:R-:W-:Y:S01]  /*9fb0*/  IMAD.X R40, R11, 0x1, R236, P6 ;  /* 0x000000010b287824 */ /* 0x002fe200030e06ec */
[----:B--2---:R-:W-:-:S04]  /*9fc0*/  IADD3 R10, P6, PT, R156, R241, RZ ;  /* 0x000000f19c0a7210 */ /* 0x004fc80007fde0ff */
[----:B------:R-:W-:Y:S01]  /*9fd0*/  STL [R1+0x75c], R40 ;  /* 0x00075c2801007387 */ /* 0x000fe20000100800 */
[----:B---3--:R-:W-:Y:S01]  /*9fe0*/  IMAD.X R9, R11, 0x1, R235, P5 ;  /* 0x000000010b097824 */ /* 0x008fe200028e06eb */
[----:B------:R-:W-:Y:S02]  /*9ff0*/  IADD3 R11, P5, PT, R156, R240, RZ ;  /* 0x000000f09c0b7210 */ /* 0x000fe40007fbe0ff */
[----:B------:R1:W-:Y:S04]  /*a000*/  STL [R1+0x750], R10 ;  /* 0x0007500a01007387 */ /* 0x0003e80000100800 */
[----:B------:R2:W-:Y:S01]  /*a010*/  STL [R1+0x74c], R9 ;  /* 0x00074c0901007387 */ /* 0x0005e20000100800 */
[----:B-1----:R-:W-:-:S03]  /*a020*/  IMAD.X R10, R12, 0x1, R238, P4 ;  /* 0x000000010c0a7824 */ /* 0x002fc600020e06ee */
[----:B------:R1:W-:Y:S01]  /*a030*/  STL [R1+0x740], R11 ;  /* 0x0007400b01007387 */ /* 0x0003e20000100800 */
[----:B--2---:R-:W-:-:S03]  /*a040*/  IADD3 R9, P4, PT, R156, R239, RZ ;  /* 0x000000ef9c097210 */ /* 0x004fc60007f9e0ff */
[----:B------:R2:W-:Y:S04]  /*a050*/  STL [R1+0x748], R10 ;  /* 0x0007480a01007387 */ /* 0x0005e80000100800 */
[----:B------:R3:W-:Y:S01]  /*a060*/  STL [R1+0x738], R9 ;  /* 0x0007380901007387 */ /* 0x0007e20000100800 */
[----:B-1----:R-:W-:Y:S01]  /*a070*/  IMAD.X R11, R12, 0x1, R237, P6 ;  /* 0x000000010c0b7824 */ /* 0x002fe200030e06ed */
[----:B--2---:R-:W-:-:S04]  /*a080*/  IADD3 R10, P6, PT, R157, R242, RZ ;  /* 0x000000f29d0a7210 */ /* 0x004fc80007fde0ff */
[----:B------:R1:W-:Y:S01]  /*a090*/  STL [R1+0x744], R11 ;  /* 0x0007440b01007387 */ /* 0x0003e20000100800 */
[----:B---3--:R-:W-:-:S03]  /*a0a0*/  IMAD.X R9, R12, 0x1, R236, P5 ;  /* 0x000000010c097824 */ /* 0x008fc600028e06ec */
[----:B------:R2:W-:Y:S04]  /*a0b0*/  STL [R1+0x734], R10 ;  /* 0x0007340a01007387 */ /* 0x0005e80000100800 */
[----:B------:R3:W-:Y:S01]  /*a0c0*/  STL [R1+0x73c], R9 ;  /* 0x00073c0901007387 */ /* 0x0007e20000100800 */
[----:B-1----:R-:W-:Y:S02]  /*a0d0*/  IADD3 R11, P5, PT, R157, R241, RZ ;  /* 0x000000f19d0b7210 */ /* 0x002fe40007fbe0ff */
[----:B--2---:R-:W-:-:S03]  /*a0e0*/  IADD3.X R10, PT, PT, R12, R235, RZ, P4, !PT ;  /* 0x000000eb0c0a7210 */ /* 0x004fc600027fe4ff */
[----:B------:R1:W-:Y:S01]  /*a0f0*/  STL [R1+0x730], R11 ;  /* 0x0007300b01007387 */ /* 0x0003e20000100800 */
[----:B---3--:R-:W-:-:S03]  /*a100*/  IADD3 R9, P4, PT, R157, R240, RZ ;  /* 0x000000f09d097210 */ /* 0x008fc60007f9e0ff */
        /* <DEDUP_REMOVED lines=26> */
[----:B-1----:R-:W-:Y:S02]  /*a2b0*/  IADD3.X R11, PT, PT, R14, R236, RZ, P6, !PT ;  /* 0x000000ec0e0b7210 */ /* 0x002fe400037fe4ff */
[----:B--2---:R-:W-:-:S03]  /*a2c0*/  IADD3 R10, P6, PT, R159, R241, RZ ;  /* 0x000000f19f0a7210 */ /* 0x004fc60007fde0ff */
        /* <DEDUP_REMOVED lines=25> */
[----:B---3--:R-:W-:-:S03]  /*a460*/  IADD3.X R9, PT, PT, R16, R237, RZ, P5, !PT ;  /* 0x000000ed10097210 */ /* 0x008fc60002ffe4ff */
        /* <DEDUP_REMOVED lines=36> */
[----:B------:R2:W-:Y:S01]  /*a6b0*/  STL [R1+0x674], R10 ;  /* 0x0006740a01007387 */ /* 0x0005e20000100800 */
[----:B------:R-:W-:-:S03]  /*a6c0*/  SHF.R.S32.HI R20, RZ, 0x1f, R164 ;  /* 0x0000001fff147819 */ /* 0x000fc600000114a4 */
[----:B------:R3:W-:Y:S01]  /*a6d0*/  STL [R1+0x67c], R9 ;  /* 0x00067c0901007387 */ /* 0x0007e20000100800 */
[----:B-1----:R-:W-:Y:S01]  /*a6e0*/  IADD3 R11, P5, PT, R163, R241, RZ ;  /* 0x000000f1a30b7210 */ /* 0x002fe20007fbe0ff */
[----:B--2---:R-:W-:-:S04]  /*a6f0*/  IMAD.X R10, R18, 0x1, R235, P4 ;  /* 0x00000001120a7824 */ /* 0x004fc800020e06eb */
[----:B------:R1:W-:Y:S01]  /*a700*/  STL [R1+0x670], R11 ;  /* 0x0006700b01007387 */ /* 0x0003e20000100800 */
[----:B---3--:R-:W-:-:S03]  /*a710*/  IADD3 R9, P4, PT, R163, R240, RZ ;  /* 0x000000f0a3097210 */ /* 0x008fc60007f9e0ff */
[----:B------:R2:W-:Y:S01]  /*a720*/  STL [R1+0x66c], R10 ;  /* 0x00066c0a01007387 */ /* 0x0005e20000100800 */
[C---:B------:R-:W-:Y:S01]  /*a730*/  SHF.L.U64.HI R20, R164.reuse, 0x2, R20 ;  /* 0x00000002a4147819 */ /* 0x040fe20000010214 */
[----:B------:R-:W-:Y:S02]  /*a740*/  IMAD.SHL.U32 R164, R164, 0x4, RZ ;  /* 0x00000004a4a47824 */ /* 0x000fe400078e00ff */
        /* <DEDUP_REMOVED lines=158> */
[----:B-1----:R-:W-:Y:S02]  /*b130*/  IADD3 R11, P5, PT, R189, R242, RZ ;  /* 0x000000f2bd0b7210 */ /* 0x002fe40007fbe0ff */
[----:B--2---:R-:W-:-:S03]  /*b140*/  IADD3.X R10, PT, PT, R28, R236, RZ, P4, !PT ;  /* 0x000000ec1c0a7210 */ /* 0x004fc600027fe4ff */
        /* <DEDUP_REMOVED lines=16> */
[----:B------:R2:W-:Y:S01]  /*b250*/  STL [R1+0x544], R10 ;  /* 0x0005440a01007387 */ /* 0x0005e20000100800 */
[----:B------:R-:W-:-:S03]  /*b260*/  SHF.R.S32.HI R31, RZ, 0x1f, R191 ;  /* 0x0000001fff1f7819 */ /* 0x000fc600000114bf */
[----:B------:R3:W-:Y:S01]  /*b270*/  STL [R1+0x53c], R9 ;  /* 0x00053c0901007387 */ /* 0x0007e20000100800 */
[----:B-1----:R-:W-:Y:S01]  /*b280*/  IMAD.X R11, R29, 0x1, R236, P6 ;  /* 0x000000011d0b7824 */ /* 0x002fe200030e06ec */
[----:B--2---:R-:W-:-:S04]  /*b290*/  IADD3 R10, P6, PT, R190, R241, RZ ;  /* 0x000000f1be0a7210 */ /* 0x004fc80007fde0ff */
[----:B------:R1:W-:Y:S01]  /*b2a0*/  STL [R1+0x540], R11 ;  /* 0x0005400b01007387 */ /* 0x0003e20000100800 */
[----:B---3--:R-:W-:-:S03]  /*b2b0*/  IMAD.X R9, R29, 0x1, R235, P5 ;  /* 0x000000011d097824 */ /* 0x008fc600028e06eb */
[----:B------:R2:W-:Y:S01]  /*b2c0*/  STL [R1+0x538], R10 ;  /* 0x0005380a01007387 */ /* 0x0005e20000100800 */
[C---:B------:R-:W-:Y:S01]  /*b2d0*/  SHF.L.U64.HI R31, R191.reuse, 0x2, R31 ;  /* 0x00000002bf1f7819 */ /* 0x040fe2000001021f */
[----:B------:R-:W-:Y:S02]  /*b2e0*/  IMAD.SHL.U32 R191, R191, 0x4, RZ ;  /* 0x00000004bfbf7824 */ /* 0x000fe400078e00ff */
        /* <DEDUP_REMOVED lines=36> */
[C---:B------:R-:W-:Y:S02]  /*b530*/  SHF.L.U64.HI R33, R229.reuse, 0x2, R33 ;  /* 0x00000002e5217819 */ /* 0x040fe40000010221 */
[----:B--2---:R-:W-:Y:S02]  /*b540*/  IADD3 R10, P6, PT, R228, R240, RZ ;  /* 0x000000f0e40a7210 */ /* 0x004fe40007fde0ff */
[----:B------:R1:W-:Y:S01]  /*b550*/  STL [R1+0x4f4], R11 ;  /* 0x0004f40b01007387 */ /* 0x0003e20000100800 */
[----:B------:R-:W-:Y:S02]  /*b560*/  SHF.L.U32 R229, R229, 0x2, RZ ;  /* 0x00000002e5e57819 */ /* 0x000fe400000006ff */
[----:B---3--:R-:W-:Y:S01]  /*b570*/  IADD3.X R9, PT, PT, R32, R238, RZ, P5, !PT ;  /* 0x000000ee20097210 */ /* 0x008fe20002ffe4ff */
        /* <DEDUP_REMOVED lines=54> */
[----:B--2---:R-:W-:Y:S01]  /*b8e0*/  IADD3 R10, P6, PT, R231, R240, RZ ;  /* 0x000000f0e70a7210 */ /* 0x004fe20007fde0ff */
[----:B------:R-:W-:-:S03]  /*b8f0*/  IMAD.SHL.U32 R232, R248, 0x4, RZ ;  /* 0x00000004f8e87824 */ /* 0x000fc600078e00ff */
        /* <DEDUP_REMOVED lines=10> */
[----:B------:R-:W-:Y:S02]  /*b9a0*/  SHF.L.U64.HI R36, R248, 0x2, R36 ;  /* 0x00000002f8247819 */ /* 0x000fe40000010224 */
[----:B------:R-:W-:Y:S01]  /*b9b0*/  SHF.R.S32.HI R37, RZ, 0x1f, R233 ;  /* 0x0000001fff257819 */ /* 0x000fe200000114e9 */
[----:B------:R3:W-:Y:S01]  /*b9c0*/  STL [R1+0x47c], R9 ;  /* 0x00047c0901007387 */ /* 0x0007e20000100800 */
[----:B-1----:R-:W-:Y:S02]  /*b9d0*/  IADD3.X R11, PT, PT, R35, R236, RZ, P6, !PT ;  /* 0x000000ec230b7210 */ /* 0x002fe400037fe4ff */
[----:B--2---:R-:W-:-:S03]  /*b9e0*/  IADD3 R10, P6, PT, R232, R241, RZ ;  /* 0x000000f1e80a7210 */ /* 0x004fc60007fde0ff */
        /* <DEDUP_REMOVED lines=41> */
[----:B------:R-:W-:-:S03]  /*bc80*/  SHF.L.U64.HI R39, R78, 0x2, R39 ;  /* 0x000000024e277819 */ /* 0x000fc60000010227 */
[----:B------:R3:W-:Y:S01]  /*bc90*/  STL [R1+0x430], R9 ;  /* 0x0004300901007387 */ /* 0x0007e20000100800 */
[----:B-1----:R-:W-:Y:S02]  /*bca0*/  IADD3 R11, P5, PT, R234, R239, RZ ;  /* 0x000000efea0b7210 */ /* 0x002fe40007fbe0ff */
[----:B--2---:R-:W-:-:S03]  /*bcb0*/  SHF.R.S32.HI R10, RZ, 0x5, R243 ;  /* 0x00000005ff0a7819 */ /* 0x004fc600000114f3 */
[----:B------:R1:W-:Y:S01]  /*bcc0*/  STL [R1+0x420], R11 ;  /* 0x0004200b01007387 */ /* 0x0003e20000100800 */
[----:B---3--:R-:W-:-:S03]  /*bcd0*/  IMAD.X R9, R38, 0x1, R237, P4 ;  /* 0x0000000126097824 */ /* 0x008fc600020e06ed */
[----:B------:R2:W-:Y:S04]  /*bce0*/  STL [R1+0x3dc], R10 ;  /* 0x0003dc0a01007387 */ /* 0x0005e80000100800 */
[----:B------:R3:W-:Y:S01]  /*bcf0*/  STL [R1+0x42c], R9 ;  /* 0x00042c0901007387 */ /* 0x0007e20000100800 */
[C---:B-1----:R-:W-:Y:S02]  /*bd00*/  IMAD.X R11, R38.reuse, 0x1, R236, P6 ;  /* 0x00000001260b7824 */ /* 0x042fe400030e06ec */
[----:B--2---:R-:W-:-:S03]  /*bd10*/  IMAD.X R10, R38, 0x1, R235, P5 ;  /* 0x00000001260a7824 */ /* 0x004fc600028e06eb */
[----:B------:R1:W-:Y:S01]  /*bd20*/  STL [R1+0x424], R11 ;  /* 0x0004240b01007387 */ /* 0x0003e20000100800 */
[----:B---3--:R-:W-:-:S03]  /*bd30*/  IADD3.X R9, PT, PT, R39, R238, RZ, P3, !PT ;  /* 0x000000ee27097210 */ /* 0x008fc60001ffe4ff */
[----:B------:R2:W-:Y:S04]  /*bd40*/  STL [R1+0x41c], R10 ;  /* 0x00041c0a01007387 */ /* 0x0005e80000100800 */
[----:B------:R3:W-:Y:S01]  /*bd50*/  STL [R1+0x418], R9 ;  /* 0x0004180901007387 */ /* 0x0007e20000100800 */
[C---:B-1----:R-:W-:Y:S02]  /*bd60*/  IMAD.X R11, R39.reuse, 0x1, R237, P2 ;  /* 0x00000001270b7824 */ /* 0x042fe400010e06ed */
[----:B--2---:R-:W-:-:S03]  /*bd70*/  IMAD.X R10, R39, 0x1, R236, P1 ;  /* 0x00000001270a7824 */ /* 0x004fc600008e06ec */
[----:B------:R1:W-:Y:S01]  /*bd80*/  STL [R1+0x414], R11 ;  /* 0x0004140b01007387 */ /* 0x0003e20000100800 */
[----:B---3--:R-:W-:-:S03]  /*bd90*/  IMAD.X R9, R39, 0x1, R235, P0 ;  /* 0x0000000127097824 */ /* 0x008fc600000e06eb */
[----:B------:R1:W-:Y:S04]  /*bda0*/  STL [R1+0x410], R10 ;  /* 0x0004100a01007387 */ /* 0x0003e80000100800 */
[----:B------:R1:W-:Y:S04]  /*bdb0*/  STL [R1+0x10c], RZ ;  /* 0x00010cff01007387 */ /* 0x0003e80000100800 */
[----:B------:R1:W-:Y:S04]  /*bdc0*/  STL [R1+0x40c], R9 ;  /* 0x00040c0901007387 */ /* 0x0003e80000100800 */
        /* <DEDUP_REMOVED lines=28> */
[C---:B------:R-:W-:Y:S01]  /*bf90*/  SHF.L.U64.HI R7, R8.reuse, 0x2, R7 ;  /* 0x0000000208077819 */ /* 0x040fe20000010207 */
[----:B------:R-:W-:Y:S01]  /*bfa0*/  IMAD.SHL.U32 R8, R8, 0x4, RZ ;  /* 0x0000000408087824 */ /* 0x000fe200078e00ff */
        /* <DEDUP_REMOVED lines=85> */
[----:B------:R-:W-:Y:S01]  /*c500*/  CS2R R246, SRZ ;  /* 0x0000000000f67805 */ /* 0x000fe2000001ff00 */
[----:B------:R-:W-:Y:S01]  /*c510*/  UMOV UR5, 0x1 ;  /* 0x0000000100057882 */ /* 0x000fe20000000000 */
[----:B-1----:R-:W-:-:S05]  /*c520*/  UMOV UR6, 0xffffffff ;  /* 0xffffffff00067882 */ /* 0x002fca0000000000 */
.L_x_1:
[----:B------:R-:W-:-:S04]  /*c530*/  DEPBAR.LE SB0, 0x2 ;  /* 0x000080800000791a */ /* 0x000fc80000000000 */
[----:B------:R-:W-:Y:S01]  /*c540*/  UIADD3 UR6, UPT, UPT, UR6, 0x1, URZ ;  /* 0x0000000106067890 */ /* 0x000fe2000fffe0ff */
[----:B------:R-:W-:Y:S01]  /*c550*/  LOP3.LUT R10, R3, 0x20, RZ, 0x3c, !PT ;  /* 0x00000020030a7812 */ /* 0x000fe200078e3cff */
[----:B------:R-:W-:Y:S02]  /*c560*/  STL [R1+0xa64], R36 ;  /* 0x000a642401007387 */ /* 0x000fe40000100800 */
[----:B------:R-:W-:Y:S02]  /*c570*/  UISETP.GT.AND UP0, UPT, UR6, 0x1, UPT ;  /* 0x000000010600788c */ /* 0x000fe4000bf04270 */
[----:B------:R-:W-:Y:S02]  /*c580*/  STL [R1+0xa60], R37 ;  /* 0x000a602501007387 */ /* 0x000fe40000100800 */
[----:B------:R-:W-:Y:S02]  /*c590*/  USEL UR6, UR6, URZ, !UP0 ;  /* 0x000000ff06067287 */ /* 0x000fe4000c000000 */
[----:B------:R-:W-:Y:S02]  /*c5a0*/  STL [R1+0xa5c], R38 ;  /* 0x000a5c2601007387 */ /* 0x000fe40000100800 */
[----:B------:R-:W-:Y:S01]  /*c5b0*/  ULEA UR7, UR6, UR4, 0xf ;  /* 0x0000000406077291 */ /* 0x000fe2000f8e78ff */
[----:B------:R-:W-:Y:S01]  /*c5c0*/  BAR.SYNC.DEFER_BLOCKING 0x0 ;  /* 0x0000000000007b1d */ /* 0x000fe20000010000 */
[----:B------:R-:W-:-:S05]  /*c5d0*/  ULEA UR8, UR6, UR4, 0xd ;  /* 0x0000000406087291 */ /* 0x000fca000f8e68ff */
[----:B------:R-:W-:Y:S04]  /*c5e0*/  STL [R1+0xa58], R39 ;  /* 0x000a582701007387 */ /* 0x000fe80000100800 */
[----:B------:R-:W-:Y:S04]  /*c5f0*/  STL.64 [R1+0xa50], R246 ;  /* 0x000a50f601007387 */ /* 0x000fe80000100a00 */
[----:B------:R-:W-:Y:S04]  /*c600*/  STL.64 [R1+0xa48], R244 ;  /* 0x000a48f401007387 */ /* 0x000fe80000100a00 */
[----:B------:R-:W-:Y:S04]  /*c610*/  STL [R1+0x978], R6 ;  /* 0x0009780601007387 */ /* 0x000fe80000100800 */
[----:B------:R-:W-:Y:S04]  /*c620*/  LDS R28, [R3+UR7] ;  /* 0x00000007031c7984 */ /* 0x000fe80008000800 */
[----:B------:R-:W-:Y:S04]  /*c630*/  LDS R30, [R3+UR7+0x1000] ;  /* 0x00100007031e7984 */ /* 0x000fe80008000800 */
[----:B------:R-:W-:Y:S04]  /*c640*/  LDS R29, [R10+UR7] ;  /* 0x000000070a1d7984 */ /* 0x000fe80008000800 */
[----:B------:R-:W-:Y:S04]  /*c650*/  LDS R31, [R10+UR7+0x1000] ;  /* 0x001000070a1f7984 */ /* 0x000fe80008000800 */
[----:B-----5:R-:W1:Y:S04]  /*c660*/  LDSM.16.M88.4 R24, [R252+UR8+0x10000] ;  /* 0x01000008fc18783b */ /* 0x020e680008000200 */
[----:B------:R-:W2:Y:S04]  /*c670*/  LDSM.16.M88.4 R20, [R252+UR8+0x10400] ;  /* 0x01040008fc14783b */ /* 0x000ea80008000200 */
[----:B------:R-:W3:Y:S04]  /*c680*/  LDSM.16.M88.4 R16, [R252+UR8+0x10800] ;  /* 0x01080008fc10783b */ /* 0x000ee80008000200 */
[----:B------:R-:W4:Y:S04]  /*c690*/  LDSM.16.M88.4 R156, [R252+UR8+0x10c00] ;  /* 0x010c0008fc9c783b */ /* 0x000f280008000200 */
[----:B------:R-:W2:Y:S04]  /*c6a0*/  LDSM.16.M88.4 R160, [R252+UR8+0x11000] ;  /* 0x01100008fca0783b */ /* 0x000ea80008000200 */
[----:B------:R-:W2:Y:S04]  /*c6b0*/  LDSM.16.M88.4 R164, [R252+UR8+0x11400] ;  /* 0x01140008fca4783b */ /* 0x000ea80008000200 */
[----:B------:R-:W3:Y:S04]  /*c6c0*/  LDSM.16.M88.4 R180, [R252+UR8+0x11800] ;  /* 0x01180008fcb4783b */ /* 0x000ee80008000200 */
[----:B------:R-:W3:Y:S04]  /*c6d0*/  LDSM.16.M88.4 R188, [R252+UR8+0x11c00] ;  /* 0x011c0008fcbc783b */ /* 0x000ee80008000200 */
[----:B------:R-:W-:Y:S04]  /*c6e0*/  STL [R1+0x974], R4 ;  /* 0x0009740401007387 */ /* 0x000fe80000100800 */
[----:B------:R-:W-:Y:S04]  /*c6f0*/  STL [R1+0x970], R5 ;  /* 0x0009700501007387 */ /* 0x000fe80000100800 */
[----:B------:R-:W-:Y:S01]  /*c700*/  STL [R1+0x880], R0 ;  /* 0x0008800001007387 */ /* 0x000fe20000100800 */
[C---:B-1----:R-:W-:Y:S03]  /*c710*/  HMMA.1688.F32.TF32 R32, R28.reuse, R24, R224 ;  /* 0x000000181c20723c */ /* 0x042fe600000810e0 */
[----:B------:R-:W-:Y:S04]  /*c720*/  STL [R1+0x87c], R2 ;  /* 0x00087c0201007387 */ /* 0x000fe80000100800 */
[----:B------:R-:W-:Y:S04]  /*c730*/  STL [R1+0x878], R8 ;  /* 0x0008780801007387 */ /* 0x000fe80000100800 */
[----:B------:R2:W-:Y:S04]  /*c740*/  STL [R1+0x800], R7 ;  /* 0x0008000701007387 */ /* 0x0005e80000100800 */
[----:B------:R-:W-:Y:S04]  /*c750*/  STL [R1+0xa6c], R26 ;  /* 0x000a6c1a01007387 */ /* 0x000fe80000100800 */
[----:B------:R1:W-:Y:S01]  /*c760*/  STL [R1+0xa68], R27 ;  /* 0x000a681b01007387 */ /* 0x0003e20000100800 */
[----:B------:R-:W-:Y:S01]  /*c770*/  IMAD.MOV.U32 R229, RZ, RZ, R33 ;  /* 0x000000ffffe57224 */ /* 0x000fe200078e0021 */
[C---:B--2---:R-:W-:Y:S01]  /*c780*/  HMMA.1688.F32.TF32 R4, R28.reuse, R20, R220 ;  /* 0x000000141c04723c */ /* 0x044fe200000810dc */
[----:B------:R-:W-:Y:S01]  /*c790*/  IMAD.MOV.U32 R228, RZ, RZ, R32 ;  /* 0x000000ffffe47224 */ /* 0x000fe200078e0020 */
[----:B------:R-:W-:Y:S04]  /*c7a0*/  STL [R1+0xa74], R22 ;  /* 0x000a741601007387 */ /* 0x000fe80000100800 */
[----:B------:R-:W-:Y:S04]  /*c7b0*/  STL [R1+0xa70], R23 ;  /* 0x000a701701007387 */ /* 0x000fe80000100800 */
[----:B---3--:R-:W-:Y:S04]  /*c7c0*/  STL [R1+0xa7c], R18 ;  /* 0x000a7c1201007387 */ /* 0x008fe80000100800 */
[----:B------:R-:W-:Y:S04]  /*c7d0*/  STL [R1+0xa78], R19 ;  /* 0x000a781301007387 */ /* 0x000fe80000100800 */
[----:B----4-:R-:W-:Y:S01]  /*c7e0*/  STL [R1+0xa84], R158 ;  /* 0x000a849e01007387 */ /* 0x010fe20000100800 */
[----:B-1----:R-:W-:Y:S01]  /*c7f0*/  IMAD.MOV.U32 R27, RZ, RZ, R4 ;  /* 0x000000ffff1b7224 */ /* 0x002fe200078e0004 */
[----:B------:R-:W-:Y:S01]  /*c800*/  MOV R36, R5 ;  /* 0x0000000500247202 */ /* 0x000fe20000000f00 */
[----:B------:R-:W-:Y:S01]  /*c810*/  IMAD.MOV.U32 R37, RZ, RZ, R6 ;  /* 0x000000ffff257224 */ /* 0x000fe200078e0006 */
[----:B------:R-:W-:Y:S04]  /*c820*/  STL [R1+0xa80], R159 ;  /* 0x000a809f01007387 */ /* 0x000fe80000100800 */
        /* <DEDUP_REMOVED lines=9> */
[----:B------:R1:W-:Y:S04]  /*c8c0*/  STL.64 [R1+0x1d8], R34 ;  /* 0x0001d82201007387 */ /* 0x0003e80000100a00 */
[----:B------:R-:W-:Y:S04]  /*c8d0*/  LDS R12, [R3+UR7+0x80] ;  /* 0x00008007030c7984 */ /* 0x000fe80008000800 */
[----:B------:R-:W-:Y:S01]  /*c8e0*/  LDS R14, [R3+UR7+0x1080] ;  /* 0x00108007030e7984 */ /* 0x000fe20008000800 */
[----:B-1----:R-:W-:Y:S03]  /*c8f0*/  HMMA.1688.F32.TF32 R32, R28, R16, R216 ;  /* 0x000000101c20723c */ /* 0x002fe600000810d8 */
[----:B------:R-:W-:Y:S04]  /*c900*/  LDS R13, [R10+UR7+0x80] ;  /* 0x000080070a0d7984 */ /* 0x000fe80008000800 */
[----:B------:R-:W1:Y:S04]  /*c910*/  LDS R15, [R10+UR7+0x1080] ;  /* 0x001080070a0f7984 */ /* 0x000e680008000800 */
[----:B------:R2:W-:Y:S04]  /*c920*/  STL [R1+0xaa8], R27 ;  /* 0x000aa81b01007387 */ /* 0x0005e80000100800 */
[----:B------:R-:W-:Y:S04]  /*c930*/  LDS R236, [R3+UR7+0x100] ;  /* 0x0001000703ec7984 */ /* 0x000fe80008000800 */
[----:B------:R-:W-:Y:S01]  /*c940*/  LDS R238, [R3+UR7+0x1100] ;  /* 0x0011000703ee7984 */ /* 0x000fe20008000800 */
[----:B------:R-:W-:-:S02]  /*c950*/  IMAD.MOV.U32 R19, RZ, RZ, R32 ;  /* 0x000000ffff137224 */ /* 0x000fc400078e0020 */
[----:B------:R-:W-:Y:S01]  /*c960*/  IMAD.MOV.U32 R22, RZ, RZ, R33 ;  /* 0x000000ffff167224 */ /* 0x000fe200078e0021 */
[----:B------:R-:W-:Y:S01]  /*c970*/  LDS R237, [R10+UR7+0x100] ;  /* 0x000100070aed7984 */ /* 0x000fe20008000800 */
[----:B------:R-:W-:Y:S02]  /*c980*/  IMAD.MOV.U32 R23, RZ, RZ, R34 ;  /* 0x000000ffff177224 */ /* 0x000fe400078e0022 */
[----:B------:R-:W-:Y:S01]  /*c990*/  IMAD.MOV.U32 R26, RZ, RZ, R35 ;  /* 0x000000ffff1a7224 */ /* 0x000fe200078e0023 */
[----:B------:R-:W3:Y:S01]  /*c9a0*/  LDS R239, [R10+UR7+0x1100] ;  /* 0x001100070aef7984 */ /* 0x000ee20008000800 */
[----:B------:R-:W-:-:S15]  /*c9b0*/  HMMA.1688.F32.TF32 R32, R28, R156, R212 ;  /* 0x0000009c1c20723c */ /* 0x000fde00000810d4 */
[----:B------:R-:W-:-:S04]  /*c9c0*/  NOP ;  /* 0x0000000000007918 */ /* 0x000fc80000000000 */
[----:B------:R-:W-:Y:S01]  /*c9d0*/  IMAD.MOV.U32 R247, RZ, RZ, R32 ;  /* 0x000000fffff77224 */ /* 0x000fe200078e0020 */
[----:B------:R-:W-:Y:S01]  /*c9e0*/  MOV R246, R33 ;  /* 0x0000002100f67202 */ /* 0x000fe20000000f00 */
[----:B------:R-:W-:Y:S02]  /*c9f0*/  IMAD.MOV.U32 R245, RZ, RZ, R34 ;  /* 0x000000fffff57224 */ /* 0x000fe400078e0022 */
[----:B------:R-:W-:Y:S02]  /*ca00*/  IMAD.MOV.U32 R244, RZ, RZ, R35 ;  /* 0x000000fffff47224 */ /* 0x000fe400078e0023 */
[----:B------:R-:W-:-:S15]  /*ca10*/  HMMA.1688.F32.TF32 R32, R28, R160, R208 ;  /* 0x000000a01c20723c */ /* 0x000fde00000810d0 */
[----:B------:R-:W-:-:S04]  /*ca20*/  NOP ;  /* 0x0000000000007918 */ /* 0x000fc80000000000 */
[----:B------:R-:W-:Y:S02]  /*ca30*/  IMAD.MOV.U32 R163, RZ, RZ, R32 ;  /* 0x000000ffffa37224 */ /* 0x000fe400078e0020 */
[----:B------:R-:W-:Y:S02]  /*ca40*/  IMAD.MOV.U32 R158, RZ, RZ, R33 ;  /* 0x000000ffff9e7224 */ /* 0x000fe400078e0021 */
[----:B------:R-:W-:Y:S02]  /*ca50*/  IMAD.MOV.U32 R159, RZ, RZ, R34 ;  /* 0x000000ffff9f7224 */ /* 0x000fe400078e0022 */
[----:B------:R-:W-:Y:S02]  /*ca60*/  IMAD.MOV.U32 R18, RZ, RZ, R35 ;  /* 0x000000ffff127224 */ /* 0x000fe400078e0023 */
[----:B------:R-:W-:-:S15]  /*ca70*/  HMMA.1688.F32.TF32 R32, R28, R164, R184 ;  /* 0x000000a41c20723c */ /* 0x000fde00000810b8 */
[----:B------:R-:W-:-:S04]  /*ca80*/  NOP ;  /* 0x0000000000007918 */ /* 0x000fc80000000000 */
[----:B------:R-:W-:Y:S01]  /*ca90*/  MOV R183, R32 ;  /* 0x0000002000b77202 */ /* 0x000fe20000000f00 */
[----:B------:R-:W-:Y:S02]  /*caa0*/  IMAD.MOV.U32 R166, RZ, RZ, R33 ;  /* 0x000000ffffa67224 */ /* 0x000fe400078e0021 */
[----:B------:R-:W-:Y:S02]  /*cab0*/  IMAD.MOV.U32 R167, RZ, RZ, R34 ;  /* 0x000000ffffa77224 */ /* 0x000fe400078e0022 */
[----:B------:R-:W-:Y:S02]  /*cac0*/  IMAD.MOV.U32 R162, RZ, RZ, R35 ;  /* 0x000000ffffa27224 */ /* 0x000fe400078e0023 */
[C---:B------:R-:W-:Y:S08]  /*cad0*/  HMMA.1688.F32.TF32 R32, R28.reuse, R180, R52 ;  /* 0x000000b41c20723c */ /* 0x040ff00000081034 */
[----:B------:R-:W-:Y:S08]  /*cae0*/  HMMA.1688.F32.TF32 R28, R28, R188, R56 ;  /* 0x000000bc1c1c723c */ /* 0x000ff00000081038 */
[C---:B-1----:R-:W-:Y:S03]  /*caf0*/  HMMA.1688.F32.TF32 R232, R12.reuse, R160, R72 ;  /* 0x000000a00ce8723c */ /* 0x042fe60000081048 */
[----:B--2---:R-:W-:Y:S01]  /*cb00*/  IMAD.MOV.U32 R27, RZ, RZ, R32 ;  /* 0x000000ffff1b7224 */ /* 0x004fe200078e0020 */
[----:B------:R-:W-:Y:S01]  /*cb10*/  MOV R182, R35 ;  /* 0x0000002300b67202 */ /* 0x000fe20000000f00 */
[----:B------:R-:W-:Y:S01]  /*cb20*/  IMAD.MOV.U32 R190, RZ, RZ, R33 ;  /* 0x000000ffffbe7224 */ /* 0x000fe200078e0021 */
[----:B------:R-:W-:Y:S01]  /*cb30*/  LDS R32, [R3+UR7+0x180] ;  /* 0x0001800703207984 */ /* 0x000fe20008000800 */
[----:B------:R-:W-:Y:S01]  /*cb40*/  IMAD.MOV.U32 R191, RZ, RZ, R34 ;  /* 0x000000ffffbf7224 */ /* 0x000fe200078e0022 */
[----:B------:R-:W-:Y:S02]  /*cb50*/  HMMA.1688.F32.TF32 R224, R12, R164, R76 ;  /* 0x000000a40ce0723c */ /* 0x000fe4000008104c */
[----:B------:R-:W-:Y:S01]  /*cb60*/  LDS R34, [R3+UR7+0x1180] ;  /* 0x0011800703227984 */ /* 0x000fe20008000800 */
[----:B------:R-:W-:-:S02]  /*cb70*/  IMAD.MOV.U32 R11, RZ, RZ, R28 ;  /* 0x000000ffff0b7224 */ /* 0x000fc400078e001c */
[----:B------:R-:W-:Y:S01]  /*cb80*/  IMAD.MOV.U32 R8, RZ, RZ, R29 ;  /* 0x000000ffff087224 */ /* 0x000fe200078e001d */
[----:B------:R-:W-:Y:S01]  /*cb90*/  LDS R33, [R10+UR7+0x180] ;  /* 0x000180070a217984 */ /* 0x000fe20008000800 */
[----:B------:R-:W-:Y:S02]  /*cba0*/  IMAD.MOV.U32 R2, RZ, RZ, R30 ;  /* 0x000000ffff027224 */ /* 0x000fe400078e001e */
[----:B------:R-:W-:Y:S01]  /*cbb0*/  IMAD.MOV.U32 R0, RZ, RZ, R31 ;  /* 0x000000ffff007224 */ /* 0x000fe200078e001f */
[C---:B------:R-:W-:Y:S01]  /*cbc0*/  HMMA.1688.F32.TF32 R220, R12.reuse, R180, R80 ;  /* 0x000000b40cdc723c */ /* 0x040fe20000081050 */
[----:B------:R-:W1:Y:S07]  /*cbd0*/  LDS R35, [R10+UR7+0x1180] ;  /* 0x001180070a237984 */ /* 0x000e6e0008000800 */
        /* <DEDUP_REMOVED lines=12> */
[C---:B------:R-:W-:Y:S01]  /*cca0*/  HMMA.1688.F32.TF32 R28, R12.reuse, R16, R64 ;  /* 0x000000100c1c723c */ /* 0x040fe20000081040 */
[----:B------:R-:W3:Y:S04]  /*ccb0*/  LDL.LU.64 R64, [R1+0x290] ;  /* 0x0002900001407983 */ /* 0x000ee80000300a00 */
[----:B------:R-:W3:Y:S04]  /*ccc0*/  LDL.LU.64 R66, [R1+0x298] ;  /* 0x0002980001427983 */ /* 0x000ee80000300a00 */
[----:B------:R-:W2:Y:S04]  /*ccd0*/  LDL.LU.64 R208, [R1+0x280] ;  /* 0x0002800001d07983 */ /* 0x000ea80000300a00 */
[----:B------:R-:W2:Y:S04]  /*cce0*/  LDL.LU.64 R210, [R1+0x288] ;  /* 0x0002880001d27983 */ /* 0x000ea80000300a00 */
[----:B------:R-:W4:Y:S01]  /*ccf0*/  LDL.LU.64 R60, [R1+0x270] ;  /* 0x00027000013c7983 */ /* 0x000f220000300a00 */
[----:B------:R-:W-:Y:S01]  /*cd00*/  HMMA.1688.F32.TF32 R212, R12, R188, R84 ;  /* 0x000000bc0cd4723c */ /* 0x000fe20000081054 */
[----:B------:R-:W-:Y:S01]  /*cd10*/  IMAD.MOV.U32 R57, RZ, RZ, R29 ;  /* 0x000000ffff397224 */ /* 0x000fe200078e001d */
[----:B------:R-:W-:Y:S01]  /*cd20*/  MOV R56, R30 ;  /* 0x0000001e00387202 */ /* 0x000fe20000000f00 */
[----:B------:R-:W4:Y:S01]  /*cd30*/  LDL.LU.64 R62, [R1+0x278] ;  /* 0x00027800013e7983 */ /* 0x000f220000300a00 */
[----:B------:R-:W-:-:S02]  /*cd40*/  IMAD.MOV.U32 R47, RZ, RZ, R31 ;  /* 0x000000ffff2f7224 */ /* 0x000fc400078e001f */
[----:B------:R-:W-:Y:S01]  /*cd50*/  IMAD.MOV.U32 R46, RZ, RZ, R28 ;  /* 0x000000ffff2e7224 */ /* 0x000fe200078e001c */
[----:B------:R-:W4:Y:S01]  /*cd60*/  LDL.LU.64 R184, [R1+0x260] ;  /* 0x0002600001b87983 */ /* 0x000f220000300a00 */
[----:B------:R-:W-:Y:S03]  /*cd70*/  HMMA.1688.F32.TF32 R28, R12, R156, R68 ;  /* 0x0000009c0c1c723c */ /* 0x000fe60000081044 */
[----:B------:R-:W4:Y:S04]  /*cd80*/  LDL.LU.64 R186, [R1+0x268] ;  /* 0x0002680001ba7983 */ /* 0x000f280000300a00 */
[----:B------:R-:W4:Y:S04]  /*cd90*/  LDL.LU.64 R68, [R1+0x210] ;  /* 0x0002100001447983 */ /* 0x000f280000300a00 */
[----:B------:R-:W4:Y:S04]  /*cda0*/  LDL.LU.64 R70, [R1+0x218] ;  /* 0x0002180001467983 */ /* 0x000f280000300a00 */
[----:B------:R-:W-:Y:S04]  /*cdb0*/  STL.64 [R1+0x9f0], R234 ;  /* 0x0009f0ea01007387 */ /* 0x000fe80000100a00 */
[----:B------:R1:W-:Y:S01]  /*cdc0*/  STL.64 [R1+0x9e8], R232 ;  /* 0x0009e8e801007387 */ /* 0x0003e20000100a00 */
[----:B------:R-:W-:-:S02]  /*cdd0*/  IMAD.MOV.U32 R55, RZ, RZ, R29 ;  /* 0x000000ffff377224 */ /* 0x000fc400078e001d */
[----:B------:R-:W-:Y:S01]  /*cde0*/  IMAD.MOV.U32 R54, RZ, RZ, R30 ;  /* 0x000000ffff367224 */ /* 0x000fe200078e001e */
[----:B------:R-:W-:Y:S01]  /*cdf0*/  STL.64 [R1+0xa00], R226 ;  /* 0x000a00e201007387 */ /* 0x000fe20000100a00 */
[----:B------:R-:W-:Y:S02]  /*ce00*/  IMAD.MOV.U32 R53, RZ, RZ, R31 ;  /* 0x000000ffff357224 */ /* 0x000fe400078e001f */
[----:B------:R-:W-:Y:S01]  /*ce10*/  IMAD.MOV.U32 R52, RZ, RZ, R28 ;  /* 0x000000ffff347224 */ /* 0x000fe200078e001c */
[----:B------:R-:W-:Y:S04]  /*ce20*/  STL.64 [R1+0x9f8], R224 ;  /* 0x0009f8e001007387 */ /* 0x000fe80000100a00 */
[----:B------:R-:W-:Y:S04]  /*ce30*/  STL.64 [R1+0xa10], R222 ;  /* 0x000a10de01007387 */ /* 0x000fe80000100a00 */
[----:B------:R-:W-:Y:S04]  /*ce40*/  STL.64 [R1+0xa08], R220 ;  /* 0x000a08dc01007387 */ /* 0x000fe80000100a00 */
[----:B------:R-:W-:Y:S04]  /*ce50*/  STL.64 [R1+0xa20], R214 ;  /* 0x000a20d601007387 */ /* 0x000fe80000100a00 */
[----:B------:R-:W-:Y:S01]  /*ce60*/  STL.64 [R1+0xa18], R212 ;  /* 0x000a18d401007387 */ /* 0x000fe20000100a00 */
[C---:B---3--:R-:W-:Y:S03]  /*ce70*/  HMMA.1688.F32.TF32 R240, R236.reuse, R24, R64 ;  /* 0x00000018ecf0723c */ /* 0x048fe60000081040 */
[----:B------:R-:W3:Y:S04]  /*ce80*/  LDL.LU.64 R64, [R1+0x200] ;  /* 0x0002000001407983 */ /* 0x000ee80000300a00 */
[----:B------:R-:W3:Y:S01]  /*ce90*/  LDL.LU.64 R66, [R1+0x208] ;  /* 0x0002080001427983 */ /* 0x000ee20000300a00 */
[----:B--2---:R-:W-:Y:S03]  /*cea0*/  HMMA.1688.F32.TF32 R72, R236, R20, R208 ;  /* 0x00000014ec48723c */ /* 0x004fe600000810d0 */
[----:B------:R-:W-:Y:S04]  /*ceb0*/  LDS R12, [R3+UR7+0x200] ;  /* 0x00020007030c7984 */ /* 0x000fe80008000800 */
[----:B------:R-:W-:Y:S04]  /*cec0*/  LDS R14, [R3+UR7+0x1200] ;  /* 0x00120007030e7984 */ /* 0x000fe80008000800 */
[----:B------:R-:W-:Y:S04]  /*ced0*/  LDS R13, [R10+UR7+0x200] ;  /* 0x000200070a0d7984 */ /* 0x000fe80008000800 */
[----:B------:R-:W-:Y:S04]  /*cee0*/  STL [R1+0x9c8], R240 ;  /* 0x0009c8f001007387 */ /* 0x000fe80000100800 */
[----:B------:R-:W-:Y:S01]  /*cef0*/  STL [R1+0x9c4], R241 ;  /* 0x0009c4f101007387 */ /* 0x000fe20000100800 */
[----:B------:R-:W-:-:S02]  /*cf00*/  IMAD.MOV.U32 R4, RZ, RZ, R75 ;  /* 0x000000ffff047224 */ /* 0x000fc400078e004b */
[----:B------:R-:W-:Y:S01]  /*cf10*/  IMAD.MOV.U32 R5, RZ, RZ, R74 ;  /* 0x000000ffff057224 */ /* 0x000fe200078e004a */
[----:B------:R-:W-:Y:S01]  /*cf20*/  STL [R1+0x9c0], R242 ;  /* 0x0009c0f201007387 */ /* 0x000fe20000100800 */
[----:B------:R-:W-:Y:S01]  /*cf30*/  IMAD.MOV.U32 R6, RZ, RZ, R73 ;  /* 0x000000ffff067224 */ /* 0x000fe200078e0049 */
[----:B------:R-:W-:Y:S02]  /*cf40*/  MOV R9, R72 ;  /* 0x0000004800097202 */ /* 0x000fe40000000f00 */
[----:B------:R-:W-:Y:S01]  /*cf50*/  STL [R1+0x9bc], R243 ;  /* 0x0009bcf301007387 */ /* 0x000fe20000100800 */
[C---:B----4-:R-:W-:Y:S03]  /*cf60*/  HMMA.1688.F32.TF32 R72, R236.reuse, R16, R60 ;  /* 0x00000010ec48723c */ /* 0x050fe6000008103c */
[----:B------:R-:W-:Y:S04]  /*cf70*/  STL [R1+0x9d8], R4 ;  /* 0x0009d80401007387 */ /* 0x000fe80000100800 */
[----:B------:R-:W-:Y:S04]  /*cf80*/  STL [R1+0x9d4], R5 ;  /* 0x0009d40501007387 */ /* 0x000fe80000100800 */
[----:B------:R-:W-:Y:S04]  /*cf90*/  STL [R1+0x9d0], R6 ;  /* 0x0009d00601007387 */ /* 0x000fe80000100800 */
[----:B------:R-:W-:Y:S04]  /*cfa0*/  STL [R1+0x9cc], R9 ;  /* 0x0009cc0901007387 */ /* 0x000fe80000100800 */
[----:B------:R-:W2:Y:S04]  /*cfb0*/  LDL.LU.64 R60, [R1+0x1f0] ;  /* 0x0001f000013c7983 */ /* 0x000ea80000300a00 */
[----:B------:R-:W2:Y:S04]  /*cfc0*/  LDL.LU.64 R62, [R1+0x1f8] ;  /* 0x0001f800013e7983 */ /* 0x000ea80000300a00 */
[----:B------:R-:W-:Y:S04]  /*cfd0*/  STL.64 [R1+0x40], R72 ;  /* 0x0000404801007387 */ /* 0x000fe80000100a00 */
[----:B------:R4:W-:Y:S01]  /*cfe0*/  STL.64 [R1+0x48], R74 ;  /* 0x0000484a01007387 */ /* 0x0009e20000100a00 */
[----:B------:R-:W-:Y:S01]  /*cff0*/  HMMA.1688.F32.TF32 R68, R236, R160, R68 ;  /* 0x000000a0ec44723c */ /* 0x000fe20000081044 */
[----:B-1----:R-:W-:-:S02]  /*d000*/  IMAD.MOV.U32 R232, RZ, RZ, R46 ;  /* 0x000000ffffe87224 */ /* 0x002fc400078e002e */
[----:B------:R-:W-:Y:S04]  /*d010*/  LDS R28, [R3+UR7+0x280] ;  /* 0x00028007031c7984 */ /* 0x000fe80008000800 */
[----:B------:R-:W-:Y:S01]  /*d020*/  LDS R30, [R3+UR7+0x1280] ;  /* 0x00128007031e7984 */ /* 0x000fe20008000800 */
[----:B----4-:R-:W-:Y:S03]  /*d030*/  HMMA.1688.F32.TF32 R72, R236, R156, R184 ;  /* 0x0000009cec48723c */ /* 0x010fe600000810b8 */
[----:B------:R-:W-:Y:S04]  /*d040*/  LDS R29, [R10+UR7+0x280] ;  /* 0x000280070a1d7984 */ /* 0x000fe80008000800 */
[----:B------:R-:W1:Y:S04]  /*d050*/  LDS R31, [R10+UR7+0x1280] ;  /* 0x001280070a1f7984 */ /* 0x000e680008000800 */
[----:B------:R-:W-:Y:S01]  /*d060*/  IMAD.MOV.U32 R242, RZ, RZ, R69 ;  /* 0x000000fffff27224 */ /* 0x000fe200078e0045 */
[----:B------:R-:W4:Y:S01]  /*d070*/  LDS R15, [R10+UR7+0x1200] ;  /* 0x001200070a0f7984 */ /* 0x000f220008000800 */
[----:B------:R-:W-:-:S02]  /*d080*/  IMAD.MOV.U32 R243, RZ, RZ, R70 ;  /* 0x000000fffff37224 */ /* 0x000fc400078e0046 */
[----:B------:R-:W-:Y:S02]  /*d090*/  IMAD.MOV.U32 R241, RZ, RZ, R68 ;  /* 0x000000fffff17224 */ /* 0x000fe400078e0044 */
[----:B------:R-:W-:Y:S02]  /*d0a0*/  IMAD.MOV.U32 R233, RZ, RZ, R57 ;  /* 0x000000ffffe97224 */ /* 0x000fe400078e0039 */
[----:B------:R-:W-:Y:S02]  /*d0b0*/  IMAD.MOV.U32 R234, RZ, RZ, R56 ;  /* 0x000000ffffea7224 */ /* 0x000fe400078e0038 */
[----:B------:R-:W-:Y:S01]  /*d0c0*/  IMAD.MOV.U32 R235, RZ, RZ, R47 ;  /* 0x000000ffffeb7224 */ /* 0x000fe200078e002f */
[----:B------:R-:W-:Y:S01]  /*d0d0*/  MOV R227, R162 ;  /* 0x000000a200e37202 */ /* 0x000fe20000000f00 */
[----:B------:R-:W-:Y:S01]  /*d0e0*/  IMAD.MOV.U32 R9, RZ, RZ, R74 ;  /* 0x000000ffff097224 */ /* 0x000fe200078e004a */
[----:B------:R-:W-:Y:S01]  /*d0f0*/  MOV R240, R75 ;  /* 0x0000004b00f07202 */ /* 0x000fe20000000f00 */
[----:B------:R-:W-:Y:S01]  /*d100*/  IMAD.MOV.U32 R6, RZ, RZ, R73 ;  /* 0x000000ffff067224 */ /* 0x000fe200078e0049 */
[----:B------:R-:W-:Y:S01]  /*d110*/  LDS R46, [R3+UR7+0x3000] ;  /* 0x00300007032e7984 */ /* 0x000fe20008000800 */
[----:B------:R-:W-:-:S03]  /*d120*/  IMAD.MOV.U32 R5, RZ, RZ, R72 ;  /* 0x000000ffff057224 */ /* 0x000fc600078e0048 */
[----:B------:R-:W-:Y:S04]  /*d130*/  STL [R1+0x9e4], R9 ;  /* 0x0009e40901007387 */ /* 0x000fe80000100800 */
[----:B------:R1:W-:Y:S04]  /*d140*/  STL [R1+0x9e0], R6 ;  /* 0x0009e00601007387 */ /* 0x0003e80000100800 */
[----:B------:R1:W-:Y:S04]  /*d150*/  STL [R1+0x9dc], R5 ;  /* 0x0009dc0501007387 */ /* 0x0003e80000100800 */
[----:B------:R-:W-:Y:S04]  /*d160*/  STL.64 [R1+0xa30], R242 ;  /* 0x000a30f201007387 */ /* 0x000fe80000100a00 */
[----:B------:R-:W-:Y:S01]  /*d170*/  STL.64 [R1+0xa28], R240 ;  /* 0x000a28f001007387 */ /* 0x000fe20000100a00 */
[----:B------:R-:W-:Y:S01]  /*d180*/  IMAD.MOV.U32 R252, RZ, RZ, R71 ;  /* 0x000000fffffc7224 */ /* 0x000fe200078e0047 */
[----:B---3--:R-:W-:Y:S01]  /*d190*/  HMMA.1688.F32.TF32 R64, R236, R164, R64 ;  /* 0x000000a4ec40723c */ /* 0x008fe20000081040 */
[----:B------:R-:W-:Y:S01]  /*d1a0*/  IMAD.MOV.U32 R224, RZ, RZ, R183 ;  /* 0x000000ffffe07224 */ /* 0x000fe200078e00b7 */
[----:B------:R-:W-:Y:S01]  /*d1b0*/  LDS R47, [R10+UR7+0x3000] ;  /* 0x003000070a2f7984 */ /* 0x000fe20008000800 */
[----:B------:R-:W-:-:S02]  /*d1c0*/  IMAD.MOV.U32 R225, RZ, RZ, R166 ;  /* 0x000000ffffe17224 */ /* 0x000fc400078e00a6 */
[----:B------:R-:W-:Y:S01]  /*d1d0*/  IMAD.MOV.U32 R226, RZ, RZ, R167 ;  /* 0x000000ffffe27224 */ /* 0x000fe200078e00a7 */
[----:B------:R-:W-:Y:S01]  /*d1e0*/  LDS R184, [R3+UR7+0x300] ;  /* 0x0003000703b87984 */ /* 0x000fe20008000800 */
[----:B------:R-:W-:Y:S02]  /*d1f0*/  IMAD.MOV.U32 R220, RZ, RZ, R163 ;  /* 0x000000ffffdc7224 */ /* 0x000fe400078e00a3 */
[----:B------:R-:W-:Y:S01]  /*d200*/  IMAD.MOV.U32 R221, RZ, RZ, R158 ;  /* 0x000000ffffdd7224 */ /* 0x000fe200078e009e */
[----:B------:R-:W-:Y:S01]  /*d210*/  LDS R186, [R3+UR7+0x1300] ;  /* 0x0013000703ba7984 */ /* 0x000fe20008000800 */
[----:B------:R-:W-:Y:S02]  /*d220*/  IMAD.MOV.U32 R222, RZ, RZ, R159 ;  /* 0x000000ffffde7224 */ /* 0x000fe400078e009f */
[----:B------:R-:W-:Y:S01]  /*d230*/  IMAD.MOV.U32 R223, RZ, RZ, R18 ;  /* 0x000000ffffdf7224 */ /* 0x000fe200078e0012 */
[----:B------:R-:W-:Y:S01]  /*d240*/  LDS R185, [R10+UR7+0x300] ;  /* 0x000300070ab97984 */ /* 0x000fe20008000800 */
[----:B------:R-:W-:-:S02]  /*d250*/  IMAD.MOV.U32 R214, RZ, RZ, R245 ;  /* 0x000000ffffd67224 */ /* 0x000fc400078e00f5 */
[----:B------:R-:W-:Y:S01]  /*d260*/  IMAD.MOV.U32 R215, RZ, RZ, R244 ;  /* 0x000000ffffd77224 */ /* 0x000fe200078e00f4 */
[----:B------:R-:W3:Y:S01]  /*d270*/  LDS R187, [R10+UR7+0x1300] ;  /* 0x001300070abb7984 */ /* 0x000ee20008000800 */
[----:B-1----:R-:W-:Y:S01]  /*d280*/  IMAD.MOV.U32 R6, RZ, RZ, R65 ;  /* 0x000000ffff067224 */ /* 0x002fe200078e0041 */
[----:B------:R-:W-:Y:S01]  /*d290*/  MOV R5, R66 ;  /* 0x0000004200057202 */ /* 0x000fe20000000f00 */
[----:B------:R-:W-:Y:S02]  /*d2a0*/  IMAD.MOV.U32 R4, RZ, RZ, R67 ;  /* 0x000000ffff047224 */ /* 0x000fe400078e0043 */
[----:B------:R-:W-:Y:S01]  /*d2b0*/  IMAD.MOV.U32 R9, RZ, RZ, R64 ;  /* 0x000000ffff097224 */ /* 0x000fe200078e0040 */
[----:B------:R-:W-:Y:S04]  /*d2c0*/  STL [R1+0xa40], R6 ;  /* 0x000a400601007387 */ /* 0x000fe80000100800 */
[----:B------:R-:W-:Y:S04]  /*d2d0*/  STL.64 [R1+0xa38], R4 ;  /* 0x000a380401007387 */ /* 0x000fe80000100a00 */
[----:B------:R-:W3:Y:S04]  /*d2e0*/  LDL.LU.64 R64, [R1+0x1e0] ;  /* 0x0001e00001407983 */ /* 0x000ee80000300a00 */
[----:B------:R-:W3:Y:S04]  /*d2f0*/  LDL.LU.64 R66, [R1+0x1e8] ;  /* 0x0001e80001427983 */ /* 0x000ee80000300a00 */
[----:B------:R-:W3:Y:S04]  /*d300*/  LDL.LU.64 R68, [R1+0x150] ;  /* 0x0001500001447983 */ /* 0x000ee80000300a00 */
[----:B------:R-:W3:Y:S04]  /*d310*/  LDL.LU.64 R70, [R1+0x158] ;  /* 0x0001580001467983 */ /* 0x000ee80000300a00 */
[----:B------:R-:W3:Y:S04]  /*d320*/  LDL.LU.64 R72, [R1+0x140] ;  /* 0x0001400001487983 */ /* 0x000ee80000300a00 */
[----:B------:R-:W3:Y:S01]  /*d330*/  LDL.LU.64 R74, [R1+0x148] ;  /* 0x00014800014a7983 */ /* 0x000ee20000300a00 */
[----:B--2---:R-:W-:Y:S01]  /*d340*/  HMMA.1688.F32.TF32 R248, R236, R180, R60 ;  /* 0x000000b4ecf8723c */ /* 0x004fe2000008103c */
[----:B------:R-:W-:-:S02]  /*d350*/  IMAD.MOV.U32 R61, RZ, RZ, R229 ;  /* 0x000000ffff3d7224 */ /* 0x000fc400078e00e5 */
[----:B------:R-:W-:Y:S01]  /*d360*/  IMAD.MOV.U32 R60, RZ, RZ, R228 ;  /* 0x000000ffff3c7224 */ /* 0x000fe200078e00e4 */
[----:B------:R-:W2:Y:S04]  /*d370*/  LDL.LU.64 R76, [R1+0x130] ;  /* 0x00013000014c7983 */ /* 0x000ea80000300a00 */
[----:B------:R-:W-:Y:S01]  /*d380*/  HMMA.1688.F32.TF32 R236, R236, R188, R112 ;  /* 0x000000bcecec723c */ /* 0x000fe20000081070 */
[----:B------:R-:W2:Y:S04]  /*d390*/  LDL.LU.64 R78, [R1+0x138] ;  /* 0x00013800014e7983 */ /* 0x000ea80000300a00 */
[----:B------:R-:W2:Y:S03]  /*d3a0*/  LDL.LU.64 R80, [R1+0x120] ;  /* 0x0001200001507983 */ /* 0x000ea60000300a00 */
[----:B------:R-:W-:Y:S01]  /*d3b0*/  HMMA.1688.F32.TF32 R228, R32, R24, R48 ;  /* 0x0000001820e4723c */ /* 0x000fe20000081030 */
[----:B------:R-:W2:Y:S04]  /*d3c0*/  LDL.LU.64 R82, [R1+0x128] ;  /* 0x0001280001527983 */ /* 0x000ea80000300a00 */
[----:B------:R-:W-:Y:S04]  /*d3d0*/  STL.64 [R1+0x990], R250 ;  /* 0x000990fa01007387 */ /* 0x000fe80000100a00 */
[----:B------:R-:W-:Y:S04]  /*d3e0*/  STL.64 [R1+0x988], R248 ;  /* 0x000988f801007387 */ /* 0x000fe80000100a00 */
[----:B------:R-:W-:Y:S04]  /*d3f0*/  STL.64 [R1+0x9a0], R238 ;  /* 0x0009a0ee01007387 */ /* 0x000fe80000100a00 */
[----:B------:R1:W-:Y:S04]  /*d400*/  STL.64 [R1+0x998], R236 ;  /* 0x000998ec01007387 */ /* 0x0003e80000100a00 */
[----:B------:R4:W-:Y:S04]  /*d410*/  STL.64 [R1+0x9b0], R230 ;  /* 0x0009b0e601007387 */ /* 0x0009e80000100a00 */
[----:B------:R4:W-:Y:S01]  /*d420*/  STL.64 [R1+0x9a8], R228 ;  /* 0x0009a8e401007387 */ /* 0x0009e20000100a00 */
[----:B-1----:R-:W-:Y:S01]  /*d430*/  IMAD.MOV.U32 R236, RZ, RZ, R232 ;  /* 0x000000ffffec7224 */ /* 0x002fe200078e00e8 */
[----:B------:R-:W-:-:S02]  /*d440*/  MOV R232, R27 ;  /* 0x0000001b00e87202 */ /* 0x000fc40000000f00 */
[----:B------:R-:W2:Y:S01]  /*d450*/  LDL.LU R27, [R1+0xaa8] ;  /* 0x000aa800011b7983 */ /* 0x000ea20000300800 */
[----:B------:R-:W-:Y:S02]  /*d460*/  IMAD.MOV.U32 R237, RZ, RZ, R233 ;  /* 0x000000ffffed7224 */ /* 0x000fe400078e00e9 */
[----:B------:R-:W-:Y:S02]  /*d470*/  IMAD.MOV.U32 R238, RZ, RZ, R234 ;  /* 0x000000ffffee7224 */ /* 0x000fe400078e00ea */
[----:B------:R-:W-:Y:S02]  /*d480*/  IMAD.MOV.U32 R233, RZ, RZ, R190 ;  /* 0x000000ffffe97224 */ /* 0x000fe400078e00be */
[----:B------:R-:W-:Y:S01]  /*d490*/  IMAD.MOV.U32 R239, RZ, RZ, R235 ;  /* 0x000000ffffef7224 */ /* 0x000fe200078e00eb */
[----:B------:R-:W3:Y:S01]  /*d4a0*/  LDL.LU R190, [R1+0xaa4] ;  /* 0x000aa40001be7983 */ /* 0x000ee20000300800 */
[----:B------:R-:W-:Y:S02]  /*d4b0*/  IMAD.MOV.U32 R234, RZ, RZ, R191 ;  /* 0x000000ffffea7224 */ /* 0x000fe400078e00bf */
[----:B------:R-:W-:Y:S01]  /*d4c0*/  IMAD.MOV.U32 R235, RZ, RZ, R182 ;  /* 0x000000ffffeb7224 */ /* 0x000fe200078e00b6 */
[----:B------:R-:W3:Y:S04]  /*d4d0*/  LDL.LU R191, [R1+0xaa0] ;  /* 0x000aa00001bf7983 */ /* 0x000ee80000300800 */
[----:B------:R-:W3:Y:S04]  /*d4e0*/  LDL.LU R182, [R1+0xa9c] ;  /* 0x000a9c0001b67983 */ /* 0x000ee80000300800 */
[----:B------:R-:W3:Y:S04]  /*d4f0*/  LDL.LU R183, [R1+0xa98] ;  /* 0x000a980001b77983 */ /* 0x000ee80000300800 */
[----:B------:R-:W3:Y:S04]  /*d500*/  LDL.LU R166, [R1+0xa94] ;  /* 0x000a940001a67983 */ /* 0x000ee80000300800 */
[----:B------:R-:W3:Y:S04]  /*d510*/  LDL.LU R167, [R1+0xa90] ;  /* 0x000a900001a77983 */ /* 0x000ee80000300800 */
[----:B------:R-:W3:Y:S01]  /*d520*/  LDL.LU R162, [R1+0xa8c] ;  /* 0x000a8c0001a27983 */ /* 0x000ee20000300800 */
[----:B------:R-:W-:-:S03]  /*d530*/  IMAD.MOV.U32 R240, RZ, RZ, R19 ;  /* 0x000000fffff07224 */ /* 0x000fc600078e0013 */
[----:B------:R-:W3:Y:S01]  /*d540*/  LDL.LU R163, [R1+0xa88] ;  /* 0x000a880001a37983 */ /* 0x000ee20000300800 */
[----:B------:R-:W-:-:S03]  /*d550*/  IMAD.MOV.U32 R241, RZ, RZ, R22 ;  /* 0x000000fffff17224 */ /* 0x000fc600078e0016 */
[----:B------:R-:W3:Y:S01]  /*d560*/  LDL.LU R158, [R1+0xa84] ;  /* 0x000a8400019e7983 */ /* 0x000ee20000300800 */
[----:B------:R-:W-:-:S03]  /*d570*/  MOV R242, R23 ;  /* 0x0000001700f27202 */ /* 0x000fc60000000f00 */
[----:B------:R-:W3:Y:S01]  /*d580*/  LDL.LU R159, [R1+0xa80] ;  /* 0x000a8000019f7983 */ /* 0x000ee20000300800 */
[----:B------:R-:W-:-:S03]  /*d590*/  IMAD.MOV.U32 R243, RZ, RZ, R26 ;  /* 0x000000fffff37224 */ /* 0x000fc600078e001a */
[----:B------:R-:W3:Y:S04]  /*d5a0*/  LDL.LU R18, [R1+0xa7c] ;  /* 0x000a7c0001127983 */ /* 0x000ee80000300800 */
[----:B------:R-:W3:Y:S01]  /*d5b0*/  LDL.LU R19, [R1+0xa78] ;  /* 0x000a780001137983 */ /* 0x000ee20000300800 */
[----:B------:R-:W-:-:S03]  /*d5c0*/  IMAD.MOV.U32 R5, RZ, RZ, R36 ;  /* 0x000000ffff057224 */ /* 0x000fc600078e0024 */
[----:B------:R-:W3:Y:S01]  /*d5d0*/  LDL.LU R22, [R1+0xa74] ;  /* 0x000a740001167983 */ /* 0x000ee20000300800 */
[----:B------:R-:W-:-:S03]  /*d5e0*/  IMAD.MOV.U32 R6, RZ, RZ, R37 ;  /* 0x000000ffff067224 */ /* 0x000fc600078e0025 */
[----:B------:R-:W3:Y:S01]  /*d5f0*/  LDL.LU R23, [R1+0xa70] ;  /* 0x000a700001177983 */ /* 0x000ee20000300800 */
[C---:B------:R-:W-:Y:S03]  /*d600*/  HMMA.1688.F32.TF32 R112, R28.reuse, R164, R192 ;  /* 0x000000a41c70723c */ /* 0x040fe600000810c0 */
[----:B------:R-:W3:Y:S01]  /*d610*/  LDL.LU R26, [R1+0xa6c] ;  /* 0x000a6c00011a7983 */ /* 0x000ee20000300800 */
[----:B----4-:R-:W-:Y:S02]  /*d620*/  IMAD.MOV.U32 R231, RZ, RZ, R38 ;  /* 0x000000ffffe77224 */ /* 0x010fe400078e0026 */
[----:B------:R-:W-:Y:S02]  /*d630*/  IMAD.MOV.U32 R228, RZ, RZ, R39 ;  /* 0x000000ffffe47224 */ /* 0x000fe400078e0027 */
[----:B------:R-:W-:Y:S01]  /*d640*/  HMMA.1688.F32.TF32 R84, R28, R16, R100 ;  /* 0x000000101c54723c */ /* 0x000fe20000081064 */
[----:B------:R-:W-:-:S02]  /*d650*/  IMAD.MOV.U32 R212, RZ, RZ, R247 ;  /* 0x000000ffffd47224 */ /* 0x000fc400078e00f7 */
[----:B------:R-:W-:-:S05]  /*d660*/  IMAD.MOV.U32 R213, RZ, RZ, R246 ;  /* 0x000000ffffd57224 */ /* 0x000fca00078e00f6 */
[C---:B------:R-:W-:Y:S08]  /*d670*/  HMMA.1688.F32.TF32 R88, R12.reuse, R24, R88 ;  /* 0x000000180c58723c */ /* 0x040ff00000081058 */
[C---:B------:R-:W-:Y:S08]  /*d680*/  HMMA.1688.F32.TF32 R92, R12.reuse, R20, R92 ;  /* 0x000000140c5c723c */ /* 0x040ff0000008105c */
[C---:B------:R-:W-:Y:S08]  /*d690*/  HMMA.1688.F32.TF32 R204, R12.reuse, R16, R204 ;  /* 0x000000100ccc723c */ /* 0x040ff000000810cc */
[C---:B------:R-:W-:Y:S08]  /*d6a0*/  HMMA.1688.F32.TF32 R96, R12.reuse, R156, R96 ;  /* 0x0000009c0c60723c */ /* 0x040ff00000081060 */
[C---:B------:R-:W-:Y:S08]  /*d6b0*/  HMMA.1688.F32.TF32 R104, R12.reuse, R160, R104 ;  /* 0x000000a00c68723c */ /* 0x040ff00000081068 */
[C---:B------:R-:W-:Y:S08]  /*d6c0*/  HMMA.1688.F32.TF32 R108, R12.reuse, R164, R108 ;  /* 0x000000a40c6c723c */ /* 0x040ff0000008106c */
[C---:B------:R-:W-:Y:S08]  /*d6d0*/  HMMA.1688.F32.TF32 R144, R12.reuse, R180, R144 ;  /* 0x000000b40c90723c */ /* 0x040ff00000081090 */
[----:B------:R-:W-:Y:S01]  /*d6e0*/  HMMA.1688.F32.TF32 R12, R12, R188, R148 ;  /* 0x000000bc0c0c723c */ /* 0x000fe20000081094 */
[----:B--2---:R-:W-:-:S02]  /*d6f0*/  IMAD.MOV.U32 R4, RZ, RZ, R27 ;  /* 0x000000ffff047224 */ /* 0x004fc400078e001b */
[----:B------:R-:W2:Y:S04]  /*d700*/  LDL.LU R27, [R1+0xa68] ;  /* 0x000a6800011b7983 */ /* 0x000ea80000300800 */
[----:B------:R-:W4:Y:S04]  /*d710*/  LDL.LU R36, [R1+0xa64] ;  /* 0x000a640001247983 */ /* 0x000f280000300800 */
[----:B------:R-:W4:Y:S04]  /*d720*/  LDL.LU R37, [R1+0xa60] ;  /* 0x000a600001257983 */ /* 0x000f280000300800 */
[----:B------:R-:W2:Y:S04]  /*d730*/  LDL.LU R194, [R1+0x1d8] ;  /* 0x0001d80001c27983 */ /* 0x000ea80000300800 */
[----:B------:R-:W2:Y:S04]  /*d740*/  LDL.LU R195, [R1+0x1dc] ;  /* 0x0001dc0001c37983 */ /* 0x000ea80000300800 */
[----:B------:R-:W4:Y:S04]  /*d750*/  LDL.LU R38, [R1+0xa5c] ;  /* 0x000a5c0001267983 */ /* 0x000f280000300800 */
[----:B------:R-:W4:Y:S04]  /*d760*/  LDL.LU R39, [R1+0xa58] ;  /* 0x000a580001277983 */ /* 0x000f280000300800 */
[----:B------:R-:W2:Y:S04]  /*d770*/  LDL.LU.64 R100, [R1+0x110] ;  /* 0x0001100001647983 */ /* 0x000ea80000300a00 */
[----:B------:R-:W2:Y:S04]  /*d780*/  LDL.LU.64 R102, [R1+0x118] ;  /* 0x0001180001667983 */ /* 0x000ea80000300a00 */
[----:B------:R-:W4:Y:S04]  /*d790*/  LDL.LU.64 R148, [R1+0x100] ;  /* 0x0001000001947983 */ /* 0x000f280000300a00 */
[----:B------:R-:W4:Y:S04]  /*d7a0*/  LDL.LU.64 R150, [R1+0x108] ;  /* 0x0001080001967983 */ /* 0x000f280000300a00 */
[----:B------:R-:W4:Y:S04]  /*d7b0*/  LDL.LU.64 R244, [R1+0xf0] ;  /* 0x0000f00001f47983 */ /* 0x000f280000300a00 */
[----:B------:R-:W4:Y:S01]  /*d7c0*/  LDL.LU.64 R246, [R1+0xf8] ;  /* 0x0000f80001f67983 */ /* 0x000f220000300a00 */
[----:B------:R-:W-:Y:S01]  /*d7d0*/  IMAD.MOV.U32 R63, RZ, RZ, R45 ;  /* 0x000000ffff3f7224 */ /* 0x000fe200078e002d */
[----:B------:R-:W-:-:S02]  /*d7e0*/  MOV R62, R44 ;  /* 0x0000002c003e7202 */ /* 0x000fc40000000f00 */
[----:B------:R-:W-:Y:S04]  /*d7f0*/  LDS R44, [R3+UR7+0x2000] ;  /* 0x00200007032c7984 */ /* 0x000fe80008000800 */
[----:B------:R-:W1:Y:S01]  /*d800*/  LDS R45, [R10+UR7+0x2000] ;  /* 0x002000070a2d7984 */ /* 0x000e620008000800 */
[C---:B------:R-:W-:Y:S03]  /*d810*/  HMMA.1688.F32.TF32 R208, R28.reuse, R180, R196 ;  /* 0x000000b41cd0723c */ /* 0x040fe600000810c4 */
[----:B------:R-:W4:Y:S04]  /*d820*/  LDL.LU.64 R196, [R1+0xe0] ;  /* 0x0000e00001c47983 */ /* 0x000f280000300a00 */
[----:B------:R-:W4:Y:S01]  /*d830*/  LDL.LU.64 R198, [R1+0xe8] ;  /* 0x0000e80001c67983 */ /* 0x000f220000300a00 */
[----:B------:R-:W-:Y:S03]  /*d840*/  HMMA.1688.F32.TF32 R216, R28, R188, R200 ;  /* 0x000000bc1cd8723c */ /* 0x000fe600000810c8 */
[----:B------:R-:W4:Y:S01]  /*d850*/  LDL.LU.64 R200, [R1+0xd0] ;  /* 0x0000d00001c87983 */ /* 0x000f220000300a00 */
[----:B------:R-:W-:-:S03]  /*d860*/  IMAD.MOV.U32 R192, RZ, RZ, R60 ;  /* 0x000000ffffc07224 */ /* 0x000fc600078e003c */
[----:B------:R-:W4:Y:S01]  /*d870*/  LDL.LU.64 R202, [R1+0xd8] ;  /* 0x0000d80001ca7983 */ /* 0x000f220000300a00 */
[----:B------:R-:W-:Y:S01]  /*d880*/  HMMA.1688.F32.TF32 R56, R28, R24, R152 ;  /* 0x000000181c38723c */ /* 0x000fe20000081098 */
[----:B------:R-:W-:Y:S02]  /*d890*/  IMAD.MOV.U32 R193, RZ, RZ, R61 ;  /* 0x000000ffffc17224 */ /* 0x000fe400078e003d */
[----:B------:R-:W4:Y:S01]  /*d8a0*/  LDL.LU.64 R152, [R1+0xa0] ;  /* 0x0000a00001987983 */ /* 0x000f220000300a00 */
[----:B------:R-:W-:Y:S01]  /*d8b0*/  MOV R229, R62 ;  /* 0x0000003e00e57202 */ /* 0x000fe20000000f00 */
[----:B------:R-:W-:Y:S02]  /*d8c0*/  IMAD.MOV.U32 R230, RZ, RZ, R63 ;  /* 0x000000ffffe67224 */ /* 0x000fe400078e003f */
[----:B------:R-:W4:Y:S01]  /*d8d0*/  LDL.LU.64 R154, [R1+0xa8] ;  /* 0x0000a800019a7983 */ /* 0x000f220000300a00 */
[----:B------:R-:W-:Y:S01]  /*d8e0*/  IMAD.MOV.U32 R251, RZ, RZ, R53 ;  /* 0x000000fffffb7224 */ /* 0x000fe200078e0035 */
[----:B------:R-:W-:-:S02]  /*d8f0*/  MOV R248, R52 ;  /* 0x0000003400f87202 */ /* 0x000fc40000000f00 */
[----:B------:R-:W4:Y:S01]  /*d900*/  LDL.LU.64 R60, [R1+0x80] ;  /* 0x00008000013c7983 */ /* 0x000f220000300a00 */
[----:B------:R-:W-:Y:S01]  /*d910*/  IMAD.MOV.U32 R249, RZ, RZ, R55 ;  /* 0x000000fffff97224 */ /* 0x000fe200078e0037 */
[----:B------:R-:W-:Y:S01]  /*d920*/  MOV R50, R41 ;  /* 0x0000002900327202 */ /* 0x000fe20000000f00 */
[----:B------:R-:W-:Y:S01]  /*d930*/  IMAD.MOV.U32 R250, RZ, RZ, R54 ;  /* 0x000000fffffa7224 */ /* 0x000fe200078e0036 */
[----:B------:R-:W4:Y:S01]  /*d940*/  LDL.LU.64 R62, [R1+0x88] ;  /* 0x00008800013e7983 */ /* 0x000f220000300a00 */
[----:B------:R-:W-:Y:S01]  /*d950*/  IMAD.MOV.U32 R51, RZ, RZ, R40 ;  /* 0x000000ffff337224 */ /* 0x000fe200078e0028 */
[----:B---3--:R-:W-:Y:S02]  /*d960*/  HMMA.1688.F32.TF32 R64, R184, R24, R64 ;  /* 0x00000018b840723c */ /* 0x008fe40000081040 */
[----:B------:R-:W3:Y:S01]  /*d970*/  LDL.LU.64 R52, [R1+0x60] ;  /* 0x0000600001347983 */ /* 0x000ee20000300a00 */
[----:B------:R-:W-:Y:S02]  /*d980*/  IMAD.MOV.U32 R48, RZ, RZ, R43 ;  /* 0x000000ffff307224 */ /* 0x000fe400078e002b */
[----:B------:R-:W-:Y:S01]  /*d990*/  IMAD.MOV.U32 R49, RZ, RZ, R42 ;  /* 0x000000ffff317224 */ /* 0x000fe200078e002a */
[----:B------:R-:W3:Y:S02]  /*d9a0*/  LDL.LU.64 R54, [R1+0x68] ;  /* 0x0000680001367983 */ /* 0x000ee40000300a00 */
[----:B-1----:R-:W-:Y:S02]  /*d9b0*/  HMMA.1688.F32.TF32 R4, R44, R22, R4 ;  /* 0x000000162c04723c */ /* 0x002fe40000081004 */
[----:B------:R-:W3:Y:S04]  /*d9c0*/  LDL.LU.64 R40, [R1+0x20] ;  /* 0x0000200001287983 */ /* 0x000ee80000300a00 */
[----:B------:R-:W3:Y:S02]  /*d9d0*/  LDL.LU.64 R42, [R1+0x28] ;  /* 0x00002800012a7983 */ /* 0x000ee40000300a00 */
[C---:B------:R-:W-:Y:S08]  /*d9e0*/  HMMA.1688.F32.TF32 R68, R184.reuse, R20, R68 ;  /* 0x00000014b844723c */ /* 0x040ff00000081044 */
[C---:B------:R-:W-:Y:S08]  /*d9f0*/  HMMA.1688.F32.TF32 R72, R184.reuse, R16, R72 ;  /* 0x00000010b848723c */ /* 0x040ff00000081048 */
[C---:B------:R-:W-:Y:S08]  /*da00*/  HMMA.1688.F32.TF32 R76, R184.reuse, R156, R76 ;  /* 0x0000009cb84c723c */ /* 0x040ff0000008104c */
[----:B------:R-:W-:Y:S08]  /*da10*/  HMMA.1688.F32.TF32 R80, R184, R160, R80 ;  /* 0x000000a0b850723c */ /* 0x000ff00000081050 */
[C---:B------:R-:W-:Y:S08]  /*da20*/  HMMA.1688.F32.TF32 R240, R44.reuse, R18, R240 ;  /* 0x000000122cf0723c */ /* 0x040ff000000810f0 */
[C---:B------:R-:W-:Y:S08]  /*da30*/  HMMA.1688.F32.TF32 R212, R44.reuse, R158, R212 ;  /* 0x0000009e2cd4723c */ /* 0x040ff000000810d4 */
[C---:B------:R-:W-:Y:S08]  /*da40*/  HMMA.1688.F32.TF32 R220, R44.reuse, R162, R220 ;  /* 0x000000a22cdc723c */ /* 0x040ff000000810dc */
[C---:B------:R-:W-:Y:S08]  /*da50*/  HMMA.1688.F32.TF32 R224, R44.reuse, R166, R224 ;  /* 0x000000a62ce0723c */ /* 0x040ff000000810e0 */
[----:B------:R-:W-:Y:S08]  /*da60*/  HMMA.1688.F32.TF32 R232, R44, R182, R232 ;  /* 0x000000b62ce8723c */ /* 0x000ff000000810e8 */
[C---:B--2---:R-:W-:Y:S08]  /*da70*/  HMMA.1688.F32.TF32 R100, R184.reuse, R164, R100 ;  /* 0x000000a4b864723c */ /* 0x044ff00000081064 */
[C---:B----4-:R-:W-:Y:S08]  /*da80*/  HMMA.1688.F32.TF32 R148, R184.reuse, R180, R148 ;  /* 0x000000b4b894723c */ /* 0x050ff00000081094 */
[----:B------:R-:W-:Y:S01]  /*da90*/  HMMA.1688.F32.TF32 R184, R184, R188, R244 ;  /* 0x000000bcb8b8723c */ /* 0x000fe200000810f4 */
[----:B------:R-:W2:Y:S04]  /*daa0*/  LDL.LU.64 R246, [R1+0xa50] ;  /* 0x000a500001f67983 */ /* 0x000ea80000300a00 */
[----:B------:R-:W2:Y:S04]  /*dab0*/  LDL.LU.64 R244, [R1+0xa48] ;  /* 0x000a480001f47983 */ /* 0x000ea80000300a00 */
[----:B------:R-:W-:Y:S04]  /*dac0*/  STL.64 [R1+0x210], R4 ;  /* 0x0002100401007387 */ /* 0x000fe80000100a00 */
[----:B------:R1:W-:Y:S04]  /*dad0*/  STL.64 [R1+0x218], R6 ;  /* 0x0002180601007387 */ /* 0x0003e80000100a00 */
[----:B-1----:R-:W4:Y:S04]  /*dae0*/  LDL.LU R6, [R1+0xa40] ;  /* 0x000a400001067983 */ /* 0x002f280000300800 */
[----:B------:R-:W4:Y:S04]  /*daf0*/  LDL.LU.64 R4, [R1+0xa38] ;  /* 0x000a380001047983 */ /* 0x000f280000300a00 */
[----:B------:R-:W-:Y:S04]  /*db00*/  STL.64 [R1+0x200], R240 ;  /* 0x000200f001007387 */ /* 0x000fe80000100a00 */
[----:B------:R1:W-:Y:S04]  /*db10*/  STL.64 [R1+0x208], R242 ;  /* 0x000208f201007387 */ /* 0x0003e80000100a00 */
[----:B-1----:R-:W4:Y:S04]  /*db20*/  LDL.LU.64 R242, [R1+0xa30] ;  /* 0x000a300001f27983 */ /* 0x002f280000300a00 */
        /* <DEDUP_REMOVED lines=16> */
[----:B------:R-:W4:Y:S01]  /*dc30*/  LDL.LU.64 R232, [R1+0x9e8] ;  /* 0x0009e80001e87983 */ /* 0x000f220000300a00 */
[C---:B------:R-:W-:Y:S08]  /*dc40*/  HMMA.1688.F32.TF32 R116, R32.reuse, R20, R116 ;  /* 0x000000142074723c */ /* 0x040ff00000081074 */
[C---:B------:R-:W-:Y:S08]  /*dc50*/  HMMA.1688.F32.TF32 R120, R32.reuse, R16, R120 ;  /* 0x000000102078723c */ /* 0x040ff00000081078 */
[C---:B------:R-:W-:Y:S08]  /*dc60*/  HMMA.1688.F32.TF32 R124, R32.reuse, R156, R124 ;  /* 0x0000009c207c723c */ /* 0x040ff0000008107c */
[C---:B------:R-:W-:Y:S08]  /*dc70*/  HMMA.1688.F32.TF32 R128, R32.reuse, R160, R128 ;  /* 0x000000a02080723c */ /* 0x040ff00000081080 */
[C---:B------:R-:W-:Y:S08]  /*dc80*/  HMMA.1688.F32.TF32 R132, R32.reuse, R164, R132 ;  /* 0x000000a42084723c */ /* 0x040ff00000081084 */
[C---:B------:R-:W-:Y:S08]  /*dc90*/  HMMA.1688.F32.TF32 R136, R32.reuse, R180, R136 ;  /* 0x000000b42088723c */ /* 0x040ff00000081088 */
[----:B------:R-:W-:Y:S01]  /*dca0*/  HMMA.1688.F32.TF32 R140, R32, R188, R140 ;  /* 0x000000bc208c723c */ /* 0x000fe2000008108c */
[----:B------:R-:W-:Y:S04]  /*dcb0*/  LDS R32, [R3+UR7+0x380] ;  /* 0x0003800703207984 */ /* 0x000fe80008000800 */
[----:B------:R-:W-:Y:S04]  /*dcc0*/  LDS R34, [R3+UR7+0x1380] ;  /* 0x0013800703227984 */ /* 0x000fe80008000800 */
[----:B------:R-:W-:Y:S04]  /*dcd0*/  LDS R33, [R10+UR7+0x380] ;  /* 0x000380070a217984 */ /* 0x000fe80008000800 */
[----:B------:R-:W1:Y:S01]  /*dce0*/  LDS R35, [R10+UR7+0x1380] ;  /* 0x001380070a237984 */ /* 0x000e620008000800 */
[C---:B------:R-:W-:Y:S08]  /*dcf0*/  HMMA.1688.F32.TF32 R168, R28.reuse, R20, R168 ;  /* 0x000000141ca8723c */ /* 0x040ff000000810a8 */
[C---:B------:R-:W-:Y:S08]  /*dd00*/  HMMA.1688.F32.TF32 R172, R28.reuse, R156, R172 ;  /* 0x0000009c1cac723c */ /* 0x040ff000000810ac */
[----:B------:R-:W-:Y:S01]  /*dd10*/  HMMA.1688.F32.TF32 R176, R28, R160, R176 ;  /* 0x000000a01cb0723c */ /* 0x000fe200000810b0 */
[----:B------:R-:W-:Y:S04]  /*dd20*/  LDS R28, [R3+UR7+0x2080] ;  /* 0x00208007031c7984 */ /* 0x000fe80008000800 */
[----:B------:R-:W-:Y:S04]  /*dd30*/  LDS R30, [R3+UR7+0x3080] ;  /* 0x00308007031e7984 */ /* 0x000fe80008000800 */
[----:B------:R-:W-:Y:S04]  /*dd40*/  LDS R29, [R10+UR7+0x2080] ;  /* 0x002080070a1d7984 */ /* 0x000fe80008000800 */
[----:B------:R-:W2:Y:S01]  /*dd50*/  LDS R31, [R10+UR7+0x3080] ;  /* 0x003080070a1f7984 */ /* 0x000ea20008000800 */
[C---:B-1----:R-:W-:Y:S08]  /*dd60*/  HMMA.1688.F32.TF32 R196, R32.reuse, R24, R196 ;  /* 0x0000001820c4723c */ /* 0x042ff000000810c4 */
[C---:B------:R-:W-:Y:S08]  /*dd70*/  HMMA.1688.F32.TF32 R200, R32.reuse, R20, R200 ;  /* 0x0000001420c8723c */ /* 0x040ff000000810c8 */
[C---:B------:R-:W-:Y:S08]  /*dd80*/  HMMA.1688.F32.TF32 R152, R32.reuse, R16, R152 ;  /* 0x000000102098723c */ /* 0x040ff00000081098 */
[C---:B------:R-:W-:Y:S08]  /*dd90*/  HMMA.1688.F32.TF32 R60, R32.reuse, R156, R60 ;  /* 0x0000009c203c723c */ /* 0x040ff0000008103c */
[C---:B---3--:R-:W-:Y:S08]  /*dda0*/  HMMA.1688.F32.TF32 R52, R32.reuse, R160, R52 ;  /* 0x000000a02034723c */ /* 0x048ff00000081034 */
[C---:B------:R-:W-:Y:S08]  /*ddb0*/  HMMA.1688.F32.TF32 R40, R32.reuse, R164, R40 ;  /* 0x000000a42028723c */ /* 0x040ff00000081028 */
[C---:B------:R-:W-:Y:S08]  /*ddc0*/  HMMA.1688.F32.TF32 R36, R32.reuse, R180, R36 ;  /* 0x000000b42024723c */ /* 0x040ff00000081024 */
[----:B--2---:R-:W-:Y:S01]  /*ddd0*/  HMMA.1688.F32.TF32 R32, R32, R188, R244 ;  /* 0x000000bc2020723c */ /* 0x004fe200000810f4 */
[----:B------:R-:W-:-:S02]  /*dde0*/  IMAD.MOV.U32 R244, RZ, RZ, R11 ;  /* 0x000000fffff47224 */ /* 0x000fc400078e000b */
[----:B------:R-:W-:Y:S02]  /*ddf0*/  IMAD.MOV.U32 R245, RZ, RZ, R8 ;  /* 0x000000fffff57224 */ /* 0x000fe400078e0008 */
[----:B------:R-:W-:Y:S02]  /*de00*/  IMAD.MOV.U32 R246, RZ, RZ, R2 ;  /* 0x000000fffff67224 */ /* 0x000fe400078e0002 */
[----:B------:R-:W-:-:S07]  /*de10*/  IMAD.MOV.U32 R247, RZ, RZ, R0 ;  /* 0x000000fffff77224 */ /* 0x000fce00078e0000 */
[----:B------:R-:W-:Y:S08]  /*de20*/  HMMA.1688.F32.TF32 R244, R44, R190, R244 ;  /* 0x000000be2cf4723c */ /* 0x000ff000000810f4 */
[----:B------:R-:W-:Y:S11]  /*de30*/  HMMA.1688.F32.TF32 R48, R28, R22, R48 ;  /* 0x000000161c30723c */ /* 0x000ff60000081030 */
[----:B------:R-:W-:Y:S01]  /*de40*/  IMAD.MOV.U32 R17, RZ, RZ, R246 ;  /* 0x000000ffff117224 */ /* 0x000fe200078e00f6 */
[----:B------:R-:W-:Y:S01]  /*de50*/  MOV R20, R245 ;  /* 0x000000f500147202 */ /* 0x000fe20000000f00 */
[----:B------:R-:W-:-:S02]  /*de60*/  IMAD.MOV.U32 R21, RZ, RZ, R244 ;  /* 0x000000ffff157224 */ /* 0x000fc400078e00f4 */
[----:B------:R-:W-:Y:S01]  /*de70*/  IMAD.MOV.U32 R16, RZ, RZ, R247 ;  /* 0x000000ffff107224 */ /* 0x000fe200078e00f7 */
[----:B------:R-:W-:Y:S01]  /*de80*/  STL [R1+0x980], R17 ;  /* 0x0009801101007387 */ /* 0x000fe20000100800 */
[----:B------:R-:W-:Y:S03]  /*de90*/  HMMA.1688.F32.TF32 R236, R28, R18, R236 ;  /* 0x000000121cec723c */ /* 0x000fe600000810ec */
[----:B------:R-:W-:Y:S04]  /*dea0*/  STL [R1+0x97c], R21 ;  /* 0x00097c1501007387 */ /* 0x000fe80000100800 */
[----:B------:R-:W-:Y:S01]  /*deb0*/  STL [R1+0x96c], R20 ;  /* 0x00096c1401007387 */ /* 0x000fe20000100800 */
[-C--:B------:R-:W-:Y:S03]  /*dec0*/  HMMA.1688.F32.TF32 R192, R44, R26.reuse, R192 ;  /* 0x0000001a2cc0723c */ /* 0x080fe600000810c0 */
[----:B------:R-:W-:Y:S04]  /*ded0*/  STL [R1+0x968], R16 ;  /* 0x0009681001007387 */ /* 0x000fe80000100800 */
[----:B------:R-:W-:Y:S01]  /*dee0*/  STL.64 [R1+0x1a0], R48 ;  /* 0x0001a03001007387 */ /* 0x000fe20000100a00 */
[C---:B------:R-:W-:Y:S03]  /*def0*/  HMMA.1688.F32.TF32 R44, R28.reuse, R26, R228 ;  /* 0x0000001a1c2c723c */ /* 0x040fe600000810e4 */
[----:B------:R1:W-:Y:S05]  /*df00*/  STL.64 [R1+0x1a8], R50 ;  /* 0x0001a83201007387 */ /* 0x0003ea0000100a00 */
[----:B------:R-:W-:Y:S01]  /*df10*/  HMMA.1688.F32.TF32 R228, R28, R158, R248 ;  /* 0x0000009e1ce4723c */ /* 0x000fe200000810f8 */
[----:B------:R-:W-:Y:S04]  /*df20*/  STL.64 [R1+0x190], R236 ;  /* 0x000190ec01007387 */ /* 0x000fe80000100a00 */
[----:B------:R-:W-:Y:S01]  /*df30*/  STL.64 [R1+0x198], R238 ;  /* 0x000198ee01007387 */ /* 0x000fe20000100a00 */
[----:B------:R-:W-:Y:S01]  /*df40*/  MOV R248, R9 ;  /* 0x0000000900f87202 */ /* 0x000fe20000000f00 */
[----:B----4-:R-:W-:-:S02]  /*df50*/  IMAD.MOV.U32 R249, RZ, RZ, R6 ;  /* 0x000000fffff97224 */ /* 0x010fc400078e0006 */
[----:B------:R-:W-:Y:S01]  /*df60*/  IMAD.MOV.U32 R250, RZ, RZ, R5 ;  /* 0x000000fffffa7224 */ /* 0x000fe200078e0005 */
[----:B-1----:R-:W-:-:S15]  /*df70*/  HMMA.1688.F32.TF32 R48, R28, R162, R232 ;  /* 0x000000a21c30723c */ /* 0x002fde00000810e8 */
[----:B------:R-:W-:-:S04]  /*df80*/  NOP ;  /* 0x0000000000007918 */ /* 0x000fc80000000000 */
[----:B------:R-:W-:Y:S01]  /*df90*/  STL.64 [R1+0x170], R48 ;  /* 0x0001703001007387 */ /* 0x000fe20000100a00 */
[----:B------:R-:W-:-:S03]  /*dfa0*/  IMAD.MOV.U32 R17, RZ, RZ, R51 ;  /* 0x000000ffff117224 */ /* 0x000fc600078e0033 */
[----:B------:R-:W-:Y:S04]  /*dfb0*/  STL.64 [R1+0x180], R228 ;  /* 0x000180e401007387 */ /* 0x000fe80000100a00 */
[----:B------:R-:W-:Y:S04]  /*dfc0*/  STL.64 [R1+0x188], R230 ;  /* 0x000188e601007387 */ /* 0x000fe80000100a00 */
[----:B------:R1:W-:Y:S02]  /*dfd0*/  STL [R1+0x178], R50 ;  /* 0x0001783201007387 */ /* 0x0003e40000100800 */
[----:B-1----:R-:W-:Y:S01]  /*dfe0*/  HMMA.1688.F32.TF32 R48, R28, R166, R224 ;  /* 0x000000a61c30723c */ /* 0x002fe200000810e0 */
[----:B------:R-:W-:Y:S01]  /*dff0*/  IMAD.MOV.U32 R251, RZ, RZ, R4 ;  /* 0x000000fffffb7224 */ /* 0x000fe200078e0004 */
[----:B------:R-:W-:Y:S01]  /*e000*/  MOV R235, R240 ;  /* 0x000000f000eb7202 */ /* 0x000fe20000000f00 */
[----:B------:R-:W-:Y:S01]  /*e010*/  IMAD.MOV.U32 R236, RZ, RZ, R241 ;  /* 0x000000ffffec7224 */ /* 0x000fe200078e00f1 */
[----:B------:R-:W-:Y:S01]  /*e020*/  LDS R224, [R3+UR7+0x2180] ;  /* 0x0021800703e07984 */ /* 0x000fe20008000800 */
[----:B------:R-:W-:-:S02]  /*e030*/  IMAD.MOV.U32 R237, RZ, RZ, R242 ;  /* 0x000000ffffed7224 */ /* 0x000fc400078e00f2 */
[----:B------:R-:W-:Y:S01]  /*e040*/  IMAD.MOV.U32 R238, RZ, RZ, R243 ;  /* 0x000000ffffee7224 */ /* 0x000fe200078e00f3 */
[----:B------:R-:W-:Y:S01]  /*e050*/  LDS R226, [R3+UR7+0x3180] ;  /* 0x0031800703e27984 */ /* 0x000fe20008000800 */
[----:B------:R-:W-:-:S03]  /*e060*/  IMAD.MOV.U32 R239, RZ, RZ, R252 ;  /* 0x000000ffffef7224 */ /* 0x000fc600078e00fc */
[----:B------:R-:W-:Y:S04]  /*e070*/  LDS R225, [R10+UR7+0x2180] ;  /* 0x002180070ae17984 */ /* 0x000fe80008000800 */
[----:B------:R-:W1:Y:S04]  /*e080*/  LDS R227, [R10+UR7+0x3180] ;  /* 0x003180070ae37984 */ /* 0x000e680008000800 */
[----:B------:R2:W-:Y:S04]  /*e090*/  STL.64 [R1+0x168], R50 ;  /* 0x0001683201007387 */ /* 0x0005e80000100a00 */
        /* <DEDUP_REMOVED lines=8> */
[----:B------:R-:W-:-:S02]  /*e120*/  IMAD.MOV.U32 R157, RZ, RZ, R48 ;  /* 0x000000ffff9d7224 */ /* 0x000fc400078e0030 */
[----:B------:R-:W-:Y:S02]  /*e130*/  IMAD.MOV.U32 R156, RZ, RZ, R49 ;  /* 0x000000ffff9c7224 */ /* 0x000fe400078e0031 */
[C---:B--2---:R-:W-:Y:S01]  /*e140*/  HMMA.1688.F32.TF32 R48, R28.reuse, R182, R220 ;  /* 0x000000b61c30723c */ /* 0x044fe200000810dc */
[----:B------:R-:W-:Y:S04]  /*e150*/  LDS R220, [R3+UR7+0x2200] ;  /* 0x0022000703dc7984 */ /* 0x000fe80008000800 */
[----:B------:R-:W-:Y:S03]  /*e160*/  LDS R222, [R3+UR7+0x3200] ;  /* 0x0032000703de7984 */ /* 0x000fe60008000800 */
[----:B------:R-:W-:Y:S01]  /*e170*/  HMMA.1688.F32.TF32 R28, R28, R190, R212 ;  /* 0x000000be1c1c723c */ /* 0x000fe200000810d4 */
[----:B------:R-:W-:Y:S04]  /*e180*/  LDS R221, [R10+UR7+0x2200] ;  /* 0x002200070add7984 */ /* 0x000fe80008000800 */
[----:B------:R-:W-:Y:S03]  /*e190*/  LDS R223, [R10+UR7+0x3200] ;  /* 0x003200070adf7984 */ /* 0x000fe60008000800 */
[----:B-1----:R-:W-:Y:S01]  /*e1a0*/  HMMA.1688.F32.TF32 R116, R224, R22, R116 ;  /* 0x00000016e074723c */ /* 0x002fe20000081074 */
[----:B------:R-:W-:Y:S01]  /*e1b0*/  LDS R212, [R3+UR7+0x2280] ;  /* 0x0022800703d47984 */ /* 0x000fe20008000800 */
[----:B---3--:R-:W-:-:S02]  /*e1c0*/  IMAD.MOV.U32 R234, RZ, RZ, R9 ;  /* 0x000000ffffea7224 */ /* 0x008fc400078e0009 */
[----:B----4-:R-:W-:Y:S02]  /*e1d0*/  IMAD.MOV.U32 R233, RZ, RZ, R6 ;  /* 0x000000ffffe97224 */ /* 0x010fe400078e0006 */
[----:B------:R-:W-:Y:S01]  /*e1e0*/  IMAD.MOV.U32 R232, RZ, RZ, R5 ;  /* 0x000000ffffe87224 */ /* 0x000fe200078e0005 */
[----:B------:R-:W-:Y:S01]  /*e1f0*/  MOV R160, R49 ;  /* 0x0000003100a07202 */ /* 0x000fe20000000f00 */
[----:B------:R-:W2:Y:S04]  /*e200*/  LDL.LU R5, [R1+0x9d4] ;  /* 0x0009d40001057983 */ /* 0x000ea80000300800 */
[----:B------:R-:W3:Y:S04]  /*e210*/  LDL.LU R6, [R1+0x9d0] ;  /* 0x0009d00001067983 */ /* 0x000ee80000300800 */
[----:B------:R-:W4:Y:S04]  /*e220*/  LDL.LU R9, [R1+0x9cc] ;  /* 0x0009cc0001097983 */ /* 0x000f280000300800 */
[----:B------:R-:W2:Y:S04]  /*e230*/  LDL.LU R240, [R1+0x9c8] ;  /* 0x0009c80001f07983 */ /* 0x000ea80000300800 */
[----:B------:R-:W2:Y:S04]  /*e240*/  LDL.LU R241, [R1+0x9c4] ;  /* 0x0009c40001f17983 */ /* 0x000ea80000300800 */
[----:B------:R-:W2:Y:S04]  /*e250*/  LDL.LU R242, [R1+0x9c0] ;  /* 0x0009c00001f27983 */ /* 0x000ea80000300800 */
[----:B------:R-:W2:Y:S01]  /*e260*/  LDL.LU R243, [R1+0x9bc] ;  /* 0x0009bc0001f37983 */ /* 0x000ea20000300800 */
[----:B------:R-:W-:-:S02]  /*e270*/  IMAD.MOV.U32 R246, RZ, RZ, R28 ;  /* 0x000000fffff67224 */ /* 0x000fc400078e001c */
[----:B------:R-:W-:Y:S01]  /*e280*/  IMAD.MOV.U32 R8, RZ, RZ, R29 ;  /* 0x000000ffff087224 */ /* 0x000fe200078e001d */
[----:B------:R-:W-:Y:S01]  /*e290*/  LDS R28, [R3+UR7+0x2100] ;  /* 0x00210007031c7984 */ /* 0x000fe20008000800 */
[----:B------:R-:W-:Y:S02]  /*e2a0*/  IMAD.MOV.U32 R2, RZ, RZ, R30 ;  /* 0x000000ffff027224 */ /* 0x000fe400078e001e */
[----:B------:R-:W-:Y:S01]  /*e2b0*/  IMAD.MOV.U32 R0, RZ, RZ, R31 ;  /* 0x000000ffff007224 */ /* 0x000fe200078e001f */
[----:B------:R-:W-:Y:S04]  /*e2c0*/  LDS R30, [R3+UR7+0x3100] ;  /* 0x00310007031e7984 */ /* 0x000fe80008000800 */
[----:B------:R-:W-:Y:S04]  /*e2d0*/  LDS R29, [R10+UR7+0x2100] ;  /* 0x002100070a1d7984 */ /* 0x000fe80008000800 */
[----:B------:R-:W1:Y:S01]  /*e2e0*/  LDS R31, [R10+UR7+0x3100] ;  /* 0x003100070a1f7984 */ /* 0x000e620008000800 */
[----:B------:R-:W-:-:S02]  /*e2f0*/  IMAD.MOV.U32 R161, RZ, RZ, R48 ;  /* 0x000000ffffa17224 */ /* 0x000fc400078e0030 */
[----:B------:R-:W-:Y:S01]  /*e300*/  IMAD.MOV.U32 R11, RZ, RZ, R50 ;  /* 0x000000ffff0b7224 */ /* 0x000fe200078e0032 */
[----:B------:R-:W3:Y:S01]  /*e310*/  LDL.LU R252, [R1+0x9b8] ;  /* 0x0009b80001fc7983 */ /* 0x000ee20000300800 */
[----:B------:R-:W-:Y:S01]  /*e320*/  IMAD.MOV.U32 R7, RZ, RZ, R51 ;  /* 0x000000ffff077224 */ /* 0x000fe200078e0033 */
[C---:B------:R-:W-:Y:S02]  /*e330*/  HMMA.1688.F32.TF32 R120, R224.reuse, R18, R120 ;  /* 0x00000012e078723c */ /* 0x040fe40000081078 */
[----:B------:R-:W-:Y:S04]  /*e340*/  LDS R214, [R3+UR7+0x3280] ;  /* 0x0032800703d67984 */ /* 0x000fe80008000800 */
[----:B------:R-:W-:Y:S02]  /*e350*/  LDS R213, [R10+UR7+0x2280] ;  /* 0x002280070ad57984 */ /* 0x000fe40008000800 */
[----:B------:R-:W-:Y:S02]  /*e360*/  HMMA.1688.F32.TF32 R124, R224, R158, R124 ;  /* 0x0000009ee07c723c */ /* 0x000fe4000008107c */
[----:B------:R-:W2:Y:S06]  /*e370*/  LDS R215, [R10+UR7+0x3280] ;  /* 0x003280070ad77984 */ /* 0x000eac0008000800 */
[C---:B-1----:R-:W-:Y:S08]  /*e380*/  HMMA.1688.F32.TF32 R228, R28.reuse, R18, R228 ;  /* 0x000000121ce4723c */ /* 0x042ff000000810e4 */
[C---:B------:R-:W-:Y:S08]  /*e390*/  HMMA.1688.F32.TF32 R232, R28.reuse, R158, R232 ;  /* 0x0000009e1ce8723c */ /* 0x040ff000000810e8 */
[C---:B------:R-:W-:Y:S08]  /*e3a0*/  HMMA.1688.F32.TF32 R236, R28.reuse, R162, R236 ;  /* 0x000000a21cec723c */ /* 0x040ff000000810ec */
[----:B------:R-:W-:Y:S01]  /*e3b0*/  HMMA.1688.F32.TF32 R248, R28, R166, R248 ;  /* 0x000000a61cf8723c */ /* 0x000fe200000810f8 */
[----:B------:R-:W-:Y:S01]  /*e3c0*/  MOV R244, R230 ;  /* 0x000000e600f47202 */ /* 0x000fe20000000f00 */
[----:B------:R-:W-:-:S09]  /*e3d0*/  IMAD.MOV.U32 R245, RZ, RZ, R229 ;  /* 0x000000fffff57224 */ /* 0x000fd200078e00e5 */
[----:B------:R-:W-:Y:S01]  /*e3e0*/  IMAD.MOV.U32 R164, RZ, RZ, R238 ;  /* 0x000000ffffa47224 */ /* 0x000fe200078e00ee */
[----:B------:R-:W-:-:S07]  /*e3f0*/  MOV R165, R237 ;  /* 0x000000ed00a57202 */ /* 0x000fce0000000f00 */
[----:B------:R-:W-:Y:S01]  /*e400*/  IMAD.MOV.U32 R25, RZ, RZ, R250 ;  /* 0x000000ffff197224 */ /* 0x000fe200078e00fa */
[----:B------:R-:W-:Y:S01]  /*e410*/  MOV R24, R251 ;  /* 0x000000fb00187202 */ /* 0x000fe20000000f00 */
[----:B------:R-:W-:Y:S02]  /*e420*/  IMAD.MOV.U32 R20, RZ, RZ, R248 ;  /* 0x000000ffff147224 */ /* 0x000fe400078e00f8 */
[----:B------:R-:W-:Y:S01]  /*e430*/  IMAD.MOV.U32 R16, RZ, RZ, R249 ;  /* 0x000000ffff107224 */ /* 0x000fe200078e00f9 */
[----:B--2---:R-:W-:Y:S01]  /*e440*/  HMMA.1688.F32.TF32 R48, R28, R26, R240 ;  /* 0x0000001a1c30723c */ /* 0x004fe200000810f0 */
[----:B----4-:R-:W-:Y:S01]  /*e450*/  IMAD.MOV.U32 R240, RZ, RZ, R9 ;  /* 0x000000fffff07224 */ /* 0x010fe200078e0009 */
[----:B------:R-:W-:Y:S01]  /*e460*/  MOV R242, R5 ;  /* 0x0000000500f27202 */ /* 0x000fe20000000f00 */
[----:B---3--:R-:W-:Y:S02]  /*e470*/  IMAD.MOV.U32 R241, RZ, RZ, R6 ;  /* 0x000000fffff17224 */ /* 0x008fe400078e0006 */
[----:B------:R-:W-:-:S07]  /*e480*/  IMAD.MOV.U32 R243, RZ, RZ, R4 ;  /* 0x000000fffff37224 */ /* 0x000fce00078e0004 */
[----:B------:R-:W-:Y:S01]  /*e490*/  HMMA.1688.F32.TF32 R240, R28, R22, R240 ;  /* 0x000000161cf0723c */ /* 0x000fe200000810f0 */
[----:B------:R-:W-:Y:S02]  /*e4a0*/  IMAD.MOV.U32 R9, RZ, RZ, R235 ;  /* 0x000000ffff097224 */ /* 0x000fe400078e00eb */
[----:B------:R-:W-:-:S15]  /*e4b0*/  IMAD.MOV.U32 R235, RZ, RZ, R239 ;  /* 0x000000ffffeb7224 */ /* 0x000fde00078e00ef */
[----:B------:R-:W-:Y:S01]  /*e4c0*/  NOP ;  /* 0x0000000000007918 */ /* 0x000fe20000000000 */
[----:B------:R-:W-:Y:S02]  /*e4d0*/  IMAD.MOV.U32 R5, RZ, RZ, R243 ;  /* 0x000000ffff057224 */ /* 0x000fe400078e00f3 */
[----:B------:R-:W-:Y:S02]  /*e4e0*/  IMAD.MOV.U32 R4, RZ, RZ, R242 ;  /* 0x000000ffff047224 */ /* 0x000fe400078e00f2 */
[----:B------:R-:W-:Y:S02]  /*e4f0*/  IMAD.MOV.U32 R243, RZ, RZ, R231 ;  /* 0x000000fffff37224 */ /* 0x000fe400078e00e7 */
[----:B------:R-:W-:Y:S01]  /*e500*/  IMAD.MOV.U32 R21, RZ, RZ, R240 ;  /* 0x000000ffff157224 */ /* 0x000fe200078e00f0 */
[----:B------:R-:W2:Y:S01]  /*e510*/  LDL.LU.64 R230, [R1+0x9b0] ;  /* 0x0009b00001e67983 */ /* 0x000ea20000300a00 */
[----:B------:R-:W-:Y:S02]  /*e520*/  IMAD.MOV.U32 R242, RZ, RZ, R228 ;  /* 0x000000fffff27224 */ /* 0x000fe400078e00e4 */
[----:B------:R-:W-:Y:S01]  /*e530*/  IMAD.MOV.U32 R240, RZ, RZ, R234 ;  /* 0x000000fffff07224 */ /* 0x000fe200078e00ea */
[----:B------:R-:W2:Y:S01]  /*e540*/  LDL.LU.64 R228, [R1+0x9a8] ;  /* 0x0009a80001e47983 */ /* 0x000ea20000300a00 */
[----:B------:R-:W-:-:S03]  /*e550*/  IMAD.MOV.U32 R234, RZ, RZ, R236 ;  /* 0x000000ffffea7224 */ /* 0x000fc600078e00ec */
[----:B------:R-:W3:Y:S04]  /*e560*/  LDL.LU.64 R238, [R1+0x9a0] ;  /* 0x0009a00001ee7983 */ /* 0x000ee80000300a00 */
[----:B------:R-:W3:Y:S04]  /*e570*/  LDL.LU.64 R236, [R1+0x998] ;  /* 0x0009980001ec7983 */ /* 0x000ee80000300a00 */
[----:B------:R-:W4:Y:S04]  /*e580*/  LDL.LU.64 R250, [R1+0x990] ;  /* 0x0009900001fa7983 */ /* 0x000f280000300a00 */
[----:B------:R-:W4:Y:S01]  /*e590*/  LDL.LU.64 R248, [R1+0x988] ;  /* 0x0009880001f87983 */ /* 0x000f220000300a00 */
[----:B------:R-:W-:Y:S03]  /*e5a0*/  HMMA.1688.F32.TF32 R92, R220, R22, R92 ;  /* 0x00000016dc5c723c */ /* 0x000fe6000008105c */
[----:B------:R-:W-:Y:S04]  /*e5b0*/  STL [R1+0x958], R116 ;  /* 0x0009587401007387 */ /* 0x000fe80000100800 */
[----:B------:R-:W-:Y:S04]  /*e5c0*/  STL [R1+0x954], R117 ;  /* 0x0009547501007387 */ /* 0x000fe80000100800 */
[----:B------:R-:W-:Y:S04]  /*e5d0*/  STL [R1+0x950], R118 ;  /* 0x0009507601007387 */ /* 0x000fe80000100800 */
[----:B------:R1:W-:Y:S04]  /*e5e0*/  STL [R1+0x94c], R119 ;  /* 0x00094c7701007387 */ /* 0x0003e80000100800 */
[----:B------:R1:W-:Y:S04]  /*e5f0*/  STL [R1+0x944], R120 ;  /* 0x0009447801007387 */ /* 0x0003e80000100800 */
[----:B------:R1:W-:Y:S02]  /*e600*/  STL [R1+0x940], R121 ;  /* 0x0009407901007387 */ /* 0x0003e40000100800 */
[----:B-1----:R-:W-:Y:S02]  /*e610*/  HMMA.1688.F32.TF32 R116, R224, R190, R140 ;  /* 0x000000bee074723c */ /* 0x002fe4000008108c */
[----:B------:R1:W-:Y:S01]  /*e620*/  STL [R1+0x93c], R122 ;  /* 0x00093c7a01007387 */ /* 0x0003e20000100800 */
[----:B------:R-:W-:-:S03]  /*e630*/  IMAD.MOV.U32 R120, RZ, RZ, R92 ;  /* 0x000000ffff787224 */ /* 0x000fc600078e005c */
[----:B------:R1:W-:Y:S01]  /*e640*/  STL [R1+0x938], R123 ;  /* 0x0009387b01007387 */ /* 0x0003e20000100800 */
[----:B------:R-:W-:Y:S01]  /*e650*/  IMAD.MOV.U32 R121, RZ, RZ, R93 ;  /* 0x000000ffff797224 */ /* 0x000fe200078e005d */
[----:B------:R-:W-:Y:S01]  /*e660*/  HMMA.1688.F32.TF32 R84, R212, R18, R84 ;  /* 0x00000012d454723c */ /* 0x000fe20000081054 */
[----:B------:R-:W-:Y:S01]  /*e670*/  IMAD.MOV.U32 R247, RZ, RZ, R232 ;  /* 0x000000fffff77224 */ /* 0x000fe200078e00e8 */
[----:B------:R-:W-:Y:S01]  /*e680*/  LDS R140, [R3+UR7+0x4180] ;  /* 0x00418007038c7984 */ /* 0x000fe20008000800 */
[----:B-1----:R-:W-:-:S03]  /*e690*/  IMAD.MOV.U32 R122, RZ, RZ, R94 ;  /* 0x000000ffff7a7224 */ /* 0x002fc600078e005e */
[----:B------:R-:W-:Y:S01]  /*e6a0*/  LDS R142, [R3+UR7+0x5180] ;  /* 0x00518007038e7984 */ /* 0x000fe20008000800 */
[----:B------:R-:W-:Y:S02]  /*e6b0*/  MOV R123, R95 ;  /* 0x0000005f007b7202 */ /* 0x000fe40000000f00 */
[----:B------:R-:W-:Y:S01]  /*e6c0*/  HMMA.1688.F32.TF32 R92, R220, R18, R204 ;  /* 0x00000012dc5c723c */ /* 0x000fe200000810cc */
[----:B------:R-:W-:Y:S04]  /*e6d0*/  STL [R1+0x964], R124 ;  /* 0x0009647c01007387 */ /* 0x000fe80000100800 */
[----:B------:R-:W-:Y:S04]  /*e6e0*/  STL [R1+0x960], R125 ;  /* 0x0009607d01007387 */ /* 0x000fe80000100800 */
[----:B------:R-:W-:Y:S04]  /*e6f0*/  STL [R1+0x95c], R126 ;  /* 0x00095c7e01007387 */ /* 0x000fe80000100800 */
[----:B------:R1:W-:Y:S04]  /*e700*/  STL [R1+0x948], R127 ;  /* 0x0009487f01007387 */ /* 0x0003e80000100800 */
[----:B------:R1:W-:Y:S04]  /*e710*/  STL.64 [R1+0xb0], R116 ;  /* 0x0000b07401007387 */ /* 0x0003e80000100a00 */
[----:B------:R1:W-:Y:S02]  /*e720*/  STL.64 [R1+0xb8], R118 ;  /* 0x0000b87601007387 */ /* 0x0003e40000100a00 */
[----:B-1----:R-:W-:-:S02]  /*e730*/  IMAD.MOV.U32 R127, RZ, RZ, R95 ;  /* 0x000000ffff7f7224 */ /* 0x002fc400078e005f */
[----:B------:R-:W-:Y:S01]  /*e740*/  LDS R141, [R10+UR7+0x4180] ;  /* 0x004180070a8d7984 */ /* 0x000fe20008000800 */
[----:B------:R-:W-:-:S03]  /*e750*/  IMAD.MOV.U32 R117, RZ, RZ, R92 ;  /* 0x000000ffff757224 */ /* 0x000fc600078e005c */
[----:B------:R-:W-:Y:S01]  /*e760*/  LDS R143, [R10+UR7+0x5180] ;  /* 0x005180070a8f7984 */ /* 0x000fe20008000800 */
[----:B------:R-:W-:Y:S02]  /*e770*/  IMAD.MOV.U32 R118, RZ, RZ, R93 ;  /* 0x000000ffff767224 */ /* 0x000fe400078e005d */
[----:B------:R-:W-:Y:S02]  /*e780*/  IMAD.MOV.U32 R119, RZ, RZ, R94 ;  /* 0x000000ffff777224 */ /* 0x000fe400078e005e */
[C---:B------:R-:W-:Y:S08]  /*e790*/  HMMA.1688.F32.TF32 R92, R220.reuse, R158, R96 ;  /* 0x0000009edc5c723c */ /* 0x040ff00000081060 */
[C---:B------:R-:W-:Y:S08]  /*e7a0*/  HMMA.1688.F32.TF32 R96, R220.reuse, R162, R104 ;  /* 0x000000a2dc60723c */ /* 0x040ff00000081068 */
[----:B------:R-:W-:Y:S01]  /*e7b0*/  HMMA.1688.F32.TF32 R104, R220, R182, R144 ;  /* 0x000000b6dc68723c */ /* 0x000fe20000081090 */
[----:B------:R-:W-:Y:S01]  /*e7c0*/  IMAD.MOV.U32 R6, RZ, RZ, R241 ;  /* 0x000000ffff067224 */ /* 0x000fe200078e00f1 */
[----:B------:R-:W-:Y:S01]  /*e7d0*/  LDS R144, [R3+UR7+0x4380] ;  /* 0x0043800703907984 */ /* 0x000fe20008000800 */
[----:B------:R-:W-:-:S02]  /*e7e0*/  IMAD.MOV.U32 R124, RZ, RZ, R92 ;  /* 0x000000ffff7c7224 */ /* 0x000fc400078e005c */
[----:B------:R-:W-:Y:S01]  /*e7f0*/  IMAD.MOV.U32 R125, RZ, RZ, R93 ;  /* 0x000000ffff7d7224 */ /* 0x000fe200078e005d */
[----:B------:R-:W-:Y:S01]  /*e800*/  LDS R146, [R3+UR7+0x5380] ;  /* 0x0053800703927984 */ /* 0x000fe20008000800 */
[----:B------:R-:W-:Y:S02]  /*e810*/  IMAD.MOV.U32 R126, RZ, RZ, R94 ;  /* 0x000000ffff7e7224 */ /* 0x000fe400078e005e */
[----:B------:R-:W-:Y:S01]  /*e820*/  IMAD.MOV.U32 R116, RZ, RZ, R95 ;  /* 0x000000ffff747224 */ /* 0x000fe200078e005f */
[C---:B------:R-:W-:Y:S01]  /*e830*/  HMMA.1688.F32.TF32 R88, R220.reuse, R26, R88 ;  /* 0x0000001adc58723c */ /* 0x040fe20000081058 */
[----:B------:R-:W-:Y:S04]  /*e840*/  STL.64 [R1+0x70], R96 ;  /* 0x0000706001007387 */ /* 0x000fe80000100a00 */
[----:B------:R1:W-:Y:S03]  /*e850*/  STL.64 [R1+0x78], R98 ;  /* 0x0000786201007387 */ /* 0x0003e60000100a00 */
[C---:B------:R-:W-:Y:S01]  /*e860*/  HMMA.1688.F32.TF32 R92, R220.reuse, R166, R108 ;  /* 0x000000a6dc5c723c */ /* 0x040fe2000008106c */
[----:B------:R-:W-:Y:S04]  /*e870*/  LDS R145, [R10+UR7+0x4380] ;  /* 0x004380070a917984 */ /* 0x000fe80008000800 */
[----:B------:R-:W-:Y:S03]  /*e880*/  LDS R147, [R10+UR7+0x5380] ;  /* 0x005380070a937984 */ /* 0x000fe60008000800 */
[----:B-1----:R-:W-:Y:S08]  /*e890*/  HMMA.1688.F32.TF32 R96, R220, R190, R12 ;  /* 0x000000bedc60723c */ /* 0x002ff0000008100c */
[----:B------:R-:W-:Y:S01]  /*e8a0*/  HMMA.1688.F32.TF32 R12, R212, R22, R168 ;  /* 0x00000016d40c723c */ /* 0x000fe200000810a8 */
[----:B------:R-:W-:-:S02]  /*e8b0*/  IMAD.MOV.U32 R241, RZ, RZ, R233 ;  /* 0x000000fffff17224 */ /* 0x000fc400078e00e9 */
[----:B------:R-:W-:Y:S04]  /*e8c0*/  STL.64 [R1+0x60], R92 ;  /* 0x0000605c01007387 */ /* 0x000fe80000100a00 */
[----:B------:R1:W-:Y:S04]  /*e8d0*/  STL.64 [R1+0x68], R94 ;  /* 0x0000685e01007387 */ /* 0x0003e80000100a00 */
[----:B------:R-:W-:Y:S04]  /*e8e0*/  STL.64 [R1+0x50], R104 ;  /* 0x0000506801007387 */ /* 0x000fe80000100a00 */
[----:B------:R1:W-:Y:S04]  /*e8f0*/  STL.64 [R1+0x58], R106 ;  /* 0x0000586a01007387 */ /* 0x0003e80000100a00 */
[----:B------:R-:W-:Y:S01]  /*e900*/  STL.64 [R1+0x40], R96 ;  /* 0x0000406001007387 */ /* 0x000fe20000100a00 */
[C---:B-1----:R-:W-:Y:S03]  /*e910*/  HMMA.1688.F32.TF32 R92, R212.reuse, R26, R56 ;  /* 0x0000001ad45c723c */ /* 0x042fe60000081038 */
[----:B------:R-:W-:Y:S04]  /*e920*/  STL.64 [R1+0x48], R98 ;  /* 0x0000486201007387 */ /* 0x000fe80000100a00 */
[----:B------:R-:W-:Y:S01]  /*e930*/  STL.64 [R1+0x30], R12 ;  /* 0x0000300c01007387 */ /* 0x000fe20000100a00 */
[----:B------:R-:W-:Y:S03]  /*e940*/  HMMA.1688.F32.TF32 R56, R212, R158, R172 ;  /* 0x0000009ed438723c */ /* 0x000fe600000810ac */
[----:B------:R1:W-:Y:S01]  /*e950*/  STL.64 [R1+0x38], R14 ;  /* 0x0000380e01007387 */ /* 0x0003e20000100a00 */
[----:B------:R-:W-:Y:S01]  /*e960*/  IMAD.MOV.U32 R107, RZ, RZ, R246 ;  /* 0x000000ffff6b7224 */ /* 0x000fe200078e00f6 */
[----:B------:R-:W-:Y:S01]  /*e970*/  MOV R105, R244 ;  /* 0x000000f400697202 */ /* 0x000fe20000000f00 */
[----:B------:R-:W-:Y:S01]  /*e980*/  IMAD.MOV.U32 R104, RZ, RZ, R245 ;  /* 0x000000ffff687224 */ /* 0x000fe200078e00f5 */
[----:B------:R-:W-:Y:S01]  /*e990*/  LDS R168, [R3+UR7+0x4200] ;  /* 0x0042000703a87984 */ /* 0x000fe20008000800 */
[----:B------:R-:W-:-:S03]  /*e9a0*/  IMAD.MOV.U32 R106, RZ, RZ, R243 ;  /* 0x000000ffff6a7224 */ /* 0x000fc600078e00f3 */
[----:B------:R-:W-:Y:S01]  /*e9b0*/  LDS R170, [R3+UR7+0x5200] ;  /* 0x0052000703aa7984 */ /* 0x000fe20008000800 */
[----:B-1----:R-:W-:Y:S03]  /*e9c0*/  HMMA.1688.F32.TF32 R12, R212, R162, R176 ;  /* 0x000000a2d40c723c */ /* 0x002fe600000810b0 */
[----:B------:R-:W-:Y:S04]  /*e9d0*/  STL.64 [R1+0x20], R84 ;  /* 0x0000205401007387 */ /* 0x000fe80000100a00 */
[----:B------:R-:W-:Y:S04]  /*e9e0*/  STL.64 [R1+0x28], R86 ;  /* 0x0000285601007387 */ /* 0x000fe80000100a00 */
[----:B------:R-:W-:Y:S04]  /*e9f0*/  STL.64 [R1+0x10], R56 ;  /* 0x0000103801007387 */ /* 0x000fe80000100a00 */
[----:B------:R-:W-:Y:S04]  /*ea00*/  STL.64 [R1+0x18], R58 ;  /* 0x0000183a01007387 */ /* 0x000fe80000100a00 */
[----:B------:R-:W-:Y:S04]  /*ea10*/  LDS R169, [R10+UR7+0x4200] ;  /* 0x004200070aa97984 */ /* 0x000fe80008000800 */
[----:B------:R-:W-:Y:S04]  /*ea20*/  STL.64 [R1], R12 ;  /* 0x0000000c01007387 */ /* 0x000fe80000100a00 */
[----:B------:R-:W-:Y:S04]  /*ea30*/  STL.64 [R1+0x8], R14 ;  /* 0x0000080e01007387 */ /* 0x000fe80000100a00 */
[----:B------:R-:W-:Y:S04]  /*ea40*/  LDS R171, [R10+UR7+0x5200] ;  /* 0x005200070aab7984 */ /* 0x000fe80008000800 */
        /* <DEDUP_REMOVED lines=11> */
[----:B------:R-:W-:Y:S01]  /*eb00*/  LDS R179, [R10+UR7+0x5300] ;  /* 0x005300070ab37984 */ /* 0x000fe20008000800 */
[----:B----4-:R-:W-:Y:S08]  /*eb10*/  HMMA.1688.F32.TF32 R248, R28, R182, R248 ;  /* 0x000000b61cf8723c */ /* 0x010ff000000810f8 */
[C---:B------:R-:W-:Y:S08]  /*eb20*/  HMMA.1688.F32.TF32 R128, R224.reuse, R162, R128 ;  /* 0x000000a2e080723c */ /* 0x040ff00000081080 */
[C---:B------:R-:W-:Y:S08]  /*eb30*/  HMMA.1688.F32.TF32 R132, R224.reuse, R166, R132 ;  /* 0x000000a6e084723c */ /* 0x040ff00000081084 */
[----:B------:R-:W-:Y:S01]  /*eb40*/  HMMA.1688.F32.TF32 R136, R224, R182, R136 ;  /* 0x000000b6e088723c */ /* 0x000fe20000081088 */
[----:B------:R-:W-:Y:S01]  /*eb50*/  IMAD.MOV.U32 R204, RZ, RZ, R161 ;  /* 0x000000ffffcc7224 */ /* 0x000fe200078e00a1 */
[----:B------:R-:W-:Y:S01]  /*eb60*/  MOV R206, R157 ;  /* 0x0000009d00ce7202 */ /* 0x000fe20000000f00 */
[----:B------:R-:W-:Y:S01]  /*eb70*/  IMAD.MOV.U32 R205, RZ, RZ, R160 ;  /* 0x000000ffffcd7224 */ /* 0x000fe200078e00a0 */
[----:B------:R-:W-:Y:S04]  /*eb80*/  LDS R56, [R3+UR7+0x4000] ;  /* 0x0040000703387984 */ /* 0x000fe80008000800 */
[----:B---3--:R-:W-:Y:S01]  /*eb90*/  HMMA.1688.F32.TF32 R28, R28, R190, R236 ;  /* 0x000000be1c1c723c */ /* 0x008fe200000810ec */
[----:B------:R-:W-:Y:S01]  /*eba0*/  MOV R237, R247 ;  /* 0x000000f700ed7202 */ /* 0x000fe20000000f00 */
[----:B------:R-:W-:Y:S01]  /*ebb0*/  IMAD.MOV.U32 R207, RZ, RZ, R156 ;  /* 0x000000ffffcf7224 */ /* 0x000fe200078e009c */
[----:B------:R-:W-:Y:S04]  /*ebc0*/  LDS R58, [R3+UR7+0x5000] ;  /* 0x00500007033a7984 */ /* 0x000fe80008000800 */
[----:B------:R-:W-:Y:S01]  /*ebd0*/  LDS R57, [R10+UR7+0x4000] ;  /* 0x004000070a397984 */ /* 0x000fe20008000800 */
[----:B------:R-:W-:Y:S01]  /*ebe0*/  HMMA.1688.F32.TF32 R244, R212, R182, R208 ;  /* 0x000000b6d4f4723c */ /* 0x000fe200000810d0 */
[----:B------:R-:W-:Y:S01]  /*ebf0*/  IMAD.MOV.U32 R210, RZ, RZ, R9 ;  /* 0x000000ffffd27224 */ /* 0x000fe200078e0009 */
[----:B------:R-:W-:Y:S01]  /*ec00*/  LOP3.LUT R9, R252, 0x40, RZ, 0x3c, !PT ;  /* 0x00000040fc097812 */ /* 0x000fe200078e3cff */
[----:B------:R-:W-:Y:S04]  /*ec10*/  LDS R59, [R10+UR7+0x5000] ;  /* 0x005000070a3b7984 */ /* 0x000fe80008000800 */
[----:B------:R-:W1:Y:S01]  /*ec20*/  LDSM.16.M88.4 R12, [R9+UR8+0x10000] ;  /* 0x01000008090c783b */ /* 0x000e620008000200 */
[----:B------:R-:W-:-:S02]  /*ec30*/  IMAD.MOV.U32 R232, RZ, RZ, R250 ;  /* 0x000000ffffe87224 */ /* 0x000fc400078e00fa */
[----:B------:R-:W-:Y:S01]  /*ec40*/  IMAD.MOV.U32 R189, RZ, RZ, R251 ;  /* 0x000000ffffbd7224 */ /* 0x000fe200078e00fb */
[----:B------:R-:W-:Y:S01]  /*ec50*/  LDS R84, [R3+UR7+0x4080] ;  /* 0x0040800703547984 */ /* 0x000fe20008000800 */
[----:B------:R-:W-:Y:S02]  /*ec60*/  IMAD.MOV.U32 R251, RZ, RZ, R165 ;  /* 0x000000fffffb7224 */ /* 0x000fe400078e00a5 */
[----:B------:R-:W-:Y:S01]  /*ec70*/  IMAD.MOV.U32 R250, RZ, RZ, R164 ;  /* 0x000000fffffa7224 */ /* 0x000fe200078e00a4 */
[----:B------:R-:W-:Y:S01]  /*ec80*/  MOV R181, R29 ;  /* 0x0000001d00b57202 */ /* 0x000fe20000000f00 */
[----:B------:R-:W-:Y:S01]  /*ec90*/  IMAD.MOV.U32 R233, RZ, RZ, R249 ;  /* 0x000000ffffe97224 */ /* 0x000fe200078e00f9 */
[----:B------:R-:W-:Y:S01]  /*eca0*/  LDS R86, [R3+UR7+0x5080] ;  /* 0x0050800703567984 */ /* 0x000fe20008000800 */
[----:B------:R-:W-:Y:S02]  /*ecb0*/  IMAD.MOV.U32 R188, RZ, RZ, R248 ;  /* 0x000000ffffbc7224 */ /* 0x000fe400078e00f8 */
[----:B------:R-:W-:Y:S01]  /*ecc0*/  IMAD.MOV.U32 R180, RZ, RZ, R30 ;  /* 0x000000ffffb47224 */ /* 0x000fe200078e001e */
[----:B------:R-:W-:Y:S01]  /*ecd0*/  LDS R85, [R10+UR7+0x4080] ;  /* 0x004080070a557984 */ /* 0x000fe20008000800 */
[----:B------:R-:W-:-:S02]  /*ece0*/  IMAD.MOV.U32 R165, RZ, RZ, R31 ;  /* 0x000000ffffa57224 */ /* 0x000fc400078e001f */
[----:B------:R-:W-:Y:S01]  /*ecf0*/  IMAD.MOV.U32 R164, RZ, RZ, R28 ;  /* 0x000000ffffa47224 */ /* 0x000fe200078e001c */
[----:B------:R-:W-:Y:S01]  /*ed00*/  LDS R87, [R10+UR7+0x5080] ;  /* 0x005080070a577984 */ /* 0x000fe20008000800 */
[----:B------:R-:W-:Y:S01]  /*ed10*/  IMAD.MOV.U32 R239, RZ, RZ, R250 ;  /* 0x000000ffffef7224 */ /* 0x000fe200078e00fa */
[----:B--2---:R-:W-:Y:S01]  /*ed20*/  HMMA.1688.F32.TF32 R28, R224, R26, R228 ;  /* 0x0000001ae01c723c */ /* 0x004fe200000810e4 */
[----:B------:R-:W-:Y:S02]  /*ed30*/  IMAD.MOV.U32 R238, RZ, RZ, R251 ;  /* 0x000000ffffee7224 */ /* 0x000fe400078e00fb */
[----:B------:R-:W-:Y:S02]  /*ed40*/  IMAD.MOV.U32 R211, RZ, RZ, R242 ;  /* 0x000000ffffd37224 */ /* 0x000fe400078e00f2 */
[----:B------:R-:W-:Y:S02]  /*ed50*/  IMAD.MOV.U32 R208, RZ, RZ, R241 ;  /* 0x000000ffffd07224 */ /* 0x000fe400078e00f1 */
[----:B------:R-:W-:Y:S01]  /*ed60*/  IMAD.MOV.U32 R209, RZ, RZ, R240 ;  /* 0x000000ffffd17224 */ /* 0x000fe200078e00f0 */
[----:B------:R-:W-:Y:S01]  /*ed70*/  HMMA.1688.F32.TF32 R248, R212, R166, R112 ;  /* 0x000000a6d4f8723c */ /* 0x000fe20000081070 */
[----:B------:R-:W-:-:S02]  /*ed80*/  IMAD.MOV.U32 R109, RZ, RZ, R233 ;  /* 0x000000ffff6d7224 */ /* 0x000fc400078e00e9 */
[----:B------:R-:W-:Y:S01]  /*ed90*/  IMAD.MOV.U32 R110, RZ, RZ, R232 ;  /* 0x000000ffff6e7224 */ /* 0x000fe200078e00e8 */
[----:B------:R-:W-:Y:S01]  /*eda0*/  MOV R108, R188 ;  /* 0x000000bc006c7202 */ /* 0x000fe20000000f00 */
[----:B------:R-:W-:Y:S01]  /*edb0*/  IMAD.MOV.U32 R111, RZ, RZ, R189 ;  /* 0x000000ffff6f7224 */ /* 0x000fe200078e00bd */
[----:B------:R-:W-:Y:S02]  /*edc0*/  LDS R112, [R3+UR7+0x4100] ;  /* 0x0041000703707984 */ /* 0x000fe40008000800 */
[----:B------:R-:W-:Y:S02]  /*edd0*/  HMMA.1688.F32.TF32 R240, R212, R190, R216 ;  /* 0x000000bed4f0723c */ /* 0x000fe400000810d8 */
[----:B------:R-:W-:Y:S04]  /*ede0*/  LDS R212, [R3+UR7+0x2300] ;  /* 0x0023000703d47984 */ /* 0x000fe80008000800 */
[----:B------:R-:W-:Y:S04]  /*edf0*/  LDS R214, [R3+UR7+0x3300] ;  /* 0x0033000703d67984 */ /* 0x000fe80008000800 */
[----:B------:R-:W-:Y:S04]  /*ee00*/  LDS R213, [R10+UR7+0x2300] ;  /* 0x002300070ad57984 */ /* 0x000fe80008000800 */
[----:B------:R-:W2:Y:S01]  /*ee10*/  LDS R215, [R10+UR7+0x3300] ;  /* 0x003300070ad77984 */ /* 0x000ea20008000800 */
[----:B-1----:R-:W-:Y:S03]  /*ee20*/  HMMA.1688.F32.TF32 R28, R140, R12, R28 ;  /* 0x0000000c8c1c723c */ /* 0x002fe6000008101c */
[----:B------:R-:W-:Y:S04]  /*ee30*/  STL.64 [R1+0x920], R250 ;  /* 0x000920fa01007387 */ /* 0x000fe80000100a00 */
[----:B------:R-:W-:Y:S04]  /*ee40*/  STL.64 [R1+0x918], R248 ;  /* 0x000918f801007387 */ /* 0x000fe80000100a00 */
[----:B------:R-:W-:Y:S04]  /*ee50*/  STL.64 [R1+0x930], R246 ;  /* 0x000930f601007387 */ /* 0x000fe80000100a00 */
[----:B------:R-:W-:Y:S04]  /*ee60*/  STL.64 [R1+0x928], R244 ;  /* 0x000928f401007387 */ /* 0x000fe80000100a00 */
[----:B------:R-:W-:Y:S04]  /*ee70*/  STL [R1+0x7f4], R252 ;  /* 0x0007f4fc01007387 */ /* 0x000fe80000100800 */
[----:B------:R-:W-:Y:S04]  /*ee80*/  STL.64 [R1+0x120], R28 ;  /* 0x0001201c01007387 */ /* 0x000fe80000100a00 */
[----:B------:R1:W-:Y:S01]  /*ee90*/  STL.64 [R1+0x128], R30 ;  /* 0x0001281e01007387 */ /* 0x0003e20000100a00 */
[-C--:B------:R-:W-:Y:S03]  /*eea0*/  HMMA.1688.F32.TF32 R196, R96, R26.reuse, R196 ;  /* 0x0000001a60c4723c */ /* 0x080fe600000810c4 */
[----:B------:R-:W-:Y:S04]  /*eeb0*/  LDS R114, [R3+UR7+0x5100] ;  /* 0x0051000703727984 */ /* 0x000fe80008000800 */
[----:B------:R-:W-:Y:S01]  /*eec0*/  LDS R113, [R10+UR7+0x4100] ;  /* 0x004100070a717984 */ /* 0x000fe20008000800 */
[----:B--2---:R-:W-:Y:S03]  /*eed0*/  HMMA.1688.F32.TF32 R64, R212, R26, R64 ;  /* 0x0000001ad440723c */ /* 0x004fe60000081040 */
[----:B------:R-:W2:Y:S05]  /*eee0*/  LDS R115, [R10+UR7+0x5100] ;  /* 0x005100070a737984 */ /* 0x000eaa0008000800 */
[----:B-1----:R-:W-:Y:S01]  /*eef0*/  HMMA.1688.F32.TF32 R28, R168, R12, R88 ;  /* 0x0000000ca81c723c */ /* 0x002fe20000081058 */
[----:B------:R-:W-:Y:S01]  /*ef00*/  IMAD.MOV.U32 R252, RZ, RZ, R237 ;  /* 0x000000fffffc7224 */ /* 0x000fe200078e00ed */
[----:B------:R-:W-:Y:S01]  /*ef10*/  MOV R245, R238 ;  /* 0x000000ee00f57202 */ /* 0x000fe20000000f00 */
[----:B------:R-:W-:-:S02]  /*ef20*/  IMAD.MOV.U32 R246, RZ, RZ, R239 ;  /* 0x000000fffff67224 */ /* 0x000fc400078e00ef */
[----:B------:R-:W-:Y:S02]  /*ef30*/  IMAD.MOV.U32 R247, RZ, RZ, R235 ;  /* 0x000000fffff77224 */ /* 0x000fe400078e00eb */
[----:B------:R-:W-:Y:S01]  /*ef40*/  IMAD.MOV.U32 R244, RZ, RZ, R234 ;  /* 0x000000fffff47224 */ /* 0x000fe200078e00ea */
[C---:B------:R-:W-:Y:S01]  /*ef50*/  HMMA.1688.F32.TF32 R236, R212.reuse, R22, R68 ;  /* 0x00000016d4ec723c */ /* 0x040fe20000081044 */
[----:B------:R-:W-:Y:S02]  /*ef60*/  IMAD.MOV.U32 R69, RZ, RZ, R208 ;  /* 0x000000ffff457224 */ /* 0x000fe400078e00d0 */
[----:B------:R-:W-:Y:S01]  /*ef70*/  IMAD.MOV.U32 R70, RZ, RZ, R209 ;  /* 0x000000ffff467224 */ /* 0x000fe200078e00d1 */
[----:B------:R-:W-:Y:S01]  /*ef80*/  MOV R209, R104 ;  /* 0x0000006800d17202 */ /* 0x000fe20000000f00 */
[----:B------:R-:W-:Y:S02]  /*ef90*/  IMAD.MOV.U32 R71, RZ, RZ, R210 ;  /* 0x000000ffff477224 */ /* 0x000fe400078e00d2 */
[----:B------:R-:W-:Y:S01]  /*efa0*/  IMAD.MOV.U32 R208, RZ, RZ, R211 ;  /* 0x000000ffffd07224 */ /* 0x000fe200078e00d3 */
[----:B------:R-:W-:Y:S01]  /*efb0*/  HMMA.1688.F32.TF32 R232, R212, R18, R72 ;  /* 0x00000012d4e8723c */ /* 0x000fe20000081048 */
[----:B------:R-:W-:-:S02]  /*efc0*/  IMAD.MOV.U32 R210, RZ, RZ, R105 ;  /* 0x000000ffffd27224 */ /* 0x000fc400078e0069 */
[----:B------:R-:W-:Y:S02]  /*efd0*/  IMAD.MOV.U32 R211, RZ, RZ, R106 ;  /* 0x000000ffffd37224 */ /* 0x000fe400078e006a */
[----:B------:R-:W-:-:S03]  /*efe0*/  IMAD.MOV.U32 R104, RZ, RZ, R107 ;  /* 0x000000ffff687224 */ /* 0x000fc600078e006b */
[----:B------:R-:W-:Y:S01]  /*eff0*/  HMMA.1688.F32.TF32 R228, R212, R158, R76 ;  /* 0x0000009ed4e4723c */ /* 0x000fe2000008104c */
[----:B------:R-:W-:Y:S02]  /*f000*/  IMAD.MOV.U32 R68, RZ, RZ, R252 ;  /* 0x000000ffff447224 */ /* 0x000fe400078e00fc */
[----:B------:R-:W-:Y:S02]  /*f010*/  IMAD.MOV.U32 R105, RZ, RZ, R8 ;  /* 0x000000ffff697224 */ /* 0x000fe400078e0008 */
[----:B------:R-:W-:-:S03]  /*f020*/  IMAD.MOV.U32 R106, RZ, RZ, R2 ;  /* 0x000000ffff6a7224 */ /* 0x000fc600078e0002 */
[----:B------:R-:W-:Y:S01]  /*f030*/  HMMA.1688.F32.TF32 R224, R212, R162, R80 ;  /* 0x000000a2d4e0723c */ /* 0x000fe20000081050 */
[----:B------:R-:W-:Y:S01]  /*f040*/  IMAD.MOV.U32 R107, RZ, RZ, R0 ;  /* 0x000000ffff6b7224 */ /* 0x000fe200078e0000 */
[----:B------:R-:W-:Y:S01]  /*f050*/  MOV R0, R28 ;  /* 0x0000001c00007202 */ /* 0x000fe20000000f00 */
[----:B------:R-:W-:-:S05]  /*f060*/  IMAD.MOV.U32 R2, RZ, RZ, R29 ;  /* 0x000000ffff027224 */ /* 0x000fca00078e001d */
[----:B------:R-:W-:Y:S01]  /*f070*/  HMMA.1688.F32.TF32 R220, R212, R166, R100 ;  /* 0x000000a6d4dc723c */ /* 0x000fe20000081064 */
[----:B------:R-:W-:Y:S02]  /*f080*/  IMAD.MOV.U32 R8, RZ, RZ, R30 ;  /* 0x000000ffff087224 */ /* 0x000fe400078e001e */
[----:B------:R-:W-:-:S05]  /*f090*/  IMAD.MOV.U32 R252, RZ, RZ, R31 ;  /* 0x000000fffffc7224 */ /* 0x000fca00078e001f */
[C---:B------:R-:W-:Y:S08]  /*f0a0*/  HMMA.1688.F32.TF32 R216, R212.reuse, R182, R148 ;  /* 0x000000b6d4d8723c */ /* 0x040ff00000081094 */
[-C--:B------:R-:W-:Y:S08]  /*f0b0*/  HMMA.1688.F32.TF32 R212, R212, R190.reuse, R184 ;  /* 0x000000bed4d4723c */ /* 0x080ff000000810b8 */
[----:B------:R-:W-:Y:S08]  /*f0c0*/  HMMA.1688.F32.TF32 R188, R96, R190, R32 ;  /* 0x000000be60bc723c */ /* 0x000ff00000081020 */
[-C--:B------:R-:W-:Y:S08]  /*f0d0*/  HMMA.1688.F32.TF32 R32, R172, R12.reuse, R92 ;  /* 0x0000000cac20723c */ /* 0x080ff0000008105c */
[----:B------:R-:W-:Y:S01]  /*f0e0*/  HMMA.1688.F32.TF32 R28, R176, R12, R64 ;  /* 0x0000000cb01c723c */ /* 0x000fe20000081040 */
[----:B------:R-:W-:Y:S01]  /*f0f0*/  STL [R1+0x890], R252 ;  /* 0x000890fc01007387 */ /* 0x000fe20000100800 */
[----:B------:R-:W-:-:S03]  /*f100*/  IMAD.MOV.U32 R74, RZ, RZ, R68 ;  /* 0x000000ffff4a7224 */ /* 0x000fc600078e0044 */
[----:B------:R-:W-:Y:S01]  /*f110*/  STL [R1+0x88c], R8 ;  /* 0x00088c0801007387 */ /* 0x000fe20000100800 */
[----:B------:R-:W-:-:S03]  /*f120*/  IMAD.MOV.U32 R75, RZ, RZ, R69 ;  /* 0x000000ffff4b7224 */ /* 0x000fc600078e0045 */
[----:B------:R-:W-:Y:S01]  /*f130*/  STL [R1+0x888], R2 ;  /* 0x0008880201007387 */ /* 0x000fe20000100800 */
[----:B------:R-:W-:Y:S01]  /*f140*/  IMAD.MOV.U32 R68, RZ, RZ, R70 ;  /* 0x000000ffff447224 */ /* 0x000fe200078e0046 */
[----:B------:R-:W-:Y:S02]  /*f150*/  MOV R69, R71 ;  /* 0x0000004700457202 */ /* 0x000fe40000000f00 */
[----:B------:R-:W-:Y:S01]  /*f160*/  STL [R1+0x884], R0 ;  /* 0x0008840001007387 */ /* 0x000fe20000100800 */
[----:B------:R-:W-:-:S03]  /*f170*/  IMAD.MOV.U32 R70, RZ, RZ, R208 ;  /* 0x000000ffff467224 */ /* 0x000fc600078e00d0 */
[----:B------:R-:W-:Y:S01]  /*f180*/  STL.64 [R1+0x230], R32 ;  /* 0x0002302001007387 */ /* 0x000fe20000100a00 */
[----:B------:R-:W-:-:S03]  /*f190*/  IMAD.MOV.U32 R71, RZ, RZ, R209 ;  /* 0x000000ffff477224 */ /* 0x000fc600078e00d1 */
[----:B------:R-:W-:Y:S01]  /*f1a0*/  STL.64 [R1+0x238], R34 ;  /* 0x0002382201007387 */ /* 0x000fe20000100a00 */
[----:B------:R-:W-:-:S03]  /*f1b0*/  IMAD.MOV.U32 R249, RZ, RZ, R181 ;  /* 0x000000fffff97224 */ /* 0x000fc600078e00b5 */
[----:B------:R-:W-:Y:S01]  /*f1c0*/  STL.64 [R1+0x240], R28 ;  /* 0x0002401c01007387 */ /* 0x000fe20000100a00 */
[----:B------:R-:W-:-:S03]  /*f1d0*/  IMAD.MOV.U32 R250, RZ, RZ, R180 ;  /* 0x000000fffffa7224 */ /* 0x000fc600078e00b4 */
[----:B------:R1:W-:Y:S01]  /*f1e0*/  STL.64 [R1+0x248], R30 ;  /* 0x0002481e01007387 */ /* 0x0003e20000100a00 */
[----:B------:R-:W-:Y:S01]  /*f1f0*/  IMAD.MOV.U32 R251, RZ, RZ, R165 ;  /* 0x000000fffffb7224 */ /* 0x000fe200078e00a5 */
[C---:B------:R-:W-:Y:S01]  /*f200*/  HMMA.1688.F32.TF32 R148, R96.reuse, R22, R200 ;  /* 0x000000166094723c */ /* 0x040fe200000810c8 */
[----:B------:R-:W-:Y:S01]  /*f210*/  IMAD.MOV.U32 R248, RZ, RZ, R164 ;  /* 0x000000fffff87224 */ /* 0x000fe200078e00a4 */
[----:B------:R-:W3:Y:S01]  /*f220*/  LDL.LU R78, [R1+0x168] ;  /* 0x00016800014e7983 */ /* 0x000ee20000300800 */
[----:B------:R-:W-:Y:S02]  /*f230*/  IMAD.MOV.U32 R102, RZ, RZ, R68 ;  /* 0x000000ffff667224 */ /* 0x000fe400078e0044 */
[----:B------:R-:W-:Y:S01]  /*f240*/  IMAD.MOV.U32 R103, RZ, RZ, R69 ;  /* 0x000000ffff677224 */ /* 0x000fe200078e0045 */
[----:B------:R-:W3:Y:S02]  /*f250*/  LDL.LU R79, [R1+0x16c] ;  /* 0x00016c00014f7983 */ /* 0x000ee40000300800 */
[C---:B------:R-:W-:Y:S02]  /*f260*/  HMMA.1688.F32.TF32 R152, R96.reuse, R18, R152 ;  /* 0x000000126098723c */ /* 0x040fe40000081098 */
[----:B------:R-:W4:Y:S04]  /*f270*/  LDL.LU R68, [R1+0x180] ;  /* 0x0001800001447983 */ /* 0x000f280000300800 */
[----:B------:R-:W4:Y:S02]  /*f280*/  LDL.LU R69, [R1+0x184] ;  /* 0x0001840001457983 */ /* 0x000f240000300800 */
[C---:B------:R-:W-:Y:S08]  /*f290*/  HMMA.1688.F32.TF32 R156, R96.reuse, R158, R60 ;  /* 0x0000009e609c723c */ /* 0x040ff0000008103c */
[C---:B------:R-:W-:Y:S01]  /*f2a0*/  HMMA.1688.F32.TF32 R160, R96.reuse, R162, R52 ;  /* 0x000000a260a0723c */ /* 0x040fe20000081034 */
[----:B------:R-:W-:Y:S01]  /*f2b0*/  IMAD.MOV.U32 R208, RZ, RZ, R210 ;  /* 0x000000ffffd07224 */ /* 0x000fe200078e00d2 */
[----:B------:R-:W1:Y:S06]  /*f2c0*/  LDSM.16.M88.4 R32, [R9+UR8+0x11400] ;  /* 0x011400080920783b */ /* 0x000e6c0008000200 */
[C---:B------:R-:W-:Y:S08]  /*f2d0*/  HMMA.1688.F32.TF32 R164, R96.reuse, R166, R40 ;  /* 0x000000a660a4723c */ /* 0x040ff00000081028 */
[----:B------:R-:W-:Y:S01]  /*f2e0*/  HMMA.1688.F32.TF32 R180, R96, R182, R36 ;  /* 0x000000b660b4723c */ /* 0x000fe20000081024 */
[----:B------:R-:W-:Y:S01]  /*f2f0*/  MOV R96, R70 ;  /* 0x0000004600607202 */ /* 0x000fe20000000f00 */
[----:B------:R-:W-:Y:S01]  /*f300*/  IMAD.MOV.U32 R97, RZ, RZ, R71 ;  /* 0x000000ffff617224 */ /* 0x000fe200078e0047 */
[----:B------:R-:W4:Y:S04]  /*f310*/  LDL.LU R70, [R1+0x188] ;  /* 0x0001880001467983 */ /* 0x000f280000300800 */
        /* <DEDUP_REMOVED lines=8> */
[----:B------:R-:W4:Y:S01]  /*f3a0*/  LDL.LU R63, [R1+0x1ac] ;  /* 0x0001ac00013f7983 */ /* 0x000f220000300800 */
[----:B------:R-:W-:-:S03]  /*f3b0*/  IMAD.MOV.U32 R209, RZ, RZ, R211 ;  /* 0x000000ffffd17224 */ /* 0x000fc600078e00d3 */
[----:B------:R-:W4:Y:S01]  /*f3c0*/  LDL.LU R52, [R1+0x1c0] ;  /* 0x0001c00001347983 */ /* 0x000f220000300800 */
[----:B------:R-:W-:-:S03]  /*f3d0*/  IMAD.MOV.U32 R210, RZ, RZ, R104 ;  /* 0x000000ffffd27224 */ /* 0x000fc600078e0068 */
[----:B------:R-:W4:Y:S01]  /*f3e0*/  LDL.LU R53, [R1+0x1c4] ;  /* 0x0001c40001357983 */ /* 0x000f220000300800 */
[----:B------:R-:W-:-:S03]  /*f3f0*/  IMAD.MOV.U32 R211, RZ, RZ, R105 ;  /* 0x000000ffffd37224 */ /* 0x000fc600078e0069 */
[----:B------:R-:W4:Y:S04]  /*f400*/  LDL.LU R54, [R1+0x1c8] ;  /* 0x0001c80001367983 */ /* 0x000f280000300800 */
[----:B------:R-:W4:Y:S01]  /*f410*/  LDL.LU R55, [R1+0x1cc] ;  /* 0x0001cc0001377983 */ /* 0x000f220000300800 */
[----:B------:R-:W-:-:S03]  /*f420*/  IMAD.MOV.U32 R98, RZ, RZ, R208 ;  /* 0x000000ffff627224 */ /* 0x000fc600078e00d0 */
        /* <DEDUP_REMOVED lines=8> */
[----:B------:R-:W-:-:S03]  /*f4b0*/  MOV R104, R106 ;  /* 0x0000006a00687202 */ /* 0x000fc60000000f00 */
[----:B------:R-:W4:Y:S01]  /*f4c0*/  LDL.LU R209, [R1+0x1e4] ;  /* 0x0001e40001d17983 */ /* 0x000f220000300800 */
[----:B------:R-:W-:-:S03]  /*f4d0*/  IMAD.MOV.U32 R105, RZ, RZ, R107 ;  /* 0x000000ffff697224 */ /* 0x000fc600078e006b */
[----:B------:R-:W4:Y:S01]  /*f4e0*/  LDL.LU R210, [R1+0x1e8] ;  /* 0x0001e80001d27983 */ /* 0x000f220000300800 */
[----:B------:R-:W-:-:S03]  /*f4f0*/  IMAD.MOV.U32 R106, RZ, RZ, R204 ;  /* 0x000000ffff6a7224 */ /* 0x000fc600078e00cc */
[----:B------:R-:W4:Y:S01]  /*f500*/  LDL.LU R211, [R1+0x1ec] ;  /* 0x0001ec0001d37983 */ /* 0x000f220000300800 */
[----:B------:R-:W-:-:S03]  /*f510*/  IMAD.MOV.U32 R107, RZ, RZ, R205 ;  /* 0x000000ffff6b7224 */ /* 0x000fc600078e00cd */
[----:B------:R-:W4:Y:S01]  /*f520*/  LDL.LU R200, [R1+0x200] ;  /* 0x0002000001c87983 */ /* 0x000f220000300800 */
[----:B------:R-:W-:Y:S01]  /*f530*/  IMAD.MOV.U32 R204, RZ, RZ, R11 ;  /* 0x000000ffffcc7224 */ /* 0x000fe200078e000b */
[----:B-1----:R-:W-:Y:S02]  /*f540*/  HMMA.1688.F32.TF32 R28, R144, R12, R196 ;  /* 0x0000000c901c723c */ /* 0x002fe400000810c4 */
        /* <DEDUP_REMOVED lines=12> */
[----:B------:R-:W4:Y:S04]  /*f610*/  LDL.LU R204, [R1+0x1f0] ;  /* 0x0001f00001cc7983 */ /* 0x000f280000300800 */
[----:B------:R-:W4:Y:S01]  /*f620*/  LDL.LU R205, [R1+0x1f4] ;  /* 0x0001f40001cd7983 */ /* 0x000f220000300800 */
[----:B------:R-:W-:-:S03]  /*f630*/  IMAD.MOV.U32 R100, RZ, RZ, R74 ;  /* 0x000000ffff647224 */ /* 0x000fc600078e004a */
[----:B------:R-:W4:Y:S01]  /*f640*/  LDL.LU R206, [R1+0x1f8] ;  /* 0x0001f80001ce7983 */ /* 0x000f220000300800 */
[----:B------:R-:W-:-:S03]  /*f650*/  IMAD.MOV.U32 R101, RZ, RZ, R75 ;  /* 0x000000ffff657224 */ /* 0x000fc600078e004b */
        /* <DEDUP_REMOVED lines=12> */
[----:B------:R-:W-:Y:S02]  /*f720*/  MOV R95, R105 ;  /* 0x00000069005f7202 */ /* 0x000fe40000000f00 */
[----:B------:R-:W4:Y:S01]  /*f730*/  LDL.LU R6, [R1+0x978] ;  /* 0x0009780001067983 */ /* 0x000f220000300800 */
[----:B------:R-:W-:-:S03]  /*f740*/  IMAD.MOV.U32 R104, RZ, RZ, R20 ;  /* 0x000000ffff687224 */ /* 0x000fc600078e0014 */
[----:B------:R-:W4:Y:S01]  /*f750*/  LDL.LU R4, [R1+0x974] ;  /* 0x0009740001047983 */ /* 0x000f220000300800 */
[----:B------:R-:W-:-:S03]  /*f760*/  IMAD.MOV.U32 R105, RZ, RZ, R16 ;  /* 0x000000ffff697224 */ /* 0x000fc600078e0010 */
[----:B------:R-:W4:Y:S04]  /*f770*/  LDL.LU R5, [R1+0x970] ;  /* 0x0009700001057983 */ /* 0x000f280000300800 */
[----:B------:R-:W4:Y:S04]  /*f780*/  LDL.LU R20, [R1+0x96c] ;  /* 0x00096c0001147983 */ /* 0x000f280000300800 */
[----:B------:R-:W4:Y:S01]  /*f790*/  LDL.LU R16, [R1+0x968] ;  /* 0x0009680001107983 */ /* 0x000f220000300800 */
[----:B------:R-:W-:Y:S01]  /*f7a0*/  HMMA.1688.F32.TF32 R192, R56, R12, R192 ;  /* 0x0000000c38c0723c */ /* 0x000fe200000810c0 */
[----:B------:R-:W-:-:S02]  /*f7b0*/  IMAD.MOV.U32 R11, RZ, RZ, R30 ;  /* 0x000000ffff0b7224 */ /* 0x000fc400078e001e */
[----:B------:R-:W-:Y:S01]  /*f7c0*/  IMAD.MOV.U32 R7, RZ, RZ, R31 ;  /* 0x000000ffff077224 */ /* 0x000fe200078e001f */
[----:B------:R-:W1:Y:S04]  /*f7d0*/  LDSM.16.M88.4 R36, [R9+UR8+0x11800] ;  /* 0x011800080924783b */ /* 0x000e680008000200 */
[-C--:B------:R-:W-:Y:S01]  /*f7e0*/  HMMA.1688.F32.TF32 R44, R84, R12.reuse, R44 ;  /* 0x0000000c542c723c */ /* 0x080fe2000008102c */
[----:B------:R-:W-:Y:S07]  /*f7f0*/  STL [R1+0x89c], R11 ;  /* 0x00089c0b01007387 */ /* 0x000fee0000100800 */
[----:B--2---:R-:W-:Y:S01]  /*f800*/  HMMA.1688.F32.TF32 R48, R112, R12, R48 ;  /* 0x0000000c7030723c */ /* 0x004fe20000081030 */
[----:B------:R-:W-:Y:S01]  /*f810*/  MOV R12, R29 ;  /* 0x0000001d000c7202 */ /* 0x000fe20000000f00 */
[----:B------:R-:W-:Y:S01]  /*f820*/  IMAD.MOV.U32 R13, RZ, RZ, R28 ;  /* 0x000000ffff0d7224 */ /* 0x000fe200078e001c */
[----:B------:R-:W-:Y:S01]  /*f830*/  LDSM.16.M88.4 R40, [R9+UR8+0x11c00] ;  /* 0x011c00080928783b */ /* 0x000fe20008000200 */
[----:B------:R-:W-:-:S03]  /*f840*/  IMAD.MOV.U32 R80, RZ, RZ, R106 ;  /* 0x000000ffff507224 */ /* 0x000fc600078e006a */
[----:B------:R-:W-:Y:S01]  /*f850*/  STL [R1+0x898], R12 ;  /* 0x0008980c01007387 */ /* 0x000fe20000100800 */
[----:B------:R-:W-:-:S03]  /*f860*/  IMAD.MOV.U32 R81, RZ, RZ, R107 ;  /* 0x000000ffff517224 */ /* 0x000fc600078e006b */
[----:B------:R-:W-:Y:S01]  /*f870*/  STL [R1+0x894], R13 ;  /* 0x0008940d01007387 */ /* 0x000fe20000100800 */
[----:B------:R-:W-:Y:S01]  /*f880*/  MOV R106, R25 ;  /* 0x00000019006a7202 */ /* 0x000fe20000000f00 */
[----:B------:R-:W-:Y:S02]  /*f890*/  IMAD.MOV.U32 R107, RZ, RZ, R24 ;  /* 0x000000ffff6b7224 */ /* 0x000fe400078e0018 */
[----:B------:R-:W4:Y:S04]  /*f8a0*/  LDSM.16.M88.4 R24, [R9+UR8+0x10c00] ;  /* 0x010c00080918783b */ /* 0x000f280008000200 */
[----:B------:R-:W2:Y:S01]  /*f8b0*/  LDSM.16.M88.4 R28, [R9+UR8+0x11000] ;  /* 0x01100008091c783b */ /* 0x000ea20008000200 */
[----:B------:R-:W-:Y:S08]  /*f8c0*/  HMMA.1688.F32.TF32 R104, R112, R32, R104 ;  /* 0x000000207068723c */ /* 0x000ff00000081068 */
[-C--:B-1----:R-:W-:Y:S08]  /*f8d0*/  HMMA.1688.F32.TF32 R80, R84, R36.reuse, R80 ;  /* 0x000000245450723c */ /* 0x082ff00000081050 */
[----:B------:R-:W-:Y:S08]  /*f8e0*/  HMMA.1688.F32.TF32 R108, R112, R36, R108 ;  /* 0x00000024706c723c */ /* 0x000ff0000008106c */
[C---:B---3--:R-:W-:Y:S08]  /*f8f0*/  HMMA.1688.F32.TF32 R76, R84.reuse, R32, R76 ;  /* 0x00000020544c723c */ /* 0x048ff0000008104c */
[----:B----4-:R-:W-:Y:S01]  /*f900*/  HMMA.1688.F32.TF32 R68, R84, R24, R68 ;  /* 0x000000185444723c */ /* 0x010fe20000081044 */
[----:B------:R1:W-:Y:S04]  /*f910*/  STL.64 [R1+0x810], R6 ;  /* 0x0008100601007387 */ /* 0x0003e80000100a00 */
[----:B------:R3:W-:Y:S01]  /*f920*/  STL.64 [R1+0x808], R4 ;  /* 0x0008080401007387 */ /* 0x0007e20000100a00 */
[----:B-1----:R-:W-:-:S02]  /*f930*/  IMAD.MOV.U32 R6, RZ, RZ, R17 ;  /* 0x000000ffff067224 */ /* 0x002fc400078e0011 */
[----:B------:R-:W-:Y:S02]  /*f940*/  IMAD.MOV.U32 R7, RZ, RZ, R16 ;  /* 0x000000ffff077224 */ /* 0x000fe400078e0010 */
[----:B------:R-:W1:Y:S01]  /*f950*/  LDSM.16.M88.4 R16, [R9+UR8+0x10400] ;  /* 0x010400080910783b */ /* 0x000e620008000200 */
[----:B---3--:R-:W-:Y:S02]  /*f960*/  IMAD.MOV.U32 R4, RZ, RZ, R21 ;  /* 0x000000ffff047224 */ /* 0x008fe400078e0015 */
[----:B------:R-:W-:Y:S02]  /*f970*/  IMAD.MOV.U32 R5, RZ, RZ, R20 ;  /* 0x000000ffff057224 */ /* 0x000fe400078e0014 */
[----:B------:R-:W3:Y:S01]  /*f980*/  LDSM.16.M88.4 R20, [R9+UR8+0x10800] ;  /* 0x010800080914783b */ /* 0x000ee20008000200 */
[C---:B--2---:R-:W-:Y:S08]  /*f990*/  HMMA.1688.F32.TF32 R72, R84.reuse, R28, R72 ;  /* 0x0000001c5448723c */ /* 0x044ff00000081048 */
[C---:B-1----:R-:W-:Y:S08]  /*f9a0*/  HMMA.1688.F32.TF32 R60, R84.reuse, R16, R60 ;  /* 0x00000010543c723c */ /* 0x042ff0000008103c */
[C---:B---3--:R-:W-:Y:S08]  /*f9b0*/  HMMA.1688.F32.TF32 R64, R84.reuse, R20, R64 ;  /* 0x000000145440723c */ /* 0x048ff00000081040 */
[----:B------:R-:W-:Y:S08]  /*f9c0*/  HMMA.1688.F32.TF32 R84, R84, R40, R92 ;  /* 0x000000285454723c */ /* 0x000ff0000008105c */
[C---:B------:R-:W-:Y:S08]  /*f9d0*/  HMMA.1688.F32.TF32 R92, R112.reuse, R20, R96 ;  /* 0x00000014705c723c */ /* 0x040ff00000081060 */
[C---:B------:R-:W-:Y:S08]  /*f9e0*/  HMMA.1688.F32.TF32 R96, R112.reuse, R24, R100 ;  /* 0x000000187060723c */ /* 0x040ff00000081064 */
[C---:B------:R-:W-:Y:S08]  /*f9f0*/  HMMA.1688.F32.TF32 R88, R112.reuse, R16, R88 ;  /* 0x000000107058723c */ /* 0x040ff00000081058 */
[----:B------:R-:W-:Y:S01]  /*fa00*/  HMMA.1688.F32.TF32 R100, R112, R28, R244 ;  /* 0x0000001c7064723c */ /* 0x000fe200000810f4 */
[----:B------:R-:W-:-:S07]  /*fa10*/  IMAD.MOV.U32 R244, RZ, RZ, R117 ;  /* 0x000000fffff47224 */ /* 0x000fce00078e0075 */
[----:B------:R-:W-:Y:S01]  /*fa20*/  HMMA.1688.F32.TF32 R112, R112, R40, R248 ;  /* 0x000000287070723c */ /* 0x000fe200000810f8 */
[----:B------:R-:W-:Y:S01]  /*fa30*/  IMAD.MOV.U32 R248, RZ, RZ, R124 ;  /* 0x000000fffff87224 */ /* 0x000fe200078e007c */
[----:B------:R-:W-:Y:S01]  /*fa40*/  MOV R249, R125 ;  /* 0x0000007d00f97202 */ /* 0x000fe20000000f00 */
[----:B------:R-:W2:Y:S01]  /*fa50*/  LDL.LU R124, [R1+0x964] ;  /* 0x00096400017c7983 */ /* 0x000ea20000300800 */
[----:B------:R-:W-:Y:S02]  /*fa60*/  IMAD.MOV.U32 R250, RZ, RZ, R126 ;  /* 0x000000fffffa7224 */ /* 0x000fe400078e007e */
[----:B------:R-:W-:Y:S01]  /*fa70*/  IMAD.MOV.U32 R251, RZ, RZ, R116 ;  /* 0x000000fffffb7224 */ /* 0x000fe200078e0074 */
[----:B------:R-:W2:Y:S01]  /*fa80*/  LDL.LU R125, [R1+0x960] ;  /* 0x00096000017d7983 */ /* 0x000ea20000300800 */
[----:B------:R-:W-:-:S03]  /*fa90*/  IMAD.MOV.U32 R245, RZ, RZ, R118 ;  /* 0x000000fffff57224 */ /* 0x000fc600078e0076 */
[----:B------:R-:W2:Y:S01]  /*faa0*/  LDL.LU R126, [R1+0x95c] ;  /* 0x00095c00017e7983 */ /* 0x000ea20000300800 */
[----:B------:R-:W-:-:S03]  /*fab0*/  IMAD.MOV.U32 R246, RZ, RZ, R119 ;  /* 0x000000fffff67224 */ /* 0x000fc600078e0077 */
[----:B------:R-:W3:Y:S04]  /*fac0*/  LDL.LU R116, [R1+0x958] ;  /* 0x0009580001747983 */ /* 0x000ee80000300800 */
[----:B------:R-:W3:Y:S04]  /*fad0*/  LDL.LU R117, [R1+0x954] ;  /* 0x0009540001757983 */ /* 0x000ee80000300800 */
[----:B------:R-:W3:Y:S04]  /*fae0*/  LDL.LU R118, [R1+0x950] ;  /* 0x0009500001767983 */ /* 0x000ee80000300800 */
[----:B------:R-:W3:Y:S01]  /*faf0*/  LDL.LU R119, [R1+0x94c] ;  /* 0x00094c0001777983 */ /* 0x000ee20000300800 */
[----:B------:R-:W-:Y:S01]  /*fb00*/  HMMA.1688.F32.TF32 R196, R56, R16, R196 ;  /* 0x0000001038c4723c */ /* 0x000fe200000810c4 */
[----:B------:R-:W-:-:S02]  /*fb10*/  IMAD.MOV.U32 R247, RZ, RZ, R127 ;  /* 0x000000fffff77224 */ /* 0x000fc400078e007f */
[----:B------:R-:W2:Y:S05]  /*fb20*/  LDL.LU R127, [R1+0x948] ;  /* 0x00094800017f7983 */ /* 0x000eaa0000300800 */
[C---:B------:R-:W-:Y:S08]  /*fb30*/  HMMA.1688.F32.TF32 R200, R56.reuse, R20, R200 ;  /* 0x0000001438c8723c */ /* 0x040ff000000810c8 */
[C---:B------:R-:W-:Y:S08]  /*fb40*/  HMMA.1688.F32.TF32 R204, R56.reuse, R24, R204 ;  /* 0x0000001838cc723c */ /* 0x040ff000000810cc */
[C---:B------:R-:W-:Y:S08]  /*fb50*/  HMMA.1688.F32.TF32 R208, R56.reuse, R28, R208 ;  /* 0x0000001c38d0723c */ /* 0x040ff000000810d0 */
[C---:B------:R-:W-:Y:S08]  /*fb60*/  HMMA.1688.F32.TF32 R184, R56.reuse, R32, R184 ;  /* 0x0000002038b8723c */ /* 0x040ff000000810b8 */
[C---:B------:R-:W-:Y:S08]  /*fb70*/  HMMA.1688.F32.TF32 R52, R56.reuse, R36, R52 ;  /* 0x000000243834723c */ /* 0x040ff00000081034 */
[----:B------:R-:W-:Y:S01]  /*fb80*/  HMMA.1688.F32.TF32 R56, R56, R40, R4 ;  /* 0x000000283838723c */ /* 0x000fe20000081004 */
[----:B------:R-:W-:Y:S01]  /*fb90*/  MOV R4, R120 ;  /* 0x0000007800047202 */ /* 0x000fe20000000f00 */
[----:B------:R-:W-:Y:S01]  /*fba0*/  IMAD.MOV.U32 R5, RZ, RZ, R121 ;  /* 0x000000ffff057224 */ /* 0x000fe200078e0079 */
[----:B------:R-:W4:Y:S01]  /*fbb0*/  LDL.LU R120, [R1+0x944] ;  /* 0x0009440001787983 */ /* 0x000f220000300800 */
[----:B------:R-:W-:-:S02]  /*fbc0*/  IMAD.MOV.U32 R6, RZ, RZ, R122 ;  /* 0x000000ffff067224 */ /* 0x000fc400078e007a */
[----:B------:R-:W-:Y:S01]  /*fbd0*/  IMAD.MOV.U32 R7, RZ, RZ, R123 ;  /* 0x000000ffff077224 */ /* 0x000fe200078e007b */
[----:B------:R-:W4:Y:S04]  /*fbe0*/  LDL.LU R121, [R1+0x940] ;  /* 0x0009400001797983 */ /* 0x000f280000300800 */
[----:B------:R-:W4:Y:S04]  /*fbf0*/  LDL.LU R122, [R1+0x93c] ;  /* 0x00093c00017a7983 */ /* 0x000f280000300800 */
[----:B------:R-:W4:Y:S01]  /*fc00*/  LDL.LU R123, [R1+0x938] ;  /* 0x00093800017b7983 */ /* 0x000f220000300800 */
[----:B---3--:R-:W-:-:S15]  /*fc10*/  HMMA.1688.F32.TF32 R116, R140, R16, R116 ;  /* 0x000000108c74723c */ /* 0x008fde0000081074 */
[----:B------:R-:W-:-:S04]  /*fc20*/  NOP ;  /* 0x0000000000007918 */ /* 0x000fc80000000000 */
[----:B------:R1:W-:Y:S04]  /*fc30*/  STL [R1+0x8ac], R116 ;  /* 0x0008ac7401007387 */ /* 0x0003e80000100800 */
[----:B------:R3:W-:Y:S04]  /*fc40*/  STL [R1+0x8a8], R117 ;  /* 0x0008a87501007387 */ /* 0x0007e80000100800 */
[----:B------:R2:W-:Y:S04]  /*fc50*/  STL [R1+0x8a4], R118 ;  /* 0x0008a47601007387 */ /* 0x0005e80000100800 */
[----:B------:R2:W-:Y:S04]  /*fc60*/  STL [R1+0x8a0], R119 ;  /* 0x0008a07701007387 */ /* 0x0005e80000100800 */
[----:B-1----:R-:W4:Y:S04]  /*fc70*/  LDL.LU R116, [R1+0xb0] ;  /* 0x0000b00001747983 */ /* 0x002f280000300800 */
[----:B---3--:R-:W3:Y:S04]  /*fc80*/  LDL.LU R117, [R1+0xb4] ;  /* 0x0000b40001757983 */ /* 0x008ee80000300800 */
[----:B--2---:R-:W3:Y:S04]  /*fc90*/  LDL.LU R118, [R1+0xb8] ;  /* 0x0000b80001767983 */ /* 0x004ee80000300800 */
[----:B------:R-:W3:Y:S01]  /*fca0*/  LDL.LU R119, [R1+0xbc] ;  /* 0x0000bc0001777983 */ /* 0x000ee20000300800 */
[C---:B------:R-:W-:Y:S08]  /*fcb0*/  HMMA.1688.F32.TF32 R124, R140.reuse, R24, R124 ;  /* 0x000000188c7c723c */ /* 0x040ff0000008107c */
[C---:B------:R-:W-:Y:S08]  /*fcc0*/  HMMA.1688.F32.TF32 R128, R140.reuse, R28, R128 ;  /* 0x0000001c8c80723c */ /* 0x040ff00000081080 */
[C---:B----4-:R-:W-:Y:S08]  /*fcd0*/  HMMA.1688.F32.TF32 R120, R140.reuse, R20, R120 ;  /* 0x000000148c78723c */ /* 0x050ff00000081078 */
[C---:B------:R-:W-:Y:S08]  /*fce0*/  HMMA.1688.F32.TF32 R132, R140.reuse, R32, R132 ;  /* 0x000000208c84723c */ /* 0x040ff00000081084 */
[----:B------:R-:W-:Y:S03]  /*fcf0*/  HMMA.1688.F32.TF32 R136, R140, R36, R136 ;  /* 0x000000248c88723c */ /* 0x000fe60000081088 */
[----:B------:R-:W-:Y:S04]  /*fd00*/  STL [R1+0x8bc], R120 ;  /* 0x0008bc7801007387 */ /* 0x000fe80000100800 */
[----:B------:R-:W-:Y:S04]  /*fd10*/  STL [R1+0x8b8], R121 ;  /* 0x0008b87901007387 */ /* 0x000fe80000100800 */
[----:B------:R-:W-:Y:S04]  /*fd20*/  STL [R1+0x8b4], R122 ;  /* 0x0008b47a01007387 */ /* 0x000fe80000100800 */
[----:B------:R1:W-:Y:S04]  /*fd30*/  STL [R1+0x8b0], R123 ;  /* 0x0008b07b01007387 */ /* 0x0003e80000100800 */
[----:B------:R-:W-:Y:S04]  /*fd40*/  STL [R1+0x8cc], R124 ;  /* 0x0008cc7c01007387 */ /* 0x000fe80000100800 */
[----:B------:R-:W-:Y:S04]  /*fd50*/  STL [R1+0x8c8], R125 ;  /* 0x0008c87d01007387 */ /* 0x000fe80000100800 */
[----:B------:R-:W-:Y:S04]  /*fd60*/  STL [R1+0x8c4], R126 ;  /* 0x0008c47e01007387 */ /* 0x000fe80000100800 */
[----:B------:R-:W-:Y:S04]  /*fd70*/  STL [R1+0x8c0], R127 ;  /* 0x0008c07f01007387 */ /* 0x000fe80000100800 */
[----:B------:R2:W-:Y:S04]  /*fd80*/  STL [R1+0x8dc], R128 ;  /* 0x0008dc8001007387 */ /* 0x0005e80000100800 */
        /* <DEDUP_REMOVED lines=10> */
[----:B------:R2:W-:Y:S01]  /*fe30*/  STL [R1+0x8f0], R139 ;  /* 0x0008f08b01007387 */ /* 0x0005e20000100800 */
[----:B-1----:R-:W-:Y:S08]  /*fe40*/  HMMA.1688.F32.TF32 R120, R168, R24, R248 ;  /* 0x00000018a878723c */ /* 0x002ff000000810f8 */
[----:B---3--:R-:W-:Y:S08]  /*fe50*/  HMMA.1688.F32.TF32 R140, R140, R40, R116 ;  /* 0x000000288c8c723c */ /* 0x008ff00000081074 */
[C---:B------:R-:W-:Y:S08]  /*fe60*/  HMMA.1688.F32.TF32 R116, R168.reuse, R16, R4 ;  /* 0x00000010a874723c */ /* 0x040ff00000081004 */
[----:B------:R-:W-:Y:S03]  /*fe70*/  HMMA.1688.F32.TF32 R4, R168, R20, R244 ;  /* 0x00000014a804723c */ /* 0x000fe600000810f4 */
[----:B------:R-:W-:Y:S04]  /*fe80*/  STL [R1+0x90c], R140 ;  /* 0x00090c8c01007387 */ /* 0x000fe80000100800 */
[----:B------:R-:W-:Y:S04]  /*fe90*/  STL [R1+0x908], R141 ;  /* 0x0009088d01007387 */ /* 0x000fe80000100800 */
[----:B------:R-:W-:Y:S04]  /*fea0*/  STL [R1+0x904], R142 ;  /* 0x0009048e01007387 */ /* 0x000fe80000100800 */
[----:B------:R-:W-:Y:S04]  /*feb0*/  STL [R1+0x900], R143 ;  /* 0x0009008f01007387 */ /* 0x000fe80000100800 */
[----:B------:R1:W-:Y:S01]  /*fec0*/  STL.64 [R1+0x110], R116 ;  /* 0x0001107401007387 */ /* 0x0003e20000100a00 */
[----:B------:R-:W-:-:S02]  /*fed0*/  IMAD.MOV.U32 R11, RZ, RZ, R4 ;  /* 0x000000ffff0b7224 */ /* 0x000fc400078e0004 */
[----:B------:R-:W-:Y:S01]  /*fee0*/  IMAD.MOV.U32 R12, RZ, RZ, R5 ;  /* 0x000000ffff0c7224 */ /* 0x000fe200078e0005 */
[----:B------:R3:W-:Y:S01]  /*fef0*/  STL.64 [R1+0x118], R118 ;  /* 0x0001187601007387 */ /* 0x0007e20000100a00 */
[----:B------:R-:W-:Y:S01]  /*ff00*/  IMAD.MOV.U32 R13, RZ, RZ, R6 ;  /* 0x000000ffff0d7224 */ /* 0x000fe200078e0006 */
[----:B------:R-:W-:Y:S02]  /*ff10*/  MOV R252, R7 ;  /* 0x0000000700fc7202 */ /* 0x000fe40000000f00 */
[----:B------:R-:W3:Y:S04]  /*ff20*/  LDL.LU R4, [R1+0x70] ;  /* 0x0000700001047983 */ /* 0x000ee80000300800 */
[----:B------:R-:W3:Y:S04]  /*ff30*/  LDL.LU R5, [R1+0x74] ;  /* 0x0000740001057983 */ /* 0x000ee80000300800 */
[----:B------:R-:W3:Y:S04]  /*ff40*/  LDL.LU R6, [R1+0x78] ;  /* 0x0000780001067983 */ /* 0x000ee80000300800 */
[----:B------:R-:W3:Y:S04]  /*ff50*/  LDL.LU R7, [R1+0x7c] ;  /* 0x00007c0001077983 */ /* 0x000ee80000300800 */
[----:B------:R-:W3:Y:S04]  /*ff60*/  LDL.LU R244, [R1+0x60] ;  /* 0x0000600001f47983 */ /* 0x000ee80000300800 */
[----:B------:R-:W3:Y:S04]  /*ff70*/  LDL.LU R245, [R1+0x64] ;  /* 0x0000640001f57983 */ /* 0x000ee80000300800 */
[----:B------:R-:W3:Y:S04]  /*ff80*/  LDL.LU R246, [R1+0x68] ;  /* 0x0000680001f67983 */ /* 0x000ee80000300800 */
[----:B------:R-:W3:Y:S04]  /*ff90*/  LDL.LU R247, [R1+0x6c] ;  /* 0x00006c0001f77983 */ /* 0x000ee80000300800 */
[----:B------:R1:W-:Y:S04]  /*ffa0*/  STL [R1+0x914], R12 ;  /* 0x0009140c01007387 */ /* 0x0003e80000100800 */
[----:B------:R1:W-:Y:S04]  /*ffb0*/  STL [R1+0x910], R11 ;  /* 0x0009100b01007387 */ /* 0x0003e80000100800 */
[----:B------:R-:W3:Y:S04]  /*ffc0*/  LDL.LU R248, [R1+0x50] ;  /* 0x0000500001f87983 */ /* 0x000ee80000300800 */
[----:B------:R-:W3:Y:S04]  /*ffd0*/  LDL.LU R249, [R1+0x54] ;  /* 0x0000540001f97983 */ /* 0x000ee80000300800 */
[----:B------:R-:W3:Y:S04]  /*ffe0*/  LDL.LU R250, [R1+0x58] ;  /* 0x0000580001fa7983 */ /* 0x000ee80000300800 */
[----:B------:R-:W3:Y:S04]  /*fff0*/  LDL.LU R251, [R1+0x5c] ;  /* 0x00005c0001fb7983 */ /* 0x000ee80000300800 */
[----:B--2---:R-:W2:Y:S04]  /*10000*/  LDL.LU R128, [R1+0x40] ;  /* 0x0000400001807983 */ /* 0x004ea80000300800 */
[----:B----4-:R-:W2:Y:S04]  /*10010*/  LDL.LU R129, [R1+0x44] ;  /* 0x0000440001817983 */ /* 0x010ea80000300800 */
[----:B------:R-:W2:Y:S04]  /*10020*/  LDL.LU R130, [R1+0x48] ;  /* 0x0000480001827983 */ /* 0x000ea80000300800 */
[----:B------:R-:W2:Y:S04]  /*10030*/  LDL.LU R131, [R1+0x4c] ;  /* 0x00004c0001837983 */ /* 0x000ea80000300800 */
        /* <DEDUP_REMOVED lines=8> */
[----:B-1----:R-:W-:-:S03]  /*100c0*/  IMAD.MOV.U32 R116, RZ, RZ, R120 ;  /* 0x000000ffff747224 */ /* 0x002fc600078e0078 */
[----:B------:R-:W4:Y:S01]  /*100d0*/  LDL.LU R140, [R1+0x10] ;  /* 0x00001000018c7983 */ /* 0x000f220000300800 */
[----:B------:R-:W-:-:S03]  /*100e0*/  IMAD.MOV.U32 R117, RZ, RZ, R121 ;  /* 0x000000ffff757224 */ /* 0x000fc600078e0079 */
[----:B------:R-:W4:Y:S01]  /*100f0*/  LDL.LU R141, [R1+0x14] ;  /* 0x00001400018d7983 */ /* 0x000f220000300800 */
[----:B---3--:R-:W-:-:S03]  /*10100*/  IMAD.MOV.U32 R118, RZ, RZ, R122 ;  /* 0x000000ffff767224 */ /* 0x008fc600078e007a */
[----:B------:R-:W3:Y:S01]  /*10110*/  LDL.LU R142, [R1+0x18] ;  /* 0x00001800018e7983 */ /* 0x000ee20000300800 */
[----:B------:R-:W-:-:S03]  /*10120*/  IMAD.MOV.U32 R119, RZ, RZ, R123 ;  /* 0x000000ffff777224 */ /* 0x000fc600078e007b */
[----:B------:R-:W3:Y:S01]  /*10130*/  LDL.LU R143, [R1+0x1c] ;  /* 0x00001c00018f7983 */ /* 0x000ee20000300800 */
[C---:B------:R-:W-:Y:S08]  /*10140*/  HMMA.1688.F32.TF32 R4, R168.reuse, R28, R4 ;  /* 0x0000001ca804723c */ /* 0x040ff00000081004 */
[----:B------:R-:W-:Y:S11]  /*10150*/  HMMA.1688.F32.TF32 R244, R168, R32, R244 ;  /* 0x00000020a8f4723c */ /* 0x000ff600000810f4 */
[----:B------:R-:W-:Y:S01]  /*10160*/  IMAD.MOV.U32 R120, RZ, RZ, R4 ;  /* 0x000000ffff787224 */ /* 0x000fe200078e0004 */
[----:B------:R-:W-:Y:S01]  /*10170*/  MOV R122, R6 ;  /* 0x00000006007a7202 */ /* 0x000fe20000000f00 */
[----:B------:R-:W-:Y:S01]  /*10180*/  IMAD.MOV.U32 R121, RZ, RZ, R5 ;  /* 0x000000ffff797224 */ /* 0x000fe200078e0005 */
[----:B------:R-:W3:Y:S01]  /*10190*/  LDL.LU R4, [R1] ;  /* 0x0000000001047983 */ /* 0x000ee20000300800 */
[----:B------:R-:W-:-:S03]  /*101a0*/  IMAD.MOV.U32 R123, RZ, RZ, R7 ;  /* 0x000000ffff7b7224 */ /* 0x000fc600078e0007 */
[----:B------:R-:W3:Y:S04]  /*101b0*/  LDL.LU R5, [R1+0x4] ;  /* 0x0000040001057983 */ /* 0x000ee80000300800 */
[----:B------:R-:W3:Y:S04]  /*101c0*/  LDL.LU R6, [R1+0x8] ;  /* 0x0000080001067983 */ /* 0x000ee80000300800 */
[----:B------:R-:W3:Y:S01]  /*101d0*/  LDL.LU R7, [R1+0xc] ;  /* 0x00000c0001077983 */ /* 0x000ee20000300800 */
[----:B------:R-:W-:Y:S01]  /*101e0*/  HMMA.1688.F32.TF32 R248, R168, R36, R248 ;  /* 0x00000024a8f8723c */ /* 0x000fe200000810f8 */
[----:B------:R-:W-:-:S02]  /*101f0*/  IMAD.MOV.U32 R126, RZ, RZ, R246 ;  /* 0x000000ffff7e7224 */ /* 0x000fc400078e00f6 */
[----:B------:R-:W-:Y:S02]  /*10200*/  IMAD.MOV.U32 R127, RZ, RZ, R247 ;  /* 0x000000ffff7f7224 */ /* 0x000fe400078e00f7 */
[----:B------:R-:W-:Y:S01]  /*10210*/  IMAD.MOV.U32 R124, RZ, RZ, R244 ;  /* 0x000000ffff7c7224 */ /* 0x000fe200078e00f4 */
[----:B------:R-:W3:Y:S01]  /*10220*/  LDL.LU.64 R246, [R1+0x930] ;  /* 0x0009300001f67983 */ /* 0x000ee20000300a00 */
[----:B------:R-:W-:-:S03]  /*10230*/  IMAD.MOV.U32 R125, RZ, RZ, R245 ;  /* 0x000000ffff7d7224 */ /* 0x000fc600078e00f5 */
[----:B------:R-:W3:Y:S09]  /*10240*/  LDL.LU.64 R244, [R1+0x928] ;  /* 0x0009280001f47983 */ /* 0x000ef20000300a00 */
[----:B------:R-:W-:Y:S01]  /*10250*/  IMAD.MOV.U32 R0, RZ, RZ, R250 ;  /* 0x000000ffff007224 */ /* 0x000fe200078e00fa */
[----:B------:R-:W-:Y:S01]  /*10260*/  MOV R2, R249 ;  /* 0x000000f900027202 */ /* 0x000fe20000000f00 */
[----:B------:R-:W-:-:S02]  /*10270*/  IMAD.MOV.U32 R9, RZ, RZ, R251 ;  /* 0x000000ffff097224 */ /* 0x000fc400078e00fb */
[----:B------:R-:W-:Y:S01]  /*10280*/  IMAD.MOV.U32 R8, RZ, RZ, R248 ;  /* 0x000000ffff087224 */ /* 0x000fe200078e00f8 */
[----:B------:R-:W3:Y:S04]  /*10290*/  LDL.LU.64 R250, [R1+0x920] ;  /* 0x0009200001fa7983 */ /* 0x000ee80000300a00 */
[----:B------:R-:W3:Y:S01]  /*102a0*/  LDL.LU.64 R248, [R1+0x918] ;  /* 0x0009180001f87983 */ /* 0x000ee20000300a00 */
[----:B--2---:R-:W-:-:S15]  /*102b0*/  HMMA.1688.F32.TF32 R168, R168, R40, R128 ;  /* 0x00000028a8a8723c */ /* 0x004fde0000081080 */
[----:B------:R-:W-:-:S04]  /*102c0*/  NOP ;  /* 0x0000000000007918 */ /* 0x000fc80000000000 */
[----:B------:R-:W-:Y:S02]  /*102d0*/  IMAD.MOV.U32 R128, RZ, RZ, R168 ;  /* 0x000000ffff807224 */ /* 0x000fe400078e00a8 */
[----:B------:R-:W-:Y:S02]  /*102e0*/  IMAD.MOV.U32 R129, RZ, RZ, R169 ;  /* 0x000000ffff817224 */ /* 0x000fe400078e00a9 */
[----:B------:R-:W-:Y:S02]  /*102f0*/  IMAD.MOV.U32 R130, RZ, RZ, R170 ;  /* 0x000000ffff827224 */ /* 0x000fe400078e00aa */
[----:B------:R-:W-:Y:S02]  /*10300*/  IMAD.MOV.U32 R131, RZ, RZ, R171 ;  /* 0x000000ffff837224 */ /* 0x000fe400078e00ab */
[----:B----4-:R-:W-:-:S15]  /*10310*/  HMMA.1688.F32.TF32 R168, R172, R16, R132 ;  /* 0x00000010aca8723c */ /* 0x010fde0000081084 */
[----:B------:R-:W-:-:S04]  /*10320*/  NOP ;  /* 0x0000000000007918 */ /* 0x000fc80000000000 */
[----:B------:R-:W-:Y:S01]  /*10330*/  MOV R132, R168 ;  /* 0x000000a800847202 */ /* 0x000fe20000000f00 */
[----:B------:R-:W-:Y:S02]  /*10340*/  IMAD.MOV.U32 R133, RZ, RZ, R169 ;  /* 0x000000ffff857224 */ /* 0x000fe400078e00a9 */
[----:B------:R-:W-:Y:S02]  /*10350*/  IMAD.MOV.U32 R134, RZ, RZ, R170 ;  /* 0x000000ffff867224 */ /* 0x000fe400078e00aa */
[----:B------:R-:W-:Y:S02]  /*10360*/  IMAD.MOV.U32 R135, RZ, RZ, R171 ;  /* 0x000000ffff877224 */ /* 0x000fe400078e00ab */
[----:B------:R-:W-:-:S15]  /*10370*/  HMMA.1688.F32.TF32 R168, R172, R20, R136 ;  /* 0x00000014aca8723c */ /* 0x000fde0000081088 */
[----:B------:R-:W-:-:S04]  /*10380*/  NOP ;  /* 0x0000000000007918 */ /* 0x000fc80000000000 */
[----:B------:R-:W-:Y:S01]  /*10390*/  IMAD.MOV.U32 R136, RZ, RZ, R168 ;  /* 0x000000ffff887224 */ /* 0x000fe200078e00a8 */
[----:B------:R-:W-:Y:S01]  /*103a0*/  MOV R139, R171 ;  /* 0x000000ab008b7202 */ /* 0x000fe20000000f00 */
[----:B------:R-:W-:Y:S02]  /*103b0*/  IMAD.MOV.U32 R137, RZ, RZ, R169 ;  /* 0x000000ffff897224 */ /* 0x000fe400078e00a9 */
[----:B------:R-:W-:Y:S02]  /*103c0*/  IMAD.MOV.U32 R138, RZ, RZ, R170 ;  /* 0x000000ffff8a7224 */ /* 0x000fe400078e00aa */
[C---:B---3--:R-:W-:Y:S08]  /*103d0*/  HMMA.1688.F32.TF32 R168, R172.reuse, R24, R140 ;  /* 0x00000018aca8723c */ /* 0x048ff0000008108c */
[----:B------:R-:W-:Y:S11]  /*103e0*/  HMMA.1688.F32.TF32 R240, R172, R40, R240 ;  /* 0x00000028acf0723c */ /* 0x000ff600000810f0 */
[----:B------:R-:W-:-:S02]  /*103f0*/  IMAD.MOV.U32 R140, RZ, RZ, R168 ;  /* 0x000000ffff8c7224 */ /* 0x000fc400078e00a8 */
[----:B------:R-:W-:Y:S01]  /*10400*/  IMAD.MOV.U32 R141, RZ, RZ, R169 ;  /* 0x000000ffff8d7224 */ /* 0x000fe200078e00a9 */
[C---:B------:R-:W-:Y:S08]  /*10410*/  HMMA.1688.F32.TF32 R236, R176.reuse, R16, R236 ;  /* 0x00000010b0ec723c */ /* 0x040ff000000810ec */
[C---:B------:R-:W-:Y:S08]  /*10420*/  HMMA.1688.F32.TF32 R232, R176.reuse, R20, R232 ;  /* 0x00000014b0e8723c */ /* 0x040ff000000810e8 */
[----:B------:R-:W-:Y:S01]  /*10430*/  HMMA.1688.F32.TF32 R228, R176, R24, R228 ;  /* 0x00000018b0e4723c */ /* 0x000fe200000810e4 */
[----:B------:R-:W-:-:S02]  /*10440*/  IMAD.MOV.U32 R142, RZ, RZ, R170 ;  /* 0x000000ffff8e7224 */ /* 0x000fc400078e00aa */
[----:B------:R-:W-:-:S05]  /*10450*/  IMAD.MOV.U32 R143, RZ, RZ, R171 ;  /* 0x000000ffff8f7224 */ /* 0x000fca00078e00ab */
[C---:B------:R-:W-:Y:S08]  /*10460*/  HMMA.1688.F32.TF32 R4, R172.reuse, R28, R4 ;  /* 0x0000001cac04723c */ /* 0x040ff00000081004 */
[----:B------:R-:W-:Y:S11]  /*10470*/  HMMA.1688.F32.TF32 R248, R172, R32, R248 ;  /* 0x00000020acf8723c */ /* 0x000ff600000810f8 */
[----:B------:R-:W-:Y:S01]  /*10480*/  MOV R12, R6 ;  /* 0x00000006000c7202 */ /* 0x000fe20000000f00 */
[----:B------:R-:W-:-:S07]  /*10490*/  IMAD.MOV.U32 R11, RZ, RZ, R7 ;  /* 0x000000ffff0b7224 */ /* 0x000fce00078e0007 */
[----:B------:R-:W-:Y:S02]  /*104a0*/  IMAD.MOV.U32 R7, RZ, RZ, R249 ;  /* 0x000000ffff077224 */ /* 0x000fe400078e00f9 */
[----:B------:R-:W-:Y:S02]  /*104b0*/  IMAD.MOV.U32 R6, RZ, RZ, R248 ;  /* 0x000000ffff067224 */ /* 0x000fe400078e00f8 */
[----:B------:R-:W-:Y:S02]  /*104c0*/  IMAD.MOV.U32 R169, RZ, RZ, R250 ;  /* 0x000000ffffa97224 */ /* 0x000fe400078e00fa */
[----:B------:R-:W-:Y:S02]  /*104d0*/  IMAD.MOV.U32 R168, RZ, RZ, R251 ;  /* 0x000000ffffa87224 */ /* 0x000fe400078e00fb */
[----:B------:R-:W-:Y:S01]  /*104e0*/  HMMA.1688.F32.TF32 R248, R172, R36, R244 ;  /* 0x00000024acf8723c */ /* 0x000fe200000810f4 */
[----:B------:R-:W-:Y:S02]  /*104f0*/  IMAD.MOV.U32 R170, RZ, RZ, R4 ;  /* 0x000000ffffaa7224 */ /* 0x000fe400078e0004 */
[----:B------:R-:W-:-:S02]  /*10500*/  IMAD.MOV.U32 R171, RZ, RZ, R5 ;  /* 0x000000ffffab7224 */ /* 0x000fc400078e0005 */
[----:B------:R-:W-:Y:S02]  /*10510*/  IMAD.MOV.U32 R174, RZ, RZ, R243 ;  /* 0x000000ffffae7224 */ /* 0x000fe400078e00f3 */
[----:B------:R-:W-:Y:S02]  /*10520*/  IMAD.MOV.U32 R175, RZ, RZ, R242 ;  /* 0x000000ffffaf7224 */ /* 0x000fe400078e00f2 */
[----:B------:R-:W-:Y:S02]  /*10530*/  IMAD.MOV.U32 R173, RZ, RZ, R240 ;  /* 0x000000ffffad7224 */ /* 0x000fe400078e00f0 */
[----:B------:R-:W-:-:S08]  /*10540*/  IMAD.MOV.U32 R172, RZ, RZ, R241 ;  /* 0x000000ffffac7224 */ /* 0x000fd000078e00f1 */
[----:B------:R-:W-:Y:S01]  /*10550*/  IMAD.MOV.U32 R245, RZ, RZ, R250 ;  /* 0x000000fffff57224 */ /* 0x000fe200078e00fa */
[----:B------:R-:W-:Y:S01]  /*10560*/  MOV R244, R251 ;  /* 0x000000fb00f47202 */ /* 0x000fe20000000f00 */
[----:B------:R-:W-:Y:S02]  /*10570*/  IMAD.MOV.U32 R4, RZ, RZ, R249 ;  /* 0x000000ffff047224 */ /* 0x000fe400078e00f9 */
[----:B------:R-:W-:Y:S01]  /*10580*/  IMAD.MOV.U32 R5, RZ, RZ, R248 ;  /* 0x000000ffff057224 */ /* 0x000fe200078e00f8 */
[----:B------:R-:W-:Y:S01]  /*10590*/  MOV R240, R245 ;  /* 0x000000f500f07202 */ /* 0x000fe20000000f00 */
[----:B------:R-:W-:Y:S01]  /*105a0*/  IMAD.MOV.U32 R243, RZ, RZ, R4 ;  /* 0x000000fffff37224 */ /* 0x000fe200078e0004 */
[----:B------:R-:W-:Y:S01]  /*105b0*/  MOV R4, R239 ;  /* 0x000000ef00047202 */ /* 0x000fe20000000f00 */
[----:B------:R-:W-:Y:S02]  /*105c0*/  IMAD.MOV.U32 R241, RZ, RZ, R244 ;  /* 0x000000fffff17224 */ /* 0x000fe400078e00f4 */
[----:B------:R-:W-:-:S02]  /*105d0*/  IMAD.MOV.U32 R242, RZ, RZ, R5 ;  /* 0x000000fffff27224 */ /* 0x000fc400078e0005 */
[----:B------:R-:W-:Y:S02]  /*105e0*/  IMAD.MOV.U32 R245, RZ, RZ, R237 ;  /* 0x000000fffff57224 */ /* 0x000fe400078e00ed */
[----:B------:R-:W-:Y:S02]  /*105f0*/  IMAD.MOV.U32 R244, RZ, RZ, R236 ;  /* 0x000000fffff47224 */ /* 0x000fe400078e00ec */
[----:B------:R-:W-:Y:S02]  /*10600*/  IMAD.MOV.U32 R5, RZ, RZ, R238 ;  /* 0x000000ffff057224 */ /* 0x000fe400078e00ee */
[----:B------:R-:W-:Y:S02]  /*10610*/  IMAD.MOV.U32 R239, RZ, RZ, R6 ;  /* 0x000000ffffef7224 */ /* 0x000fe400078e0006 */
[----:B------:R-:W-:Y:S02]  /*10620*/  IMAD.MOV.U32 R238, RZ, RZ, R7 ;  /* 0x000000ffffee7224 */ /* 0x000fe400078e0007 */
[----:B------:R-:W-:-:S02]  /*10630*/  IMAD.MOV.U32 R6, RZ, RZ, R234 ;  /* 0x000000ffff067224 */ /* 0x000fc400078e00ea */
[----:B------:R-:W-:Y:S02]  /*10640*/  IMAD.MOV.U32 R7, RZ, RZ, R233 ;  /* 0x000000ffff077224 */ /* 0x000fe400078e00e9 */
[----:B------:R-:W-:Y:S01]  /*10650*/  IMAD.MOV.U32 R237, RZ, RZ, R235 ;  /* 0x000000ffffed7224 */ /* 0x000fe200078e00eb */
[----:B------:R-:W-:Y:S01]  /*10660*/  MOV R235, R229 ;  /* 0x000000e500eb7202 */ /* 0x000fe20000000f00 */
[----:B------:R-:W-:Y:S02]  /*10670*/  IMAD.MOV.U32 R236, RZ, RZ, R232 ;  /* 0x000000ffffec7224 */ /* 0x000fe400078e00e8 */
[----:B------:R-:W-:Y:S02]  /*10680*/  IMAD.MOV.U32 R232, RZ, RZ, R228 ;  /* 0x000000ffffe87224 */ /* 0x000fe400078e00e4 */
[----:B------:R-:W-:Y:S02]  /*10690*/  IMAD.MOV.U32 R228, RZ, RZ, R245 ;  /* 0x000000ffffe47224 */ /* 0x000fe400078e00f5 */
[----:B------:R-:W-:-:S02]  /*106a0*/  IMAD.MOV.U32 R229, RZ, RZ, R244 ;  /* 0x000000ffffe57224 */ /* 0x000fc400078e00f4 */
[----:B------:R-:W-:Y:S01]  /*106b0*/  IMAD.MOV.U32 R234, RZ, RZ, R230 ;  /* 0x000000ffffea7224 */ /* 0x000fe200078e00e6 */
[C---:B------:R-:W-:Y:S01]  /*106c0*/  HMMA.1688.F32.TF32 R244, R176.reuse, R28, R224 ;  /* 0x0000001cb0f4723c */ /* 0x040fe200000810e0 */
[----:B------:R-:W-:Y:S01]  /*106d0*/  IMAD.MOV.U32 R233, RZ, RZ, R231 ;  /* 0x000000ffffe97224 */ /* 0x000fe200078e00e7 */
[----:B------:R-:W-:Y:S01]  /*106e0*/  MOV R231, R6 ;  /* 0x0000000600e77202 */ /* 0x000fe20000000f00 */
[----:B------:R-:W-:Y:S02]  /*106f0*/  IMAD.MOV.U32 R230, RZ, RZ, R7 ;  /* 0x000000ffffe67224 */ /* 0x000fe400078e0007 */
[----:B------:R-:W-:Y:S02]  /*10700*/  IMAD.MOV.U32 R226, RZ, RZ, R5 ;  /* 0x000000ffffe27224 */ /* 0x000fe400078e0005 */
[----:B------:R-:W-:Y:S02]  /*10710*/  IMAD.MOV.U32 R227, RZ, RZ, R4 ;  /* 0x000000ffffe37224 */ /* 0x000fe400078e0004 */
[C---:B------:R-:W-:Y:S08]  /*10720*/  HMMA.1688.F32.TF32 R4, R176.reuse, R32, R220 ;  /* 0x00000020b004723c */ /* 0x040ff000000810dc */
[----:B------:R-:W-:Y:S02]  /*10730*/  HMMA.1688.F32.TF32 R248, R176, R36, R216 ;  /* 0x00000024b0f8723c */ /* 0x000fe400000810d8 */
[----:B------:R-:W-:Y:S04]  /*10740*/  STL.64 [R1+0x820], R246 ;  /* 0x000820f601007387 */ /* 0x000fe80000100a00 */
[----:B------:R-:W-:Y:S05]  /*10750*/  STL.64 [R1+0x818], R244 ;  /* 0x000818f401007387 */ /* 0x000fea0000100a00 */
[----:B------:R1:W-:Y:S04]  /*10760*/  STL.64 [R1+0x830], R6 ;  /* 0x0008300601007387 */ /* 0x0003e80000100a00 */
[----:B------:R2:W-:Y:S04]  /*10770*/  STL.64 [R1+0x828], R4 ;  /* 0x0008280401007387 */ /* 0x0005e80000100a00 */
[----:B------:R-:W-:Y:S04]  /*10780*/  STL.64 [R1+0x840], R250 ;  /* 0x000840fa01007387 */ /* 0x000fe80000100a00 */
[----:B------:R3:W-:Y:S01]  /*10790*/  STL.64 [R1+0x838], R248 ;  /* 0x000838f801007387 */ /* 0x0007e20000100a00 */
[----:B-1----:R-:W-:-:S02]  /*107a0*/  IMAD.MOV.U32 R6, RZ, RZ, R231 ;  /* 0x000000ffff067224 */ /* 0x002fc400078e00e7 */
[----:B------:R-:W-:Y:S01]  /*107b0*/  IMAD.MOV.U32 R231, RZ, RZ, R242 ;  /* 0x000000ffffe77224 */ /* 0x000fe200078e00f2 */
[----:B--2---:R-:W-:Y:S02]  /*107c0*/  MOV R5, R230 ;  /* 0x000000e600057202 */ /* 0x004fe40000000f00 */
[----:B------:R-:W-:Y:S01]  /*107d0*/  MOV R230, R241 ;  /* 0x000000f100e67202 */ /* 0x000fe20000000f00 */
[----:B------:R-:W-:Y:S02]  /*107e0*/  IMAD.MOV.U32 R245, RZ, RZ, R235 ;  /* 0x000000fffff57224 */ /* 0x000fe400078e00eb */
[----:B------:R-:W-:Y:S02]  /*107f0*/  IMAD.MOV.U32 R246, RZ, RZ, R234 ;  /* 0x000000fffff67224 */ /* 0x000fe400078e00ea */
[----:B---3--:R-:W-:Y:S02]  /*10800*/  IMAD.MOV.U32 R249, RZ, RZ, R228 ;  /* 0x000000fffff97224 */ /* 0x008fe400078e00e4 */
[----:B------:R-:W-:-:S02]  /*10810*/  IMAD.MOV.U32 R248, RZ, RZ, R229 ;  /* 0x000000fffff87224 */ /* 0x000fc400078e00e5 */
[----:B------:R-:W-:Y:S02]  /*10820*/  IMAD.MOV.U32 R229, RZ, RZ, R240 ;  /* 0x000000ffffe57224 */ /* 0x000fe400078e00f0 */
[----:B------:R-:W-:Y:S02]  /*10830*/  IMAD.MOV.U32 R228, RZ, RZ, R243 ;  /* 0x000000ffffe47224 */ /* 0x000fe400078e00f3 */
[----:B------:R-:W-:Y:S01]  /*10840*/  HMMA.1688.F32.TF32 R240, R176, R40, R212 ;  /* 0x00000028b0f0723c */ /* 0x000fe200000810d4 */
[----:B------:R-:W-:Y:S01]  /*10850*/  IMAD.MOV.U32 R247, RZ, RZ, R233 ;  /* 0x000000fffff77224 */ /* 0x000fe200078e00e9 */
[----:B------:R-:W-:Y:S01]  /*10860*/  LDS R176, [R3+UR7+0x6000] ;  /* 0x0060000703b07984 */ /* 0x000fe20008000800 */
[----:B------:R-:W-:Y:S01]  /*10870*/  IMAD.MOV.U32 R244, RZ, RZ, R232 ;  /* 0x000000fffff47224 */ /* 0x000fe200078e00e8 */
[----:B------:R-:W-:Y:S01]  /*10880*/  MOV R232, R175 ;  /* 0x000000af00e87202 */ /* 0x000fe20000000f00 */
[----:B------:R-:W-:Y:S01]  /*10890*/  IMAD.MOV.U32 R233, RZ, RZ, R174 ;  /* 0x000000ffffe97224 */ /* 0x000fe200078e00ae */
[----:B------:R-:W-:Y:S01]  /*108a0*/  LDS R178, [R3+UR7+0x7000] ;  /* 0x0070000703b27984 */ /* 0x000fe20008000800 */
[----:B------:R-:W-:-:S02]  /*108b0*/  IMAD.MOV.U32 R234, RZ, RZ, R173 ;  /* 0x000000ffffea7224 */ /* 0x000fc400078e00ad */
[----:B------:R-:W-:Y:S01]  /*108c0*/  IMAD.MOV.U32 R235, RZ, RZ, R172 ;  /* 0x000000ffffeb7224 */ /* 0x000fe200078e00ac */
[----:B------:R-:W-:Y:S04]  /*108d0*/  LDS R177, [R10+UR7+0x6000] ;  /* 0x006000070ab17984 */ /* 0x000fe80008000800 */
[----:B------:R-:W1:Y:S04]  /*108e0*/  LDS R179, [R10+UR7+0x7000] ;  /* 0x007000070ab37984 */ /* 0x000e680008000800 */
[----:B------:R-:W-:Y:S04]  /*108f0*/  LDS R172, [R3+UR7+0x6100] ;  /* 0x0061000703ac7984 */ /* 0x000fe80008000800 */
[----:B------:R-:W-:Y:S04]  /*10900*/  LDS R174, [R3+UR7+0x7100] ;  /* 0x0071000703ae7984 */ /* 0x000fe80008000800 */
[----:B------:R-:W-:Y:S04]  /*10910*/  LDS R173, [R10+UR7+0x6100] ;  /* 0x006100070aad7984 */ /* 0x000fe80008000800 */
[----:B------:R-:W2:Y:S01]  /*10920*/  LDS R175, [R10+UR7+0x7100] ;  /* 0x007100070aaf7984 */ /* 0x000ea20008000800 */
[----:B------:R-:W-:-:S02]  /*10930*/  IMAD.MOV.U32 R250, RZ, RZ, R226 ;  /* 0x000000fffffa7224 */ /* 0x000fc400078e00e2 */
[----:B------:R-:W-:Y:S02]  /*10940*/  IMAD.MOV.U32 R251, RZ, RZ, R227 ;  /* 0x000000fffffb7224 */ /* 0x000fe400078e00e3 */
[----:B------:R-:W-:Y:S02]  /*10950*/  IMAD.MOV.U32 R7, RZ, RZ, R237 ;  /* 0x000000ffff077224 */ /* 0x000fe400078e00ed */
[----:B------:R-:W-:Y:S02]  /*10960*/  IMAD.MOV.U32 R4, RZ, RZ, R236 ;  /* 0x000000ffff047224 */ /* 0x000fe400078e00ec */
[----:B------:R-:W-:Y:S02]  /*10970*/  IMAD.MOV.U32 R226, RZ, RZ, R238 ;  /* 0x000000ffffe27224 */ /* 0x000fe400078e00ee */
[----:B------:R-:W-:Y:S02]  /*10980*/  IMAD.MOV.U32 R227, RZ, RZ, R239 ;  /* 0x000000ffffe37224 */ /* 0x000fe400078e00ef */
[----:B------:R-:W-:Y:S01]  /*10990*/  HMMA.1688.F32.TF32 R236, R144, R16, R148 ;  /* 0x0000001090ec723c */ /* 0x000fe20000081094 */
[----:B------:R-:W-:Y:S04]  /*109a0*/  STL.64 [R1+0x850], R242 ;  /* 0x000850f201007387 */ /* 0x000fe80000100a00 */
[----:B------:R-:W-:Y:S01]  /*109b0*/  STL.64 [R1+0x848], R240 ;  /* 0x000848f001007387 */ /* 0x000fe20000100a00 */
[----:B------:R-:W-:-:S02]  /*109c0*/  IMAD.MOV.U32 R151, RZ, RZ, R226 ;  /* 0x000000ffff977224 */ /* 0x000fc400078e00e2 */
[----:B------:R-:W-:Y:S02]  /*109d0*/  IMAD.MOV.U32 R150, RZ, RZ, R227 ;  /* 0x000000ffff967224 */ /* 0x000fe400078e00e3 */
[----:B-1----:R-:W-:Y:S09]  /*109e0*/  HMMA.1688.F32.TF32 R224, R176, R14, R192 ;  /* 0x0000000eb0e0723c */ /* 0x002ff200000810c0 */
[----:B------:R1:W-:Y:S04]  /*109f0*/  STL.64 [R1+0x860], R238 ;  /* 0x000860ee01007387 */ /* 0x0003e80000100a00 */
[----:B------:R3:W-:Y:S01]  /*10a00*/  STL.64 [R1+0x858], R236 ;  /* 0x000858ec01007387 */ /* 0x0007e20000100a00 */
[----:B-1----:R-:W-:Y:S01]  /*10a10*/  MOV R238, R232 ;  /* 0x000000e800ee7202 */ /* 0x002fe20000000f00 */
[----:B------:R-:W-:-:S02]  /*10a20*/  IMAD.MOV.U32 R239, RZ, RZ, R233 ;  /* 0x000000ffffef7224 */ /* 0x000fc400078e00e9 */
[----:B---3--:R-:W-:Y:S02]  /*10a30*/  IMAD.MOV.U32 R236, RZ, RZ, R234 ;  /* 0x000000ffffec7224 */ /* 0x008fe400078e00ea */
[----:B------:R-:W-:Y:S02]  /*10a40*/  IMAD.MOV.U32 R237, RZ, RZ, R235 ;  /* 0x000000ffffed7224 */ /* 0x000fe400078e00eb */
[----:B------:R-:W-:Y:S08]  /*10a50*/  HMMA.1688.F32.TF32 R232, R144, R20, R152 ;  /* 0x0000001490e8723c */ /* 0x000ff00000081098 */
[C---:B--2---:R-:W-:Y:S11]  /*10a60*/  HMMA.1688.F32.TF32 R48, R172.reuse, R14, R48 ;  /* 0x0000000eac30723c */ /* 0x044ff60000081030 */
[----:B------:R-:W-:Y:S04]  /*10a70*/  STL.64 [R1+0x870], R234 ;  /* 0x000870ea01007387 */ /* 0x000fe80000100a00 */
[----:B------:R-:W-:Y:S04]  /*10a80*/  STL.64 [R1+0x868], R232 ;  /* 0x000868e801007387 */ /* 0x000fe80000100a00 */
[----:B------:R-:W-:Y:S04]  /*10a90*/  STL [R1+0x7fc], R226 ;  /* 0x0007fce201007387 */ /* 0x000fe80000100800 */
[----:B------:R-:W-:Y:S04]  /*10aa0*/  STL [R1+0x7f8], R227 ;  /* 0x0007f8e301007387 */ /* 0x000fe80000100800 */
[----:B------:R-:W-:Y:S04]  /*10ab0*/  STL.64 [R1+0x290], R48 ;  /* 0x0002903001007387 */ /* 0x000fe80000100a00 */
[----:B------:R1:W-:Y:S02]  /*10ac0*/  STL.64 [R1+0x298], R50 ;  /* 0x0002983201007387 */ /* 0x0003e40000100a00 */
[----:B-1----:R-:W-:-:S15]  /*10ad0*/  HMMA.1688.F32.TF32 R48, R172, R18, R88 ;  /* 0x00000012ac30723c */ /* 0x002fde0000081058 */
[----:B------:R-:W-:-:S04]  /*10ae0*/  NOP ;  /* 0x0000000000007918 */ /* 0x000fc80000000000 */
[----:B------:R-:W-:Y:S04]  /*10af0*/  STL.64 [R1+0x280], R48 ;  /* 0x0002803001007387 */ /* 0x000fe80000100a00 */
[----:B------:R1:W-:Y:S02]  /*10b00*/  STL.64 [R1+0x288], R50 ;  /* 0x0002883201007387 */ /* 0x0003e40000100a00 */
[C---:B-1----:R-:W-:Y:S08]  /*10b10*/  HMMA.1688.F32.TF32 R48, R172.reuse, R22, R92 ;  /* 0x00000016ac30723c */ /* 0x042ff0000008105c */
[C---:B------:R-:W-:Y:S08]  /*10b20*/  HMMA.1688.F32.TF32 R92, R172.reuse, R26, R96 ;  /* 0x0000001aac5c723c */ /* 0x040ff00000081060 */
[C---:B------:R-:W-:Y:S03]  /*10b30*/  HMMA.1688.F32.TF32 R88, R172.reuse, R30, R100 ;  /* 0x0000001eac58723c */ /* 0x040fe60000081064 */
[----:B------:R-:W-:Y:S04]  /*10b40*/  STL.64 [R1+0x270], R48 ;  /* 0x0002703001007387 */ /* 0x000fe80000100a00 */
[----:B------:R1:W-:Y:S02]  /*10b50*/  STL.64 [R1+0x278], R50 ;  /* 0x0002783201007387 */ /* 0x0003e40000100a00 */
[----:B-1----:R-:W-:Y:S02]  /*10b60*/  HMMA.1688.F32.TF32 R48, R172, R34, R104 ;  /* 0x00000022ac30723c */ /* 0x002fe40000081068 */
[----:B------:R-:W-:Y:S04]  /*10b70*/  STL.64 [R1+0x260], R92 ;  /* 0x0002605c01007387 */ /* 0x000fe80000100a00 */
[----:B------:R-:W-:Y:S04]  /*10b80*/  STL.64 [R1+0x268], R94 ;  /* 0x0002685e01007387 */ /* 0x000fe80000100a00 */
[----:B------:R-:W-:Y:S04]  /*10b90*/  STL.64 [R1+0x210], R88 ;  /* 0x0002105801007387 */ /* 0x000fe80000100a00 */
[----:B------:R-:W-:Y:S01]  /*10ba0*/  STL.64 [R1+0x218], R90 ;  /* 0x0002185a01007387 */ /* 0x000fe20000100a00 */
[----:B------:R-:W-:Y:S01]  /*10bb0*/  IMAD.MOV.U32 R240, RZ, RZ, R169 ;  /* 0x000000fffff07224 */ /* 0x000fe200078e00a9 */
[----:B------:R-:W-:Y:S01]  /*10bc0*/  MOV R241, R168 ;  /* 0x000000a800f17202 */ /* 0x000fe20000000f00 */
[----:B------:R-:W-:Y:S01]  /*10bd0*/  IMAD.MOV.U32 R148, RZ, RZ, R229 ;  /* 0x000000ffff947224 */ /* 0x000fe200078e00e5 */
[----:B------:R-:W-:Y:S01]  /*10be0*/  HMMA.1688.F32.TF32 R220, R176, R18, R196 ;  /* 0x00000012b0dc723c */ /* 0x000fe200000810c4 */
[----:B------:R-:W-:Y:S01]  /*10bf0*/  IMAD.MOV.U32 R149, RZ, RZ, R230 ;  /* 0x000000ffff957224 */ /* 0x000fe200078e00e6 */
[----:B------:R-:W-:Y:S04]  /*10c00*/  STL.64 [R1+0x200], R48 ;  /* 0x0002003001007387 */ /* 0x000fe80000100a00 */
[----:B------:R1:W-:Y:S01]  /*10c10*/  STL.64 [R1+0x208], R50 ;  /* 0x0002083201007387 */ /* 0x0003e20000100a00 */
[----:B------:R-:W-:-:S02]  /*10c20*/  IMAD.MOV.U32 R16, RZ, RZ, R231 ;  /* 0x000000ffff107224 */ /* 0x000fc400078e00e7 */
[----:B------:R-:W-:Y:S01]  /*10c30*/  IMAD.MOV.U32 R242, RZ, RZ, R170 ;  /* 0x000000fffff27224 */ /* 0x000fe200078e00aa */
[----:B------:R-:W-:Y:S01]  /*10c40*/  HMMA.1688.F32.TF32 R216, R176, R22, R200 ;  /* 0x00000016b0d8723c */ /* 0x000fe200000810c8 */
[----:B------:R-:W-:Y:S02]  /*10c50*/  IMAD.MOV.U32 R17, RZ, RZ, R228 ;  /* 0x000000ffff117224 */ /* 0x000fe400078e00e4 */
[----:B------:R-:W-:Y:S01]  /*10c60*/  IMAD.MOV.U32 R243, RZ, RZ, R171 ;  /* 0x000000fffff37224 */ /* 0x000fe200078e00ab */
[----:B------:R-:W-:Y:S01]  /*10c70*/  MOV R155, R149 ;  /* 0x00000095009b7202 */ /* 0x000fe20000000f00 */
[----:B------:R-:W-:Y:S03]  /*10c80*/  LDS R168, [R3+UR7+0x6080] ;  /* 0x0060800703a87984 */ /* 0x000fe60008000800 */
[----:B-1----:R-:W-:Y:S01]  /*10c90*/  HMMA.1688.F32.TF32 R48, R172, R38, R108 ;  /* 0x00000026ac30723c */ /* 0x002fe2000008106c */
[----:B------:R-:W-:Y:S01]  /*10ca0*/  IMAD.MOV.U32 R154, RZ, RZ, R148 ;  /* 0x000000ffff9a7224 */ /* 0x000fe200078e0094 */
[----:B------:R-:W-:Y:S01]  /*10cb0*/  LDS R170, [R3+UR7+0x7080] ;  /* 0x0070800703aa7984 */ /* 0x000fe20008000800 */
[----:B------:R-:W-:-:S02]  /*10cc0*/  IMAD.MOV.U32 R152, RZ, RZ, R16 ;  /* 0x000000ffff987224 */ /* 0x000fc400078e0010 */
[----:B------:R-:W-:Y:S01]  /*10cd0*/  IMAD.MOV.U32 R148, RZ, RZ, R240 ;  /* 0x000000ffff947224 */ /* 0x000fe200078e00f0 */
[----:B------:R-:W-:Y:S01]  /*10ce0*/  LDS R169, [R10+UR7+0x6080] ;  /* 0x006080070aa97984 */ /* 0x000fe20008000800 */
[----:B------:R-:W-:Y:S02]  /*10cf0*/  IMAD.MOV.U32 R153, RZ, RZ, R17 ;  /* 0x000000ffff997224 */ /* 0x000fe400078e0011 */
[----:B------:R-:W-:Y:S01]  /*10d00*/  IMAD.MOV.U32 R16, RZ, RZ, R150 ;  /* 0x000000ffff107224 */ /* 0x000fe200078e0096 */
[----:B------:R-:W-:Y:S01]  /*10d10*/  HMMA.1688.F32.TF32 R212, R176, R26, R204 ;  /* 0x0000001ab0d4723c */ /* 0x000fe200000810cc */
[----:B------:R-:W-:Y:S01]  /*10d20*/  IMAD.MOV.U32 R149, RZ, RZ, R241 ;  /* 0x000000ffff957224 */ /* 0x000fe200078e00f1 */
[----:B------:R-:W1:Y:S01]  /*10d30*/  LDS R171, [R10+UR7+0x7080] ;  /* 0x007080070aab7984 */ /* 0x000e620008000800 */
[----:B------:R-:W-:Y:S02]  /*10d40*/  IMAD.MOV.U32 R17, RZ, RZ, R151 ;  /* 0x000000ffff117224 */ /* 0x000fe400078e0097 */
[----:B------:R-:W-:-:S03]  /*10d50*/  IMAD.MOV.U32 R150, RZ, RZ, R242 ;  /* 0x000000ffff967224 */ /* 0x000fc600078e00f2 */
[----:B------:R-:W-:Y:S01]  /*10d60*/  HMMA.1688.F32.TF32 R208, R176, R30, R208 ;  /* 0x0000001eb0d0723c */ /* 0x000fe200000810d0 */
[----:B------:R2:W-:Y:S01]  /*10d70*/  STL.64 [R1+0x1f0], R48 ;  /* 0x0001f03001007387 */ /* 0x0005e20000100a00 */
[----:B------:R-:W-:-:S03]  /*10d80*/  IMAD.MOV.U32 R151, RZ, RZ, R243 ;  /* 0x000000ffff977224 */ /* 0x000fc600078e00f3 */
[----:B------:R3:W-:Y:S04]  /*10d90*/  STL.64 [R1+0x1f8], R50 ;  /* 0x0001f83201007387 */ /* 0x0007e80000100a00 */
[----:B------:R-:W4:Y:S01]  /*10da0*/  LDL.LU R240, [R1+0x240] ;  /* 0x0002400001f07983 */ /* 0x000f220000300800 */
[C---:B------:R-:W-:Y:S03]  /*10db0*/  HMMA.1688.F32.TF32 R184, R176.reuse, R34, R184 ;  /* 0x00000022b0b8723c */ /* 0x040fe600000810b8 */
[----:B------:R-:W4:Y:S04]  /*10dc0*/  LDL.LU R241, [R1+0x244] ;  /* 0x0002440001f17983 */ /* 0x000f280000300800 */
[----:B------:R-:W4:Y:S01]  /*10dd0*/  LDL.LU R242, [R1+0x248] ;  /* 0x0002480001f27983 */ /* 0x000f220000300800 */
[C---:B------:R-:W-:Y:S03]  /*10de0*/  HMMA.1688.F32.TF32 R52, R176.reuse, R38, R52 ;  /* 0x00000026b034723c */ /* 0x040fe60000081034 */
[----:B------:R-:W4:Y:S05]  /*10df0*/  LDL.LU R243, [R1+0x24c] ;  /* 0x00024c0001f37983 */ /* 0x000f2a0000300800 */
[----:B------:R-:W-:Y:S01]  /*10e00*/  HMMA.1688.F32.TF32 R56, R176, R42, R56 ;  /* 0x0000002ab038723c */ /* 0x000fe20000081038 */
[----:B------:R-:W-:-:S02]  /*10e10*/  IMAD.MOV.U32 R178, RZ, RZ, R12 ;  /* 0x000000ffffb27224 */ /* 0x000fc400078e000c */
[----:B------:R-:W-:Y:S01]  /*10e20*/  IMAD.MOV.U32 R100, RZ, RZ, R136 ;  /* 0x000000ffff647224 */ /* 0x000fe200078e0088 */
[----:B------:R-:W4:Y:S01]  /*10e30*/  LDL.LU R12, [R1+0x914] ;  /* 0x00091400010c7983 */ /* 0x000f220000300800 */
[----:B------:R-:W-:-:S03]  /*10e40*/  IMAD.MOV.U32 R179, RZ, RZ, R11 ;  /* 0x000000ffffb37224 */ /* 0x000fc600078e000b */
[----:B------:R-:W4:Y:S01]  /*10e50*/  LDL.LU R11, [R1+0x910] ;  /* 0x00091000010b7983 */ /* 0x000f220000300800 */
[----:B------:R-:W-:Y:S01]  /*10e60*/  HMMA.1688.F32.TF32 R112, R172, R42, R112 ;  /* 0x0000002aac70723c */ /* 0x000fe20000081070 */
[----:B------:R-:W-:Y:S01]  /*10e70*/  IMAD.MOV.U32 R172, RZ, RZ, R140 ;  /* 0x000000ffffac7224 */ /* 0x000fe200078e008c */
[----:B------:R-:W-:Y:S01]  /*10e80*/  MOV R174, R142 ;  /* 0x0000008e00ae7202 */ /* 0x000fe20000000f00 */
[----:B------:R-:W4:Y:S01]  /*10e90*/  LDL.LU R140, [R1+0x90c] ;  /* 0x00090c00018c7983 */ /* 0x000f220000300800 */
[----:B------:R-:W-:Y:S02]  /*10ea0*/  IMAD.MOV.U32 R173, RZ, RZ, R141 ;  /* 0x000000ffffad7224 */ /* 0x000fe400078e008d */
[----:B------:R-:W-:Y:S01]  /*10eb0*/  IMAD.MOV.U32 R175, RZ, RZ, R143 ;  /* 0x000000ffffaf7224 */ /* 0x000fe200078e008f */
[----:B------:R-:W4:Y:S01]  /*10ec0*/  LDL.LU R141, [R1+0x908] ;  /* 0x00090800018d7983 */ /* 0x000f220000300800 */
[----:B------:R-:W-:-:S03]  /*10ed0*/  IMAD.MOV.U32 R101, RZ, RZ, R137 ;  /* 0x000000ffff657224 */ /* 0x000fc600078e0089 */
[----:B------:R-:W4:Y:S01]  /*10ee0*/  LDL.LU R142, [R1+0x904] ;  /* 0x00090400018e7983 */ /* 0x000f220000300800 */
[----:B------:R-:W-:-:S03]  /*10ef0*/  IMAD.MOV.U32 R102, RZ, RZ, R138 ;  /* 0x000000ffff667224 */ /* 0x000fc600078e008a */
[----:B------:R-:W4:Y:S01]  /*10f00*/  LDL.LU R143, [R1+0x900] ;  /* 0x00090000018f7983 */ /* 0x000f220000300800 */
[C---:B-1----:R-:W-:Y:S01]  /*10f10*/  HMMA.1688.F32.TF32 R44, R168.reuse, R14, R44 ;  /* 0x0000000ea82c723c */ /* 0x042fe2000008102c */
[----:B------:R-:W-:Y:S02]  /*10f20*/  IMAD.MOV.U32 R103, RZ, RZ, R139 ;  /* 0x000000ffff677224 */ /* 0x000fe400078e008b */
[----:B------:R-:W4:Y:S04]  /*10f30*/  LDL.LU R136, [R1+0x8fc] ;  /* 0x0008fc0001887983 */ /* 0x000f280000300800 */
[----:B------:R-:W4:Y:S01]  /*10f40*/  LDL.LU R137, [R1+0x8f8] ;  /* 0x0008f80001897983 */ /* 0x000f220000300800 */
[C---:B------:R-:W-:Y:S03]  /*10f50*/  HMMA.1688.F32.TF32 R60, R168.reuse, R18, R60 ;  /* 0x00000012a83c723c */ /* 0x040fe6000008103c */
[----:B------:R-:W4:Y:S04]  /*10f60*/  LDL.LU R138, [R1+0x8f4] ;  /* 0x0008f400018a7983 */ /* 0x000f280000300800 */
[----:B------:R-:W4:Y:S01]  /*10f70*/  LDL.LU R139, [R1+0x8f0] ;  /* 0x0008f000018b7983 */ /* 0x000f220000300800 */
[----:B------:R-:W-:Y:S01]  /*10f80*/  HMMA.1688.F32.TF32 R64, R168, R22, R64 ;  /* 0x00000016a840723c */ /* 0x000fe20000081040 */
[----:B------:R-:W-:Y:S01]  /*10f90*/  MOV R196, R152 ;  /* 0x0000009800c47202 */ /* 0x000fe20000000f00 */
[----:B------:R-:W-:-:S02]  /*10fa0*/  IMAD.MOV.U32 R197, RZ, RZ, R153 ;  /* 0x000000ffffc57224 */ /* 0x000fc400078e0099 */
[----:B------:R-:W-:Y:S02]  /*10fb0*/  IMAD.MOV.U32 R232, RZ, RZ, R128 ;  /* 0x000000ffffe87224 */ /* 0x000fe400078e0080 */
[----:B------:R-:W-:Y:S02]  /*10fc0*/  IMAD.MOV.U32 R233, RZ, RZ, R129 ;  /* 0x000000ffffe97224 */ /* 0x000fe400078e0081 */
[----:B------:R-:W-:Y:S01]  /*10fd0*/  IMAD.MOV.U32 R234, RZ, RZ, R130 ;  /* 0x000000ffffea7224 */ /* 0x000fe200078e0082 */
[----:B------:R-:W-:Y:S01]  /*10fe0*/  HMMA.1688.F32.TF32 R68, R168, R26, R68 ;  /* 0x0000001aa844723c */ /* 0x000fe20000081044 */
[----:B------:R-:W-:Y:S02]  /*10ff0*/  IMAD.MOV.U32 R198, RZ, RZ, R154 ;  /* 0x000000ffffc67224 */ /* 0x000fe400078e009a */
[----:B------:R-:W-:Y:S02]  /*11000*/  IMAD.MOV.U32 R235, RZ, RZ, R131 ;  /* 0x000000ffffeb7224 */ /* 0x000fe400078e0083 */
[----:B------:R-:W-:-:S02]  /*11010*/  IMAD.MOV.U32 R104, RZ, RZ, R120 ;  /* 0x000000ffff687224 */ /* 0x000fc400078e0078 */
[----:B------:R-:W-:Y:S01]  /*11020*/  IMAD.MOV.U32 R105, RZ, RZ, R121 ;  /* 0x000000ffff697224 */ /* 0x000fe200078e0079 */
[C---:B------:R-:W-:Y:S01]  /*11030*/  HMMA.1688.F32.TF32 R72, R168.reuse, R30, R72 ;  /* 0x0000001ea848723c */ /* 0x040fe20000081048 */
[----:B------:R-:W-:Y:S01]  /*11040*/  IMAD.MOV.U32 R106, RZ, RZ, R122 ;  /* 0x000000ffff6a7224 */ /* 0x000fe200078e007a */
[----:B------:R-:W-:Y:S01]  /*11050*/  MOV R107, R123 ;  /* 0x0000007b006b7202 */ /* 0x000fe20000000f00 */
[----:B------:R-:W-:Y:S01]  /*11060*/  IMAD.MOV.U32 R96, RZ, RZ, R116 ;  /* 0x000000ffff607224 */ /* 0x000fe200078e0074 */
[----:B------:R-:W-:Y:S04]  /*11070*/  LDS R88, [R3+UR7+0x6180] ;  /* 0x0061800703587984 */ /* 0x000fe80008000800 */
[----:B------:R-:W-:Y:S01]  /*11080*/  HMMA.1688.F32.TF32 R76, R168, R34, R76 ;  /* 0x00000022a84c723c */ /* 0x000fe2000008104c */
[----:B------:R-:W-:Y:S01]  /*11090*/  IMAD.MOV.U32 R97, RZ, RZ, R117 ;  /* 0x000000ffff617224 */ /* 0x000fe200078e0075 */
[----:B------:R-:W-:Y:S01]  /*110a0*/  LDS R90, [R3+UR7+0x7180] ;  /* 0x00718007035a7984 */ /* 0x000fe20008000800 */
[----:B------:R-:W-:-:S02]  /*110b0*/  IMAD.MOV.U32 R98, RZ, RZ, R118 ;  /* 0x000000ffff627224 */ /* 0x000fc400078e0076 */
[----:B------:R-:W-:Y:S01]  /*110c0*/  IMAD.MOV.U32 R99, RZ, RZ, R119 ;  /* 0x000000ffff637224 */ /* 0x000fe200078e0077 */
[----:B------:R-:W-:Y:S02]  /*110d0*/  LDS R89, [R10+UR7+0x6180] ;  /* 0x006180070a597984 */ /* 0x000fe40008000800 */
[C---:B------:R-:W-:Y:S02]  /*110e0*/  HMMA.1688.F32.TF32 R80, R168.reuse, R38, R80 ;  /* 0x00000026a850723c */ /* 0x040fe40000081050 */
[----:B------:R-:W-:Y:S04]  /*110f0*/  LDS R91, [R10+UR7+0x7180] ;  /* 0x007180070a5b7984 */ /* 0x000fe80008000800 */
[----:B------:R-:W-:Y:S02]  /*11100*/  LDS R200, [R3+UR7+0x6280] ;  /* 0x0062800703c87984 */ /* 0x000fe40008000800 */
[----:B------:R-:W-:Y:S01]  /*11110*/  HMMA.1688.F32.TF32 R84, R168, R42, R84 ;  /* 0x0000002aa854723c */ /* 0x000fe20000081054 */
[----:B------:R-:W-:Y:S01]  /*11120*/  IMAD.MOV.U32 R168, RZ, RZ, R132 ;  /* 0x000000ffffa87224 */ /* 0x000fe200078e0084 */
[----:B------:R-:W-:Y:S01]  /*11130*/  MOV R169, R133 ;  /* 0x0000008500a97202 */ /* 0x000fe20000000f00 */
[----:B------:R-:W4:Y:S01]  /*11140*/  LDL.LU R132, [R1+0x8ec] ;  /* 0x0008ec0001847983 */ /* 0x000f220000300800 */
[----:B------:R-:W-:-:S02]  /*11150*/  IMAD.MOV.U32 R170, RZ, RZ, R134 ;  /* 0x000000ffffaa7224 */ /* 0x000fc400078e0086 */
[----:B------:R-:W-:Y:S01]  /*11160*/  IMAD.MOV.U32 R171, RZ, RZ, R135 ;  /* 0x000000ffffab7224 */ /* 0x000fe200078e0087 */
[----:B------:R-:W4:Y:S04]  /*11170*/  LDL.LU R133, [R1+0x8e8] ;  /* 0x0008e80001857983 */ /* 0x000f280000300800 */
[----:B------:R-:W4:Y:S01]  /*11180*/  LDL.LU R134, [R1+0x8e4] ;  /* 0x0008e40001867983 */ /* 0x000f220000300800 */
[----:B------:R-:W-:-:S03]  /*11190*/  IMAD.MOV.U32 R199, RZ, RZ, R155 ;  /* 0x000000ffffc77224 */ /* 0x000fc600078e009b */
[----:B------:R-:W4:Y:S04]  /*111a0*/  LDL.LU R135, [R1+0x8e0] ;  /* 0x0008e00001877983 */ /* 0x000f280000300800 */
[----:B------:R-:W4:Y:S04]  /*111b0*/  LDL.LU R152, [R1+0x230] ;  /* 0x0002300001987983 */ /* 0x000f280000300800 */
[----:B------:R-:W4:Y:S04]  /*111c0*/  LDL.LU R153, [R1+0x234] ;  /* 0x0002340001997983 */ /* 0x000f280000300800 */
        /* <DEDUP_REMOVED lines=18> */
[----:B--2---:R-:W2:Y:S04]  /*112f0*/  LDL.LU R48, [R1+0x120] ;  /* 0x0001200001307983 */ /* 0x004ea80000300800 */
[----:B------:R-:W2:Y:S04]  /*11300*/  LDL.LU R49, [R1+0x124] ;  /* 0x0001240001317983 */ /* 0x000ea80000300800 */
[----:B---3--:R-:W2:Y:S04]  /*11310*/  LDL.LU R50, [R1+0x128] ;  /* 0x0001280001327983 */ /* 0x008ea80000300800 */
[----:B------:R-:W2:Y:S04]  /*11320*/  LDL.LU R51, [R1+0x12c] ;  /* 0x00012c0001337983 */ /* 0x000ea80000300800 */
[----:B------:R-:W3:Y:S04]  /*11330*/  LDL.LU R116, [R1+0x8ac] ;  /* 0x0008ac0001747983 */ /* 0x000ee80000300800 */
[----:B------:R-:W3:Y:S04]  /*11340*/  LDL.LU R117, [R1+0x8a8] ;  /* 0x0008a80001757983 */ /* 0x000ee80000300800 */
[----:B------:R-:W3:Y:S04]  /*11350*/  LDL.LU R118, [R1+0x8a4] ;  /* 0x0008a40001767983 */ /* 0x000ee80000300800 */
[----:B------:R-:W3:Y:S04]  /*11360*/  LDL.LU R119, [R1+0x8a0] ;  /* 0x0008a00001777983 */ /* 0x000ee80000300800 */
[----:B------:R-:W3:Y:S04]  /*11370*/  LDL.LU R92, [R1+0x110] ;  /* 0x00011000015c7983 */ /* 0x000ee80000300800 */
[----:B------:R-:W3:Y:S01]  /*11380*/  LDL.LU R93, [R1+0x114] ;  /* 0x00011400015d7983 */ /* 0x000ee20000300800 */
[----:B------:R-:W-:-:S03]  /*11390*/  MOV R206, R13 ;  /* 0x0000000d00ce7202 */ /* 0x000fc60000000f00 */
[----:B------:R-:W3:Y:S01]  /*113a0*/  LDL.LU R94, [R1+0x118] ;  /* 0x00011800015e7983 */ /* 0x000ee20000300800 */
[----:B------:R-:W-:Y:S03]  /*113b0*/  HMMA.1688.F32.TF32 R228, R144, R24, R156 ;  /* 0x0000001890e4723c */ /* 0x000fe6000008109c */
[----:B------:R-:W3:Y:S01]  /*113c0*/  LDL.LU R95, [R1+0x11c] ;  /* 0x00011c00015f7983 */ /* 0x000ee20000300800 */
[----:B------:R-:W-:-:S03]  /*113d0*/  IMAD.MOV.U32 R207, RZ, RZ, R252 ;  /* 0x000000ffffcf7224 */ /* 0x000fc600078e00fc */
[----:B------:R-:W-:Y:S01]  /*113e0*/  LDS R156, [R3+UR7+0x6300] ;  /* 0x00630007039c7984 */ /* 0x000fe20008000800 */
[C---:B------:R-:W-:Y:S03]  /*113f0*/  HMMA.1688.F32.TF32 R160, R144.reuse, R28, R160 ;  /* 0x0000001c90a0723c */ /* 0x040fe600000810a0 */
[----:B------:R-:W-:Y:S04]  /*11400*/  LDS R158, [R3+UR7+0x7300] ;  /* 0x00730007039e7984 */ /* 0x000fe80008000800 */
[----:B------:R-:W-:Y:S01]  /*11410*/  LDS R157, [R10+UR7+0x6300] ;  /* 0x006300070a9d7984 */ /* 0x000fe20008000800 */
[C---:B------:R-:W-:Y:S03]  /*11420*/  HMMA.1688.F32.TF32 R164, R144.reuse, R32, R164 ;  /* 0x0000002090a4723c */ /* 0x040fe600000810a4 */
[----:B------:R-:W1:Y:S04]  /*11430*/  LDS R159, [R10+UR7+0x7300] ;  /* 0x007300070a9f7984 */ /* 0x000e680008000800 */
[----:B------:R-:W-:Y:S01]  /*11440*/  LDS R202, [R3+UR7+0x7280] ;  /* 0x0072800703ca7984 */ /* 0x000fe20008000800 */
[C---:B------:R-:W-:Y:S03]  /*11450*/  HMMA.1688.F32.TF32 R180, R144.reuse, R36, R180 ;  /* 0x0000002490b4723c */ /* 0x040fe600000810b4 */
[----:B------:R-:W-:Y:S04]  /*11460*/  LDS R201, [R10+UR7+0x6280] ;  /* 0x006280070ac97984 */ /* 0x000fe80008000800 */
[----:B------:R-:W-:Y:S01]  /*11470*/  LDS R203, [R10+UR7+0x7280] ;  /* 0x007280070acb7984 */ /* 0x000fe20008000800 */
[----:B------:R-:W-:Y:S01]  /*11480*/  HMMA.1688.F32.TF32 R188, R144, R40, R188 ;  /* 0x0000002890bc723c */ /* 0x000fe200000810bc */
[----:B------:R-:W-:-:S02]  /*11490*/  IMAD.MOV.U32 R144, RZ, RZ, R8 ;  /* 0x000000ffff907224 */ /* 0x000fc400078e0008 */
[----:B------:R-:W-:Y:S02]  /*114a0*/  IMAD.MOV.U32 R145, RZ, RZ, R2 ;  /* 0x000000ffff917224 */ /* 0x000fe400078e0002 */
[----:B------:R-:W-:Y:S02]  /*114b0*/  IMAD.MOV.U32 R146, RZ, RZ, R0 ;  /* 0x000000ffff927224 */ /* 0x000fe400078e0000 */
[----:B----4-:R-:W-:Y:S02]  /*114c0*/  IMAD.MOV.U32 R205, RZ, RZ, R12 ;  /* 0x000000ffffcd7224 */ /* 0x010fe400078e000c */
[----:B------:R-:W-:Y:S02]  /*114d0*/  IMAD.MOV.U32 R204, RZ, RZ, R11 ;  /* 0x000000ffffcc7224 */ /* 0x000fe400078e000b */
[----:B------:R-:W4:Y:S04]  /*114e0*/  LDL.LU R11, [R1+0x89c] ;  /* 0x00089c00010b7983 */ /* 0x000f280000300800 */
[----:B------:R-:W4:Y:S04]  /*114f0*/  LDL.LU R12, [R1+0x898] ;  /* 0x00089800010c7983 */ /* 0x000f280000300800 */
[----:B------:R-:W4:Y:S04]  /*11500*/  LDL.LU R13, [R1+0x894] ;  /* 0x00089400010d7983 */ /* 0x000f280000300800 */
[----:B------:R-:W4:Y:S04]  /*11510*/  LDL.LU R252, [R1+0x890] ;  /* 0x0008900001fc7983 */ /* 0x000f280000300800 */
[----:B------:R-:W4:Y:S04]  /*11520*/  LDL.LU R8, [R1+0x88c] ;  /* 0x00088c0001087983 */ /* 0x000f280000300800 */
[----:B------:R-:W4:Y:S04]  /*11530*/  LDL.LU R2, [R1+0x888] ;  /* 0x0008880001027983 */ /* 0x000f280000300800 */
[----:B------:R-:W4:Y:S01]  /*11540*/  LDL.LU R0, [R1+0x884] ;  /* 0x0008840001007983 */ /* 0x000f220000300800 */
[----:B------:R-:W-:Y:S01]  /*11550*/  IMAD.MOV.U32 R194, RZ, RZ, R148 ;  /* 0x000000ffffc27224 */ /* 0x000fe200078e0094 */
[----:B------:R-:W-:Y:S01]  /*11560*/  MOV R195, R149 ;  /* 0x0000009500c37202 */ /* 0x000fe20000000f00 */
[----:B------:R-:W-:Y:S01]  /*11570*/  IMAD.MOV.U32 R176, RZ, RZ, R150 ;  /* 0x000000ffffb07224 */ /* 0x000fe200078e0096 */
[----:B------:R-:W-:Y:S01]  /*11580*/  LDS R148, [R3+UR7+0x6200] ;  /* 0x0062000703947984 */ /* 0x000fe20008000800 */
[----:B------:R-:W-:-:S03]  /*11590*/  IMAD.MOV.U32 R177, RZ, RZ, R151 ;  /* 0x000000ffffb17224 */ /* 0x000fc600078e0097 */
[----:B------:R-:W-:Y:S04]  /*115a0*/  LDS R150, [R3+UR7+0x7200] ;  /* 0x0072000703967984 */ /* 0x000fe80008000800 */
[----:B------:R-:W-:Y:S04]  /*115b0*/  LDS R149, [R10+UR7+0x6200] ;  /* 0x006200070a957984 */ /* 0x000fe80008000800 */
[----:B------:R-:W1:Y:S02]  /*115c0*/  LDS R151, [R10+UR7+0x7200] ;  /* 0x007200070a977984 */ /* 0x000e640008000800 */
[----:B-1----:R-:W-:Y:S01]  /*115d0*/  HMMA.1688.F32.TF32 R240, R156, R14, R240 ;  /* 0x0000000e9cf0723c */ /* 0x002fe200000810f0 */
[----:B------:R-:W-:-:S02]  /*115e0*/  IMAD.MOV.U32 R147, RZ, RZ, R9 ;  /* 0x000000ffff937224 */ /* 0x000fc400078e0009 */
[----:B------:R-:W-:-:S05]  /*115f0*/  IMAD.MOV.U32 R192, RZ, RZ, R16 ;  /* 0x000000ffffc07224 */ /* 0x000fca00078e0010 */
[----:B------:R-:W-:Y:S01]  /*11600*/  HMMA.1688.F32.TF32 R136, R88, R38, R136 ;  /* 0x000000265888723c */ /* 0x000fe20000081088 */
[----:B------:R-:W-:-:S07]  /*11610*/  IMAD.MOV.U32 R193, RZ, RZ, R17 ;  /* 0x000000ffffc17224 */ /* 0x000fce00078e0011 */
[----:B------:R-:W-:Y:S08]  /*11620*/  HMMA.1688.F32.TF32 R140, R88, R42, R140 ;  /* 0x0000002a588c723c */ /* 0x000ff0000008108c */
[C---:B------:R-:W-:Y:S08]  /*11630*/  HMMA.1688.F32.TF32 R248, R156.reuse, R18, R248 ;  /* 0x000000129cf8723c */ /* 0x040ff000000810f8 */
[----:B------:R-:W-:Y:S08]  /*11640*/  HMMA.1688.F32.TF32 R4, R156, R22, R4 ;  /* 0x000000169c04723c */ /* 0x000ff00000081004 */
[----:B------:R-:W-:Y:S08]  /*11650*/  HMMA.1688.F32.TF32 R132, R88, R34, R132 ;  /* 0x000000225884723c */ /* 0x000ff00000081084 */
[C---:B------:R-:W-:Y:S08]  /*11660*/  HMMA.1688.F32.TF32 R204, R148.reuse, R22, R204 ;  /* 0x0000001694cc723c */ /* 0x040ff000000810cc */
[C---:B------:R-:W-:Y:S08]  /*11670*/  HMMA.1688.F32.TF32 R96, R148.reuse, R26, R96 ;  /* 0x0000001a9460723c */ /* 0x040ff00000081060 */
[-C--:B------:R-:W-:Y:S08]  /*11680*/  HMMA.1688.F32.TF32 R104, R148, R30.reuse, R104 ;  /* 0x0000001e9468723c */ /* 0x080ff00000081068 */
[----:B------:R-:W-:Y:S08]  /*11690*/  HMMA.1688.F32.TF32 R128, R88, R30, R128 ;  /* 0x0000001e5880723c */ /* 0x000ff00000081080 */
[----:B------:R-:W-:Y:S08]  /*116a0*/  HMMA.1688.F32.TF32 R108, R148, R34, R108 ;  /* 0x00000022946c723c */ /* 0x000ff0000008106c */
[----:B------:R-:W-:Y:S08]  /*116b0*/  HMMA.1688.F32.TF32 R124, R88, R26, R124 ;  /* 0x0000001a587c723c */ /* 0x000ff0000008107c */
[----:B------:R-:W-:Y:S08]  /*116c0*/  HMMA.1688.F32.TF32 R144, R148, R38, R144 ;  /* 0x000000269490723c */ /* 0x000ff00000081090 */
[C---:B------:R-:W-:Y:S08]  /*116d0*/  HMMA.1688.F32.TF32 R120, R88.reuse, R22, R120 ;  /* 0x000000165878723c */ /* 0x040ff00000081078 */
[C---:B--2---:R-:W-:Y:S08]  /*116e0*/  HMMA.1688.F32.TF32 R48, R88.reuse, R14, R48 ;  /* 0x0000000e5830723c */ /* 0x044ff00000081030 */
[----:B---3--:R-:W-:Y:S08]  /*116f0*/  HMMA.1688.F32.TF32 R116, R88, R18, R116 ;  /* 0x000000125874723c */ /* 0x008ff00000081074 */
[----:B------:R-:W-:Y:S08]  /*11700*/  HMMA.1688.F32.TF32 R244, R156, R26, R244 ;  /* 0x0000001a9cf4723c */ /* 0x000ff000000810f4 */
[----:B------:R-:W-:Y:S08]  /*11710*/  HMMA.1688.F32.TF32 R92, R148, R18, R92 ;  /* 0x00000012945c723c */ /* 0x000ff0000008105c */
        /* <DEDUP_REMOVED lines=8> */
[----:B----4-:R-:W-:-:S02]  /*117a0*/  IMAD.MOV.U32 R91, RZ, RZ, R252 ;  /* 0x000000ffff5b7224 */ /* 0x010fc400078e00fc */
[----:B------:R-:W-:Y:S01]  /*117b0*/  IMAD.MOV.U32 R90, RZ, RZ, R8 ;  /* 0x000000ffff5a7224 */ /* 0x000fe200078e0008 */
[----:B------:R-:W-:Y:S01]  /*117c0*/  MOV R89, R2 ;  /* 0x0000000200597202 */ /* 0x000fe20000000f00 */
[----:B------:R-:W-:Y:S02]  /*117d0*/  IMAD.MOV.U32 R88, RZ, RZ, R0 ;  /* 0x000000ffff587224 */ /* 0x000fe400078e0000 */
[----:B------:R-:W2:Y:S04]  /*117e0*/  LDL.LU R0, [R1+0x880] ;  /* 0x0008800001007983 */ /* 0x000ea80000300800 */
[----:B------:R-:W3:Y:S01]  /*117f0*/  LDL.LU R2, [R1+0x87c] ;  /* 0x00087c0001027983 */ /* 0x000ee20000300800 */
[C---:B------:R-:W-:Y:S03]  /*11800*/  HMMA.1688.F32.TF32 R88, R148.reuse, R14, R88 ;  /* 0x0000000e9458723c */ /* 0x040fe60000081058 */
[----:B------:R-:W4:Y:S05]  /*11810*/  LDL.LU R8, [R1+0x878] ;  /* 0x0008780001087983 */ /* 0x000f2a0000300800 */
[----:B------:R-:W-:Y:S01]  /*11820*/  HMMA.1688.F32.TF32 R148, R148, R42, R232 ;  /* 0x0000002a9494723c */ /* 0x000fe200000810e8 */
[----:B------:R-:W2:Y:S04]  /*11830*/  LDL.LU.64 R234, [R1+0x870] ;  /* 0x0008700001ea7983 */ /* 0x000ea80000300a00 */
[----:B------:R-:W2:Y:S04]  /*11840*/  LDL.LU.64 R232, [R1+0x868] ;  /* 0x0008680001e87983 */ /* 0x000ea80000300a00 */
[----:B------:R-:W2:Y:S04]  /*11850*/  LDL R24, [R1+0x3dc] ;  /* 0x0003dc0001187983 */ /* 0x000ea80000100800 */
[----:B------:R-:W2:Y:S04]  /*11860*/  LDL.LU.64 R238, [R1+0x860] ;  /* 0x0008600001ee7983 */ /* 0x000ea80000300a00 */
[----:B------:R-:W2:Y:S04]  /*11870*/  LDL.LU.64 R236, [R1+0x858] ;  /* 0x0008580001ec7983 */ /* 0x000ea80000300a00 */
[----:B------:R-:W2:Y:S04]  /*11880*/  LDL.LU R25, [R1+0x2ac] ;  /* 0x0002ac0001197983 */ /* 0x000ea80000300800 */
[----:B------:R-:W-:Y:S04]  /*11890*/  STL.64 [R1+0x1e0], R240 ;  /* 0x0001e0f001007387 */ /* 0x000fe80000100a00 */
[----:B------:R1:W-:Y:S04]  /*118a0*/  STL.64 [R1+0x1e8], R242 ;  /* 0x0001e8f201007387 */ /* 0x0003e80000100a00 */
[----:B-1----:R-:W2:Y:S04]  /*118b0*/  LDL.LU.64 R242, [R1+0x850] ;  /* 0x0008500001f27983 */ /* 0x002ea80000300a00 */
[----:B------:R-:W2:Y:S04]  /*118c0*/  LDL.LU.64 R240, [R1+0x848] ;  /* 0x0008480001f07983 */ /* 0x000ea80000300a00 */
[----:B------:R-:W-:Y:S04]  /*118d0*/  STL.64 [R1+0x150], R248 ;  /* 0x000150f801007387 */ /* 0x000fe80000100a00 */
[----:B------:R1:W-:Y:S04]  /*118e0*/  STL.64 [R1+0x158], R250 ;  /* 0x000158fa01007387 */ /* 0x0003e80000100a00 */
[----:B-1----:R-:W2:Y:S04]  /*118f0*/  LDL.LU.64 R250, [R1+0x840] ;  /* 0x0008400001fa7983 */ /* 0x002ea80000300a00 */
[----:B------:R-:W2:Y:S04]  /*11900*/  LDL.LU.64 R248, [R1+0x838] ;  /* 0x0008380001f87983 */ /* 0x000ea80000300a00 */
[----:B------:R-:W-:Y:S04]  /*11910*/  STL.64 [R1+0x140], R4 ;  /* 0x0001400401007387 */ /* 0x000fe80000100a00 */
[----:B------:R1:W-:Y:S04]  /*11920*/  STL.64 [R1+0x148], R6 ;  /* 0x0001480601007387 */ /* 0x0003e80000100a00 */
[----:B-1----:R-:W3:Y:S04]  /*11930*/  LDL.LU.64 R6, [R1+0x830] ;  /* 0x0008300001067983 */ /* 0x002ee80000300a00 */
[----:B------:R-:W3:Y:S04]  /*11940*/  LDL.LU.64 R4, [R1+0x828] ;  /* 0x0008280001047983 */ /* 0x000ee80000300a00 */
[----:B------:R-:W-:Y:S04]  /*11950*/  STL.64 [R1+0x130], R244 ;  /* 0x000130f401007387 */ /* 0x000fe80000100a00 */
[----:B------:R1:W-:Y:S04]  /*11960*/  STL.64 [R1+0x138], R246 ;  /* 0x000138f601007387 */ /* 0x0003e80000100a00 */
[----:B-1----:R-:W4:Y:S04]  /*11970*/  LDL.LU.64 R246, [R1+0x820] ;  /* 0x0008200001f67983 */ /* 0x002f280000300a00 */
[----:B------:R-:W4:Y:S01]  /*11980*/  LDL.LU.64 R244, [R1+0x818] ;  /* 0x0008180001f47983 */ /* 0x000f220000300a00 */
[C---:B--2---:R-:W-:Y:S08]  /*11990*/  HMMA.1688.F32.TF32 R248, R156.reuse, R38, R248 ;  /* 0x000000269cf8723c */ /* 0x044ff000000810f8 */
[C---:B---3--:R-:W-:Y:S08]  /*119a0*/  HMMA.1688.F32.TF32 R4, R156.reuse, R34, R4 ;  /* 0x000000229c04723c */ /* 0x048ff00000081004 */
[C---:B----4-:R-:W-:Y:S08]  /*119b0*/  HMMA.1688.F32.TF32 R244, R156.reuse, R30, R244 ;  /* 0x0000001e9cf4723c */ /* 0x050ff000000810f4 */
[----:B------:R-:W-:Y:S11]  /*119c0*/  HMMA.1688.F32.TF32 R156, R156, R42, R240 ;  /* 0x0000002a9c9c723c */ /* 0x000ff600000810f0 */
[----:B------:R-:W-:Y:S04]  /*119d0*/  STL.64 [R1+0x120], R244 ;  /* 0x000120f401007387 */ /* 0x000fe80000100a00 */
[----:B------:R-:W-:Y:S04]  /*119e0*/  STL.64 [R1+0x128], R246 ;  /* 0x000128f601007387 */ /* 0x000fe80000100a00 */
[----:B------:R-:W-:Y:S04]  /*119f0*/  STL.64 [R1+0x110], R4 ;  /* 0x0001100401007387 */ /* 0x000fe80000100a00 */
[----:B------:R1:W-:Y:S04]  /*11a00*/  STL.64 [R1+0x118], R6 ;  /* 0x0001180601007387 */ /* 0x0003e80000100a00 */
[----:B------:R-:W-:Y:S04]  /*11a10*/  LDS R245, [R10+UR7+0x6380] ;  /* 0x006380070af57984 */ /* 0x000fe80008000800 */
[----:B------:R2:W-:Y:S04]  /*11a20*/  LDS R247, [R10+UR7+0x7380] ;  /* 0x007380070af77984 */ /* 0x0005e80008000800 */
[----:B-1----:R-:W3:Y:S04]  /*11a30*/  LDL.LU.64 R6, [R1+0x810] ;  /* 0x0008100001067983 */ /* 0x002ee80000300a00 */
[----:B------:R-:W4:Y:S04]  /*11a40*/  LDL.LU.64 R4, [R1+0x808] ;  /* 0x0008080001047983 */ /* 0x000f280000300a00 */
[----:B------:R1:W-:Y:S04]  /*11a50*/  STL.64 [R1+0x100], R248 ;  /* 0x000100f801007387 */ /* 0x0003e80000100a00 */
[----:B------:R1:W-:Y:S04]  /*11a60*/  STL.64 [R1+0x108], R250 ;  /* 0x000108fa01007387 */ /* 0x0003e80000100a00 */
[----:B--2---:R-:W4:Y:S04]  /*11a70*/  LDL R10, [R1+0x3c8] ;  /* 0x0003c800010a7983 */ /* 0x004f280000100800 */
[----:B------:R-:W2:Y:S01]  /*11a80*/  LDL R16, [R1+0x3cc] ;  /* 0x0003cc0001107983 */ /* 0x000ea20000100800 */
[----:B-1----:R-:W-:-:S03]  /*11a90*/  IMAD.MOV.U32 R249, RZ, RZ, R12 ;  /* 0x000000fffff97224 */ /* 0x002fc600078e000c */
[----:B------:R-:W-:Y:S04]  /*11aa0*/  STL.64 [R1+0xf0], R156 ;  /* 0x0000f09c01007387 */ /* 0x000fe80000100a00 */
[----:B------:R-:W-:Y:S04]  /*11ab0*/  STL.64 [R1+0xf8], R158 ;  /* 0x0000f89e01007387 */ /* 0x000fe80000100a00 */
[----:B------:R-:W2:Y:S04]  /*11ac0*/  LDL R12, [R1+0x3c4] ;  /* 0x0003c400010c7983 */ /* 0x000ea80000100800 */
[----:B------:R-:W-:Y:S04]  /*11ad0*/  LDS R244, [R3+UR7+0x6380] ;  /* 0x0063800703f47984 */ /* 0x000fe80008000800 */
[----:B------:R-:W1:Y:S01]  /*11ae0*/  LDS R246, [R3+UR7+0x7380] ;  /* 0x0073800703f67984 */ /* 0x000e620008000800 */
[----:B------:R-:W1:Y:S01]  /*11af0*/  S2R R252, SR_TID.X ;  /* 0x0000000000fc7919 */ /* 0x000e620000002100 */
[----:B------:R-:W-:-:S02]  /*11b00*/  IMAD.MOV.U32 R248, RZ, RZ, R13 ;  /* 0x000000fffff87224 */ /* 0x000fc400078e000d */
[----:B------:R-:W2:Y:S01]  /*11b10*/  LDL R13, [R1+0x3d0] ;  /* 0x0003d000010d7983 */ /* 0x000ea20000100800 */
[----:B------:R-:W-:Y:S01]  /*11b20*/  IADD3 R9, PT, PT, R24, -0x2, RZ ;  /* 0xfffffffe18097810 */ /* 0x000fe20007ffe0ff */
[----:B------:R-:W-:Y:S01]  /*11b30*/  IMAD.MOV.U32 R250, RZ, RZ, R11 ;  /* 0x000000fffffa7224 */ /* 0x000fe200078e000b */
[----:B------:R-:W-:Y:S01]  /*11b40*/  UIADD3 UR5, UPT, UPT, UR5, 0x1, URZ ;  /* 0x0000000105057890 */ /* 0x000fe2000fffe0ff */
[----:B------:R-:W2:Y:S01]  /*11b50*/  LDL R36, [R1+0x3c0] ;  /* 0x0003c00001247983 */ /* 0x000ea20000100800 */
[----:B------:R-:W-:Y:S01]  /*11b60*/  BAR.SYNC.DEFER_BLOCKING 0x0 ;  /* 0x0000000000007b1d */ /* 0x000fe20000010000 */
[----:B------:R-:W-:Y:S01]  /*11b70*/  ISETP.GE.AND P2, PT, R25, R9, PT ;  /* 0x000000091900720c */ /* 0x000fe20003f46270 */
[----:B------:R-:W-:-:S04]  /*11b80*/  UISETP.GT.AND UP0, UPT, UR5, 0x1, UPT ;  /* 0x000000010500788c */ /* 0x000fc8000bf04270 */
[----:B------:R-:W2:Y:S01]  /*11b90*/  LDL R17, [R1+0x3d4] ;  /* 0x0003d40001117983 */ /* 0x000ea20000100800 */
[----:B------:R-:W-:-:S04]  /*11ba0*/  USEL UR5, UR5, URZ, !UP0 ;  /* 0x000000ff05057287 */ /* 0x000fc8000c000000 */
[----:B------:R-:W-:Y:S01]  /*11bb0*/  ULEA UR7, UR5, UR4, 0xf ;  /* 0x0000000405077291 */ /* 0x000fe2000f8e78ff */
[----:B---3--:R-:W-:Y:S01]  /*11bc0*/  ISETP.GT.AND P0, PT, R6, RZ, PT ;  /* 0x000000ff0600720c */ /* 0x008fe20003f04270 */
[----:B------:R-:W-:-:S03]  /*11bd0*/  IMAD.MOV.U32 R251, RZ, RZ, R7 ;  /* 0x000000fffffb7224 */ /* 0x000fc600078e0007 */
[----:B------:R-:W-:-:S04]  /*11be0*/  SEL R9, RZ, 0x4, !P0 ;  /* 0x00000004ff097807 */ /* 0x000fc80004000000 */
[----:B------:R-:W-:Y:S01]  /*11bf0*/  SEL R9, R9, RZ, !P2 ;  /* 0x000000ff09097207 */ /* 0x000fe20005000000 */
[----:B-1----:R-:W-:Y:S01]  /*11c00*/  HMMA.1688.F32.TF32 R156, R244, R14, R248 ;  /* 0x0000000ef49c723c */ /* 0x002fe200000810f8 */
[----:B------:R-:W-:Y:S02]  /*11c10*/  LOP3.LUT R7, R252, 0x3f, RZ, 0xc0, !PT ;  /* 0x0000003ffc077812 */ /* 0x000fe400078ec0ff */
[----:B------:R-:W-:-:S03]  /*11c20*/  ISETP.NE.U32.AND P0, PT, R9, RZ, PT ;  /* 0x000000ff0900720c */ /* 0x000fc60003f05070 */
[----:B------:R-:W-:Y:S01]  /*11c30*/  IMAD.SHL.U32 R28, R7, 0x4, RZ ;  /* 0x00000004071c7824 */ /* 0x000fe200078e00ff */
[----:B----4-:R-:W-:-:S03]  /*11c40*/  IADD3 R10, P1, PT, R4, R10, RZ ;  /* 0x0000000a040a7210 */ /* 0x010fc60007f3e0ff */
[----:B------:R-:W-:Y:S02]  /*11c50*/  VIADD R9, R28, UR7 ;  /* 0x000000071c097c36 */ /* 0x000fe40008000000 */
[----:B--2---:R-:W-:-:S05]  /*11c60*/  IMAD.X R11, R5, 0x1, R16, P1 ;  /* 0x00000001050b7824 */ /* 0x004fca00008e0610 */
[----:B------:R-:W-:Y:S01]  /*11c70*/  @!PT LDS RZ, [RZ] ;  /* 0x00000000fffff984 */ /* 0x000fe20000000800 */
[----:B------:R-:W-:Y:S01]  /*11c80*/  @!PT LDS RZ, [RZ] ;  /* 0x00000000fffff984 */ /* 0x000fe20000000800 */
[----:B------:R-:W-:Y:S01]  /*11c90*/  @!PT LDS RZ, [RZ] ;  /* 0x00000000fffff984 */ /* 0x000fe20000000800 */
[----:B------:R1:W-:Y:S02]  /*11ca0*/  LDGSTS.E [R9], desc[UR28][R10.64], P0 ;  /* 0x000000000a097fae */ /* 0x0003e400081a101c */
[----:B-1----:R-:W-:Y:S02]  /*11cb0*/  IADD3 R10, P3, PT, R4, R12, RZ ;  /* 0x0000000c040a7210 */ /* 0x002fe40007f7e0ff */
[----:B------:R-:W2:Y:S04]  /*11cc0*/  LDL R12, [R1+0x3bc] ;  /* 0x0003bc00010c7983 */ /* 0x000ea80000100800 */
[----:B------:R1:W-:Y:S04]  /*11cd0*/  STL.64 [R1+0xe0], R156 ;  /* 0x0000e09c01007387 */ /* 0x0003e80000100a00 */
[----:B------:R3:W-:Y:S04]  /*11ce0*/  STL.64 [R1+0xe8], R158 ;  /* 0x0000e89e01007387 */ /* 0x0007e80000100a00 */
[----:B------:R-:W4:Y:S04]  /*11cf0*/  LDL R21, [R1+0x3d8] ;  /* 0x0003d80001157983 */ /* 0x000f280000100800 */
[----:B-1----:R-:W3:Y:S04]  /*11d00*/  LDL R156, [R1+0x460] ;  /* 0x00046000019c7983 */ /* 0x002ee80000100800 */
[----:B------:R-:W3:Y:S04]  /*11d10*/  LDL R20, [R1+0x454] ;  /* 0x0004540001147983 */ /* 0x000ee80000100800 */
[----:B------:R-:W3:Y:S04]  /*11d20*/  LDL R33, [R1+0x468] ;  /* 0x0004680001217983 */ /* 0x000ee80000100800 */
[----:B------:R-:W3:Y:S04]  /*11d30*/  LDL R16, [R1+0x464] ;  /* 0x0004640001107983 */ /* 0x000ee80000100800 */
[----:B------:R-:W3:Y:S01]  /*11d40*/  LDL R32, [R1+0x47c] ;  /* 0x00047c0001207983 */ /* 0x000ee20000100800 */
[----:B------:R-:W-:Y:S01]  /*11d50*/  HMMA.1688.F32.TF32 R236, R244, R18, R236 ;  /* 0x00000012f4ec723c */ /* 0x000fe200000810ec */
[----:B------:R-:W-:Y:S01]  /*11d60*/  IMAD.X R11, R5, 0x1, R13, P3 ;  /* 0x00000001050b7824 */ /* 0x000fe200018e060d */
[----:B------:R-:W-:Y:S01]  /*11d70*/  ISETP.GT.AND P1, PT, R6, 0x4, PT ;  /* 0x000000040600780c */ /* 0x000fe20003f24270 */
[----:B------:R-:W3:Y:S03]  /*11d80*/  LDL R37, [R1+0x478] ;  /* 0x0004780001257983 */ /* 0x000ee60000100800 */
[----:B------:R-:W-:Y:S01]  /*11d90*/  SEL R13, RZ, 0x4, !P1 ;  /* 0x00000004ff0d7807 */ /* 0x000fe20004800000 */
[----:B------:R-:W3:Y:S04]  /*11da0*/  LDL R29, [R1+0x46c] ;  /* 0x00046c00011d7983 */ /* 0x000ee80000100800 */
[----:B------:R1:W-:Y:S04]  /*11db0*/  LDGSTS.E [R9+0x100], desc[UR28][R10.64], P0 ;  /* 0x001000000a097fae */ /* 0x0003e800081a101c */
[----:B------:R-:W3:Y:S04]  /*11dc0*/  LDL R41, [R1+0x4e0] ;  /* 0x0004e00001297983 */ /* 0x000ee80000100800 */
[----:B------:R-:W3:Y:S01]  /*11dd0*/  LDL R40, [R1+0x470] ;  /* 0x0004700001287983 */ /* 0x000ee20000100800 */
[----:B-1----:R-:W-:-:S03]  /*11de0*/  IADD3 R10, P1, PT, R4, R36, RZ ;  /* 0x00000024040a7210 */ /* 0x002fc60007f3e0ff */
[----:B------:R-:W-:Y:S04]  /*11df0*/  STL.64 [R1+0xd0], R236 ;  /* 0x0000d0ec01007387 */ /* 0x000fe80000100a00 */
[----:B------:R-:W-:Y:S01]  /*11e00*/  STL.64 [R1+0xd8], R238 ;  /* 0x0000d8ee01007387 */ /* 0x000fe20000100a00 */
[----:B------:R-:W-:-:S03]  /*11e10*/  IMAD.X R11, R5, 0x1, R17, P1 ;  /* 0x00000001050b7824 */ /* 0x000fc600008e0611 */
[----:B------:R-:W3:Y:S01]  /*11e20*/  LDL R17, [R1+0x4d4] ;  /* 0x0004d40001117983 */ /* 0x000ee20000100800 */
[----:B------:R-:W-:-:S03]  /*11e30*/  SEL R13, R13, RZ, !P2 ;  /* 0x000000ff0d0d7207 */ /* 0x000fc60005000000 */
[----:B------:R-:W3:Y:S01]  /*11e40*/  LDL R36, [R1+0x4e8] ;  /* 0x0004e80001247983 */ /* 0x000ee20000100800 */
[----:B------:R-:W-:-:S03]  /*11e50*/  ISETP.NE.U32.AND P1, PT, R13, RZ, PT ;  /* 0x000000ff0d00720c */ /* 0x000fc60003f25070 */
[----:B------:R1:W-:Y:S04]  /*11e60*/  LDGSTS.E [R9+0x200], desc[UR28][R10.64], P0 ;  /* 0x002000000a097fae */ /* 0x0003e800081a101c */
[----:B------:R-:W3:Y:S04]  /*11e70*/  LDL R19, [R1+0x4f0] ;  /* 0x0004f00001137983 */ /* 0x000ee80000100800 */
[----:B------:R-:W3:Y:S01]  /*11e80*/  LDL R18, [R1+0x554] ;  /* 0x0005540001127983 */ /* 0x000ee20000100800 */
[----:B--2---:R-:W-:-:S05]  /*11e90*/  IADD3 R12, P3, PT, R4, R12, RZ ;  /* 0x0000000c040c7210 */ /* 0x004fca0007f7e0ff */
[----:B----4-:R-:W-:Y:S02]  /*11ea0*/  IMAD.X R13, R5, 0x1, R21, P3 ;  /* 0x00000001050d7824 */ /* 0x010fe400018e0615 */
[----:B------:R-:W2:Y:S01]  /*11eb0*/  LDL R21, [R1+0x4e4] ;  /* 0x0004e40001157983 */ /* 0x000ea20000100800 */
[----:B---3--:R-:W-:-:S03]  /*11ec0*/  IADD3 R14, P4, PT, R4, R156, RZ ;  /* 0x0000009c040e7210 */ /* 0x008fc60007f9e0ff */
[----:B------:R-:W-:Y:S01]  /*11ed0*/  LDGSTS.E [R9+0x300], desc[UR28][R12.64], P0 ;  /* 0x003000000c097fae */ /* 0x000fe200081a101c */
[----:B------:R-:W-:-:S03]  /*11ee0*/  IADD3.X R15, PT, PT, R5, R20, RZ, P4, !PT ;  /* 0x00000014050f7210 */ /* 0x000fc600027fe4ff */
[----:B------:R-:W3:Y:S01]  /*11ef0*/  LDL R20, [R1+0x4f8] ;  /* 0x0004f80001147983 */ /* 0x000ee20000100800 */
[----:B-1----:R-:W-:-:S03]  /*11f00*/  IADD3 R10, P3, PT, R4, R33, RZ ;  /* 0x00000021040a7210 */ /* 0x002fc60007f7e0ff */
[----:B------:R-:W4:Y:S02]  /*11f10*/  LDL R33, [R1+0x4fc] ;  /* 0x0004fc0001217983 */ /* 0x000f240000100800 */
[----:B------:R-:W-:Y:S02]  /*11f20*/  IMAD.X R11, R5, 0x1, R16, P3 ;  /* 0x00000001050b7824 */ /* 0x000fe400018e0610 */
[----:B------:R-:W-:Y:S04]  /*11f30*/  LDGSTS.E [R9+0x1000], desc[UR28][R14.64], P1 ;  /* 0x010000000e097fae */ /* 0x000fe800089a101c */
[----:B------:R-:W4:Y:S04]  /*11f40*/  LDL R16, [R1+0x4ec] ;  /* 0x0004ec0001107983 */ /* 0x000f280000100800 */
[----:B------:R1:W-:Y:S02]  /*11f50*/  LDGSTS.E [R9+0x1100], desc[UR28][R10.64], P1 ;  /* 0x011000000a097fae */ /* 0x0003e400089a101c */
[----:B-1----:R-:W-:-:S02]  /*11f60*/  IADD3 R10, P3, PT, R4, R32, RZ ;  /* 0x00000020040a7210 */ /* 0x002fc40007f7e0ff */
[----:B------:R-:W4:Y:S01]  /*11f70*/  LDL R32, [R1+0x558] ;  /* 0x0005580001207983 */ /* 0x000f220000100800 */
[----:B------:R-:W-:-:S04]  /*11f80*/  ISETP.GT.AND P0, PT, R6, 0x8, PT ;  /* 0x000000080600780c */ /* 0x000fc80003f04270 */
[----:B------:R-:W-:Y:S02]  /*11f90*/  SEL R14, RZ, 0x4, !P0 ;  /* 0x00000004ff0e7807 */ /* 0x000fe40004000000 */
[----:B------:R-:W-:Y:S02]  /*11fa0*/  IADD3 R12, P0, PT, R4, R37, RZ ;  /* 0x00000025040c7210 */ /* 0x000fe40007f1e0ff */
[----:B------:R-:W4:Y:S01]  /*11fb0*/  LDL R37, [R1+0x550] ;  /* 0x0005500001257983 */ /* 0x000f220000100800 */
[----:B------:R-:W-:Y:S02]  /*11fc0*/  SEL R14, R14, RZ, !P2 ;  /* 0x000000ff0e0e7207 */ /* 0x000fe40005000000 */
[----:B------:R-:W-:Y:S02]  /*11fd0*/  IMAD.X R13, R5, 0x1, R29, P0 ;  /* 0x00000001050d7824 */ /* 0x000fe400000e061d */
[----:B------:R-:W4:Y:S01]  /*11fe0*/  LDL R29, [R1+0x54c] ;  /* 0x00054c00011d7983 */ /* 0x000f220000100800 */
[----:B------:R-:W-:-:S02]  /*11ff0*/  ISETP.NE.U32.AND P0, PT, R14, RZ, PT ;  /* 0x000000ff0e00720c */ /* 0x000fc40003f05070 */
[----:B------:R-:W-:Y:S01]  /*12000*/  IADD3 R14, P4, PT, R4, R41, RZ ;  /* 0x00000029040e7210 */ /* 0x000fe20007f9e0ff */
[C---:B------:R-:W-:Y:S01]  /*12010*/  IMAD.X R11, R5.reuse, 0x1, R40, P3 ;  /* 0x00000001050b7824 */ /* 0x040fe200018e0628 */
[----:B------:R1:W-:Y:S03]  /*12020*/  LDGSTS.E [R9+0x1200], desc[UR28][R12.64], P1 ;  /* 0x012000000c097fae */ /* 0x0003e600089a101c */
[----:B------:R-:W-:Y:S01]  /*12030*/  IMAD.X R15, R5, 0x1, R17, P4 ;  /* 0x00000001050f7824 */ /* 0x000fe200020e0611 */
[----:B------:R-:W-:Y:S04]  /*12040*/  LDGSTS.E [R9+0x1300], desc[UR28][R10.64], P1 ;  /* 0x013000000a097fae */ /* 0x000fe800089a101c */
[----:B------:R-:W4:Y:S01]  /*12050*/  LDL R17, [R1+0x568] ;  /* 0x0005680001117983 */ /* 0x000f220000100800 */
[----:B------:R-:W-:-:S02]  /*12060*/  ISETP.GT.AND P1, PT, R6, 0xc, PT ;  /* 0x0000000c0600780c */ /* 0x000fc40003f24270 */
[----:B-1----:R-:W-:Y:S01]  /*12070*/  IADD3 R12, P3, PT, R4, R36, RZ ;  /* 0x00000024040c7210 */ /* 0x002fe20007f7e0ff */
[----:B------:R1:W-:Y:S04]  /*12080*/  LDGSTS.E [R9+0x2000], desc[UR28][R14.64], P0 ;  /* 0x020000000e097fae */ /* 0x0003e800081a101c */
[----:B------:R-:W4:Y:S04]  /*12090*/  LDL R36, [R1+0x56c] ;  /* 0x00056c0001247983 */ /* 0x000f280000100800 */
[----:B------:R-:W4:Y:S01]  /*120a0*/  LDL R40, [R1+0x5c0] ;  /* 0x0005c00001287983 */ /* 0x000f220000100800 */
[----:B-1----:R-:W-:Y:S01]  /*120b0*/  SEL R14, RZ, 0x4, !P1 ;  /* 0x00000004ff0e7807 */ /* 0x002fe20004800000 */
[----:B--2---:R-:W-:-:S02]  /*120c0*/  IMAD.X R13, R5, 0x1, R21, P3 ;  /* 0x00000001050d7824 */ /* 0x004fc400018e0615 */
[----:B------:R-:W2:Y:S04]  /*120d0*/  LDL R21, [R1+0x55c] ;  /* 0x00055c0001157983 */ /* 0x000ea80000100800 */
[----:B------:R1:W-:Y:S01]  /*120e0*/  LDGSTS.E [R9+0x2100], desc[UR28][R12.64], P0 ;  /* 0x021000000c097fae */ /* 0x0003e200081a101c */
[----:B---3--:R-:W-:-:S03]  /*120f0*/  IADD3 R10, P1, PT, R4, R20, RZ ;  /* 0x00000014040a7210 */ /* 0x008fc60007f3e0ff */
[----:B------:R-:W3:Y:S02]  /*12100*/  LDL R20, [R1+0x560] ;  /* 0x0005600001147983 */ /* 0x000ee40000100800 */
[----:B----4-:R-:W-:Y:S02]  /*12110*/  IMAD.X R11, R5, 0x1, R16, P1 ;  /* 0x00000001050b7824 */ /* 0x010fe400008e0610 */
[----:B------:R-:W4:Y:S01]  /*12120*/  LDL R16, [R1+0x5bc] ;  /* 0x0005bc0001107983 */ /* 0x000f220000100800 */
[----:B-1----:R-:W-:-:S03]  /*12130*/  IADD3 R12, P3, PT, R4, R33, RZ ;  /* 0x00000021040c7210 */ /* 0x002fc60007f7e0ff */
[----:B------:R-:W4:Y:S01]  /*12140*/  LDL R33, [R1+0x5c8] ;  /* 0x0005c80001217983 */ /* 0x000f220000100800 */
[----:B------:R-:W-:-:S03]  /*12150*/  IADD3.X R13, PT, PT, R5, R19, RZ, P3, !PT ;  /* 0x00000013050d7210 */ /* 0x000fc60001ffe4ff */
[----:B------:R1:W-:Y:S04]  /*12160*/  LDGSTS.E [R9+0x2200], desc[UR28][R10.64], P0 ;  /* 0x022000000a097fae */ /* 0x0003e800081a101c */
[----:B------:R-:W4:Y:S01]  /*12170*/  LDL R19, [R1+0x5c4] ;  /* 0x0005c40001137983 */ /* 0x000f220000100800 */
[----:B------:R-:W-:-:S03]  /*12180*/  SEL R14, R14, RZ, !P2 ;  /* 0x000000ff0e0e7207 */ /* 0x000fc60005000000 */
[----:B------:R-:W-:Y:S01]  /*12190*/  LDGSTS.E [R9+0x2300], desc[UR28][R12.64], P0 ;  /* 0x023000000c097fae */ /* 0x000fe200081a101c */
[----:B-1----:R-:W-:-:S03]  /*121a0*/  IADD3 R10, P3, PT, R4, R32, RZ ;  /* 0x00000020040a7210 */ /* 0x002fc60007f7e0ff */
[----:B------:R-:W4:Y:S02]  /*121b0*/  LDL R32, [R1+0x5d8] ;  /* 0x0005d80001207983 */ /* 0x000f240000100800 */
[C---:B------:R-:W-:Y:S02]  /*121c0*/  IMAD.X R11, R5.reuse, 0x1, R18, P3 ;  /* 0x00000001050b7824 */ /* 0x040fe400018e0612 */
[----:B------:R-:W4:Y:S01]  /*121d0*/  LDL R18, [R1+0x5cc] ;  /* 0x0005cc0001127983 */ /* 0x000f220000100800 */
[----:B------:R-:W-:Y:S02]  /*121e0*/  ISETP.NE.U32.AND P1, PT, R14, RZ, PT ;  /* 0x000000ff0e00720c */ /* 0x000fe40003f25070 */
[----:B------:R-:W-:Y:S02]  /*121f0*/  IADD3 R14, P4, PT, R4, R37, RZ ;  /* 0x00000025040e7210 */ /* 0x000fe40007f9e0ff */
[----:B------:R-:W-:Y:S01]  /*12200*/  ISETP.GT.AND P0, PT, R6, 0x10, PT ;  /* 0x000000100600780c */ /* 0x000fe20003f04270 */
[----:B------:R-:W4:Y:S02]  /*12210*/  LDL R37, [R1+0x638] ;  /* 0x0006380001257983 */ /* 0x000f240000100800 */
[----:B------:R-:W-:-:S02]  /*12220*/  IMAD.X R15, R5, 0x1, R29, P4 ;  /* 0x00000001050f7824 */ /* 0x000fc400020e061d */
[----:B------:R-:W4:Y:S04]  /*12230*/  LDL R29, [R1+0x5dc] ;  /* 0x0005dc00011d7983 */ /* 0x000f280000100800 */
[----:B------:R1:W-:Y:S04]  /*12240*/  LDGSTS.E [R9+0x3000], desc[UR28][R14.64], P1 ;  /* 0x030000000e097fae */ /* 0x0003e800089a101c */
[----:B------:R1:W-:Y:S02]  /*12250*/  LDGSTS.E [R9+0x3100], desc[UR28][R10.64], P1 ;  /* 0x031000000a097fae */ /* 0x0003e400089a101c */
[----:B-1----:R-:W-:-:S02]  /*12260*/  SEL R14, RZ, 0x4, !P0 ;  /* 0x00000004ff0e7807 */ /* 0x002fc40004000000 */
[C---:B------:R-:W-:Y:S02]  /*12270*/  IADD3 R12, P0, PT, R4.reuse, R17, RZ ;  /* 0x00000011040c7210 */ /* 0x040fe40007f1e0ff */
[----:B------:R-:W4:Y:S01]  /*12280*/  LDL R17, [R1+0x5d0] ;  /* 0x0005d00001117983 */ /* 0x000f220000100800 */
[----:B------:R-:W-:-:S03]  /*12290*/  IADD3 R10, P3, PT, R4, R36, RZ ;  /* 0x00000024040a7210 */ /* 0x000fc60007f7e0ff */
[----:B------:R-:W4:Y:S01]  /*122a0*/  LDL R36, [R1+0x640] ;  /* 0x0006400001247983 */ /* 0x000f220000100800 */
[----:B------:R-:W-:Y:S01]  /*122b0*/  SEL R14, R14, RZ, !P2 ;  /* 0x000000ff0e0e7207 */ /* 0x000fe20005000000 */
[C---:B--2---:R-:W-:Y:S02]  /*122c0*/  IMAD.X R13, R5.reuse, 0x1, R21, P0 ;  /* 0x00000001050d7824 */ /* 0x044fe400000e0615 */
[----:B------:R-:W2:Y:S01]  /*122d0*/  LDL R21, [R1+0x62c] ;  /* 0x00062c0001157983 */ /* 0x000ea20000100800 */
[----:B------:R-:W-:Y:S01]  /*122e0*/  ISETP.NE.U32.AND P0, PT, R14, RZ, PT ;  /* 0x000000ff0e00720c */ /* 0x000fe20003f05070 */
[----:B---3--:R-:W-:Y:S02]  /*122f0*/  IMAD.X R11, R5, 0x1, R20, P3 ;  /* 0x00000001050b7824 */ /* 0x008fe400018e0614 */
[----:B------:R1:W-:Y:S04]  /*12300*/  LDGSTS.E [R9+0x3200], desc[UR28][R12.64], P1 ;  /* 0x032000000c097fae */ /* 0x0003e800089a101c */
[----:B------:R-:W3:Y:S01]  /*12310*/  LDL R20, [R1+0x63c] ;  /* 0x00063c0001147983 */ /* 0x000ee20000100800 */
[----:B------:R-:W-:-:S03]  /*12320*/  IADD3 R14, P4, PT, R4, R40, RZ ;  /* 0x00000028040e7210 */ /* 0x000fc60007f9e0ff */
[----:B------:R-:W-:Y:S02]  /*12330*/  LDGSTS.E [R9+0x3300], desc[UR28][R10.64], P1 ;  /* 0x033000000a097fae */ /* 0x000fe400089a101c */
[C---:B----4-:R-:W-:Y:S02]  /*12340*/  IMAD.X R15, R5.reuse, 0x1, R16, P4 ;  /* 0x00000001050f7824 */ /* 0x050fe400020e0610 */
[----:B------:R-:W4:Y:S04]  /*12350*/  LDL R40, [R1+0x6b8] ;  /* 0x0006b80001287983 */ /* 0x000f280000100800 */
[----:B------:R-:W4:Y:S01]  /*12360*/  LDL R16, [R1+0x650] ;  /* 0x0006500001107983 */ /* 0x000f220000100800 */
[----:B-1----:R-:W-:Y:S02]  /*12370*/  IADD3 R12, P3, PT, R4, R33, RZ ;  /* 0x00000021040c7210 */ /* 0x002fe40007f7e0ff */
[----:B------:R-:W-:Y:S01]  /*12380*/  ISETP.GT.AND P1, PT, R6, 0x14, PT ;  /* 0x000000140600780c */ /* 0x000fe20003f24270 */
[----:B------:R1:W-:Y:S02]  /*12390*/  LDGSTS.E [R9+0x4000], desc[UR28][R14.64], P0 ;  /* 0x040000000e097fae */ /* 0x0003e400081a101c */
[----:B------:R-:W-:-:S02]  /*123a0*/  IMAD.X R13, R5, 0x1, R19, P3 ;  /* 0x00000001050d7824 */ /* 0x000fc400018e0613 */
[----:B------:R-:W4:Y:S04]  /*123b0*/  LDL R33, [R1+0x654] ;  /* 0x0006540001217983 */ /* 0x000f280000100800 */
[----:B------:R-:W4:Y:S01]  /*123c0*/  LDL R19, [R1+0x644] ;  /* 0x0006440001137983 */ /* 0x000f220000100800 */
[----:B-1----:R-:W-:-:S03]  /*123d0*/  SEL R14, RZ, 0x4, !P1 ;  /* 0x00000004ff0e7807 */ /* 0x002fc60004800000 */
[----:B------:R1:W-:Y:S01]  /*123e0*/  LDGSTS.E [R9+0x4100], desc[UR28][R12.64], P0 ;  /* 0x041000000c097fae */ /* 0x0003e200081a101c */
[----:B------:R-:W-:-:S03]  /*123f0*/  IADD3 R10, P1, PT, R4, R32, RZ ;  /* 0x00000020040a7210 */ /* 0x000fc60007f3e0ff */
[----:B------:R-:W4:Y:S01]  /*12400*/  LDL R32, [R1+0x648] ;  /* 0x0006480001207983 */ /* 0x000f220000100800 */
[----:B------:R-:W-:-:S03]  /*12410*/  IADD3.X R11, PT, PT, R5, R18, RZ, P1, !PT ;  /* 0x00000012050b7210 */ /* 0x000fc60000ffe4ff */
[----:B------:R-:W4:Y:S01]  /*12420*/  LDL R18, [R1+0x6c0] ;  /* 0x0006c00001127983 */ /* 0x000f220000100800 */
[----:B------:R-:W-:-:S03]  /*12430*/  SEL R14, R14, RZ, !P2 ;  /* 0x000000ff0e0e7207 */ /* 0x000fc60005000000 */
[----:B------:R1:W-:Y:S02]  /*12440*/  LDGSTS.E [R9+0x4200], desc[UR28][R10.64], P0 ;  /* 0x042000000a097fae */ /* 0x0003e400081a101c */
[----:B-1----:R-:W-:Y:S02]  /*12450*/  IADD3 R12, P3, PT, R4, R29, RZ ;  /* 0x0000001d040c7210 */ /* 0x002fe40007f7e0ff */
[----:B------:R-:W4:Y:S03]  /*12460*/  LDL R29, [R1+0x6ac] ;  /* 0x0006ac00011d7983 */ /* 0x000f260000100800 */
[----:B------:R-:W-:Y:S02]  /*12470*/  IMAD.X R13, R5, 0x1, R17, P3 ;  /* 0x00000001050d7824 */ /* 0x000fe400018e0611 */
[----:B------:R-:W4:Y:S01]  /*12480*/  LDL R17, [R1+0x6bc] ;  /* 0x0006bc0001117983 */ /* 0x000f220000100800 */
[----:B------:R-:W-:-:S02]  /*12490*/  ISETP.NE.U32.AND P1, PT, R14, RZ, PT ;  /* 0x000000ff0e00720c */ /* 0x000fc40003f25070 */
[C---:B------:R-:W-:Y:S01]  /*124a0*/  IADD3 R14, P4, PT, R4.reuse, R37, RZ ;  /* 0x00000025040e7210 */ /* 0x040fe20007f9e0ff */
[----:B------:R-:W-:Y:S01]  /*124b0*/  LDGSTS.E [R9+0x4300], desc[UR28][R12.64], P0 ;  /* 0x043000000c097fae */ /* 0x000fe200081a101c */
[----:B------:R-:W-:-:S03]  /*124c0*/  IADD3 R10, P3, PT, R4, R36, RZ ;  /* 0x00000024040a7210 */ /* 0x000fc60007f7e0ff */
[----:B------:R-:W4:Y:S01]  /*124d0*/  LDL R37, [R1+0x6d0] ;  /* 0x0006d00001257983 */ /* 0x000f220000100800 */
[----:B------:R-:W-:-:S03]  /*124e0*/  ISETP.GT.AND P0, PT, R6, 0x18, PT ;  /* 0x000000180600780c */ /* 0x000fc60003f04270 */
[----:B------:R-:W4:Y:S01]  /*124f0*/  LDL R36, [R1+0x738] ;  /* 0x0007380001247983 */ /* 0x000f220000100800 */
[----:B--2---:R-:W-:-:S03]  /*12500*/  IMAD.X R15, R5, 0x1, R21, P4 ;  /* 0x00000001050f7824 */ /* 0x004fc600020e0615 */
[----:B------:R-:W2:Y:S04]  /*12510*/  LDL R21, [R1+0x6d4] ;  /* 0x0006d40001157983 */ /* 0x000ea80000100800 */
[----:B------:R1:W-:Y:S01]  /*12520*/  LDGSTS.E [R9+0x5000], desc[UR28][R14.64], P1 ;  /* 0x050000000e097fae */ /* 0x0003e200089a101c */
[----:B---3--:R-:W-:-:S03]  /*12530*/  IMAD.X R11, R5, 0x1, R20, P3 ;  /* 0x00000001050b7824 */ /* 0x008fc600018e0614 */
[----:B------:R-:W3:Y:S04]  /*12540*/  LDL R20, [R1+0x6c4] ;  /* 0x0006c40001147983 */ /* 0x000ee80000100800 */
[----:B------:R4:W-:Y:S01]  /*12550*/  LDGSTS.E [R9+0x5100], desc[UR28][R10.64], P1 ;  /* 0x051000000a097fae */ /* 0x0009e200089a101c */
[----:B-1----:R-:W-:Y:S02]  /*12560*/  SEL R14, RZ, 0x4, !P0 ;  /* 0x00000004ff0e7807 */ /* 0x002fe40004000000 */
[C---:B----4-:R-:W-:Y:S02]  /*12570*/  IADD3 R12, P0, PT, R4.reuse, R16, RZ ;  /* 0x00000010040c7210 */ /* 0x050fe40007f1e0ff */
[----:B------:R-:W4:Y:S01]  /*12580*/  LDL R16, [R1+0x6c8] ;  /* 0x0006c80001107983 */ /* 0x000f220000100800 */
[----:B------:R-:W-:-:S03]  /*12590*/  IADD3 R10, P3, PT, R4, R33, RZ ;  /* 0x00000021040a7210 */ /* 0x000fc60007f7e0ff */
[----:B------:R-:W4:Y:S01]  /*125a0*/  LDL R33, [R1+0x740] ;  /* 0x0007400001217983 */ /* 0x000f220000100800 */
[----:B------:R-:W-:-:S03]  /*125b0*/  IMAD.X R13, R5, 0x1, R19, P0 ;  /* 0x00000001050d7824 */ /* 0x000fc600000e0613 */
[----:B------:R-:W4:Y:S04]  /*125c0*/  LDL R19, [R1+0x72c] ;  /* 0x00072c0001137983 */ /* 0x000f280000100800 */
[----:B------:R1:W-:Y:S01]  /*125d0*/  LDGSTS.E [R9+0x5200], desc[UR28][R12.64], P1 ;  /* 0x052000000c097fae */ /* 0x0003e200089a101c */
[----:B------:R-:W-:-:S03]  /*125e0*/  IMAD.X R11, R5, 0x1, R32, P3 ;  /* 0x00000001050b7824 */ /* 0x000fc600018e0620 */
[----:B------:R-:W4:Y:S01]  /*125f0*/  LDL R32, [R1+0x73c] ;  /* 0x00073c0001207983 */ /* 0x000f220000100800 */
[----:B------:R-:W-:-:S03]  /*12600*/  SEL R14, R14, RZ, !P2 ;  /* 0x000000ff0e0e7207 */ /* 0x000fc60005000000 */
[----:B------:R-:W-:Y:S01]  /*12610*/  LDGSTS.E [R9+0x5300], desc[UR28][R10.64], P1 ;  /* 0x053000000a097fae */ /* 0x000fe200089a101c */
[----:B-1----:R-:W-:-:S03]  /*12620*/  IADD3 R12, P3, PT, R4, R18, RZ ;  /* 0x00000012040c7210 */ /* 0x002fc60007f7e0ff */
[----:B------:R-:W4:Y:S01]  /*12630*/  LDL R18, [R1+0x750] ;  /* 0x0007500001127983 */ /* 0x000f220000100800 */
[----:B------:R-:W-:Y:S02]  /*12640*/  ISETP.NE.U32.AND P0, PT, R14, RZ, PT ;  /* 0x000000ff0e00720c */ /* 0x000fe40003f05070 */
[----:B------:R-:W-:Y:S02]  /*12650*/  IADD3 R14, P4, PT, R4, R40, RZ ;  /* 0x00000028040e7210 */ /* 0x000fe40007f9e0ff */
[----:B------:R-:W-:Y:S01]  /*12660*/  ISETP.GT.AND P1, PT, R6, 0x1c, PT ;  /* 0x0000001c0600780c */ /* 0x000fe20003f24270 */
[----:B------:R-:W4:Y:S01]  /*12670*/  LDL R40, [R1+0x794] ;  /* 0x0007940001287983 */ /* 0x000f220000100800 */
[----:B------:R-:W-:-:S03]  /*12680*/  IADD3.X R13, PT, PT, R5, R17, RZ, P3, !PT ;  /* 0x00000011050d7210 */ /* 0x000fc60001ffe4ff */
[----:B------:R-:W4:Y:S01]  /*12690*/  LDL R17, [R1+0x754] ;  /* 0x0007540001117983 */ /* 0x000f220000100800 */
[----:B------:R-:W-:-:S03]  /*126a0*/  IMAD.X R15, R5, 0x1, R29, P4 ;  /* 0x00000001050f7824 */ /* 0x000fc600020e061d */
[----:B------:R-:W4:Y:S04]  /*126b0*/  LDL R29, [R1+0x744] ;  /* 0x00074400011d7983 */ /* 0x000f280000100800 */
[----:B------:R1:W-:Y:S04]  /*126c0*/  LDGSTS.E [R9+0x6000], desc[UR28][R14.64], P0 ;  /* 0x060000000e097fae */ /* 0x0003e800081a101c */
[----:B------:R2:W-:Y:S01]  /*126d0*/  LDGSTS.E [R9+0x6100], desc[UR28][R12.64], P0 ;  /* 0x061000000c097fae */ /* 0x0005e200081a101c */
[----:B-1----:R-:W-:Y:S02]  /*126e0*/  SEL R14, RZ, 0x4, !P1 ;  /* 0x00000004ff0e7807 */ /* 0x002fe40004800000 */
[----:B------:R-:W-:-:S02]  /*126f0*/  IADD3 R10, P1, PT, R4, R37, RZ ;  /* 0x00000025040a7210 */ /* 0x000fc40007f3e0ff */
[----:B------:R-:W-:Y:S01]  /*12700*/  SEL R14, R14, RZ, !P2 ;  /* 0x000000ff0e0e7207 */ /* 0x000fe20005000000 */
[----:B------:R-:W4:Y:S01]  /*12710*/  LDL R37, [R1+0x480] ;  /* 0x0004800001257983 */ /* 0x000f220000100800 */
[----:B--2---:R-:W-:-:S03]  /*12720*/  IADD3 R12, P3, PT, R4, R21, RZ ;  /* 0x00000015040c7210 */ /* 0x004fc60007f7e0ff */
[----:B------:R-:W2:Y:S01]  /*12730*/  LDL R21, [R1+0x748] ;  /* 0x0007480001157983 */ /* 0x000ea20000100800 */
[----:B---3--:R-:W-:-:S03]  /*12740*/  IMAD.X R11, R5, 0x1, R20, P1 ;  /* 0x00000001050b7824 */ /* 0x008fc600008e0614 */
[----:B------:R-:W3:Y:S01]  /*12750*/  LDL R20, [R1+0x790] ;  /* 0x0007900001147983 */ /* 0x000ee20000100800 */
[----:B----4-:R-:W-:Y:S01]  /*12760*/  IMAD.X R13, R5, 0x1, R16, P3 ;  /* 0x00000001050d7824 */ /* 0x010fe200018e0610 */
[----:B------:R-:W-:Y:S02]  /*12770*/  ISETP.NE.U32.AND P1, PT, R14, RZ, PT ;  /* 0x000000ff0e00720c */ /* 0x000fe40003f25070 */
[----:B------:R-:W4:Y:S01]  /*12780*/  LDL R16, [R1+0x410] ;  /* 0x0004100001107983 */ /* 0x000f220000100800 */
[----:B------:R-:W-:-:S03]  /*12790*/  IADD3 R14, P4, PT, R4, R36, RZ ;  /* 0x00000024040e7210 */ /* 0x000fc60007f9e0ff */
[----:B------:R-:W4:Y:S04]  /*127a0*/  LDL R36, [R1+0x40c] ;  /* 0x00040c0001247983 */ /* 0x000f280000100800 */
[----:B------:R1:W-:Y:S01]  /*127b0*/  LDGSTS.E [R9+0x6200], desc[UR28][R10.64], P0 ;  /* 0x062000000a097fae */ /* 0x0003e200081a101c */
[----:B------:R-:W-:-:S03]  /*127c0*/  IMAD.X R15, R5, 0x1, R19, P4 ;  /* 0x00000001050f7824 */ /* 0x000fc600020e0613 */
[----:B------:R1:W-:Y:S01]  /*127d0*/  LDGSTS.E [R9+0x6300], desc[UR28][R12.64], P0 ;  /* 0x063000000c097fae */ /* 0x0003e200081a101c */
[----:B------:R-:W-:-:S03]  /*127e0*/  ISETP.GT.AND P0, PT, R6, 0x1, PT ;  /* 0x000000010600780c */ /* 0x000fc60003f04270 */
[----:B------:R-:W4:Y:S01]  /*127f0*/  LDL R19, [R1+0x798] ;  /* 0x0007980001137983 */ /* 0x000f220000100800 */
[----:B-1----:R-:W-:-:S03]  /*12800*/  IADD3 R10, P3, PT, R4, R33, RZ ;  /* 0x00000021040a7210 */ /* 0x002fc60007f7e0ff */
[----:B------:R1:W-:Y:S01]  /*12810*/  LDGSTS.E [R9+0x7000], desc[UR28][R14.64], P1 ;  /* 0x070000000e097fae */ /* 0x0003e200089a101c */
[----:B------:R-:W-:-:S03]  /*12820*/  SEL R13, RZ, 0x4, !P0 ;  /* 0x00000004ff0d7807 */ /* 0x000fc60004000000 */
[----:B------:R-:W4:Y:S01]  /*12830*/  LDL R33, [R1+0x79c] ;  /* 0x00079c0001217983 */ /* 0x000f220000100800 */
[----:B------:R-:W-:-:S03]  /*12840*/  IADD3 R12, P0, PT, R4, R18, RZ ;  /* 0x00000012040c7210 */ /* 0x000fc60007f1e0ff */
[----:B------:R-:W4:Y:S01]  /*12850*/  LDL R18, [R1+0x414] ;  /* 0x0004140001127983 */ /* 0x000f220000100800 */
[----:B------:R-:W-:Y:S01]  /*12860*/  IMAD.X R11, R5, 0x1, R32, P3 ;  /* 0x00000001050b7824 */ /* 0x000fe200018e0620 */
[----:B------:R-:W-:Y:S02]  /*12870*/  LOP3.LUT R252, R252, 0x3f, RZ, 0xc0, !PT ;  /* 0x0000003ffcfc7812 */ /* 0x000fe400078ec0ff */
[----:B------:R-:W4:Y:S04]  /*12880*/  LDL R32, [R1+0x488] ;  /* 0x0004880001207983 */ /* 0x000f280000100800 */
[----:B------:R1:W-:Y:S02]  /*12890*/  LDGSTS.E [R9+0x7100], desc[UR28][R10.64], P1 ;  /* 0x071000000a097fae */ /* 0x0003e400089a101c */
[----:B-1----:R-:W-:-:S02]  /*128a0*/  IADD3 R14, P3, PT, R4, R17, RZ ;  /* 0x00000011040e7210 */ /* 0x002fc40007f7e0ff */
[----:B------:R-:W4:Y:S01]  /*128b0*/  LDL R17, [R1+0x418] ;  /* 0x0004180001117983 */ /* 0x000f220000100800 */
[----:B------:R-:W-:Y:S01]  /*128c0*/  SEL R10, R13, RZ, !P2 ;  /* 0x000000ff0d0a7207 */ /* 0x000fe20005000000 */
[----:B------:R-:W-:Y:S01]  /*128d0*/  IMAD.X R13, R5, 0x1, R29, P0 ;  /* 0x00000001050d7824 */ /* 0x000fe200000e061d */
[----:B------:R-:W-:Y:S01]  /*128e0*/  SHF.L.U32 R252, R252, 0x2, RZ ;  /* 0x00000002fcfc7819 */ /* 0x000fe200000006ff */
[----:B------:R-:W4:Y:S01]  /*128f0*/  LDL R29, [R1+0x474] ;  /* 0x00047400011d7983 */ /* 0x000f220000100800 */
[----:B------:R-:W-:-:S03]  /*12900*/  ISETP.NE.U32.AND P0, PT, R10, RZ, PT ;  /* 0x000000ff0a00720c */ /* 0x000fc60003f05070 */
[----:B------:R1:W-:Y:S02]  /*12910*/  LDGSTS.E [R9+0x7200], desc[UR28][R12.64], P1 ;  /* 0x072000000c097fae */ /* 0x0003e400089a101c */
[----:B-1----:R-:W-:Y:S02]  /*12920*/  IADD3 R12, P4, PT, R4, R40, RZ ;  /* 0x00000028040c7210 */ /* 0x002fe40007f9e0ff */
[----:B------:R-:W4:Y:S01]  /*12930*/  LDL R40, [R1+0x500] ;  /* 0x0005000001287983 */ /* 0x000f220000100800 */
[----:B--2---:R-:W-:-:S03]  /*12940*/  IMAD.X R15, R5, 0x1, R21, P3 ;  /* 0x00000001050f7824 */ /* 0x004fc600018e0615 */
[----:B------:R-:W2:Y:S04]  /*12950*/  LDL R21, [R1+0x484] ;  /* 0x0004840001157983 */ /* 0x000ea80000100800 */
[----:B------:R1:W-:Y:S01]  /*12960*/  LDGSTS.E [R9+0x7300], desc[UR28][R14.64], P1 ;  /* 0x073000000e097fae */ /* 0x0003e200089a101c */
[----:B---3--:R-:W-:Y:S02]  /*12970*/  IADD3 R10, P3, PT, R4, R20, RZ ;  /* 0x00000014040a7210 */ /* 0x008fe40007f7e0ff */
[----:B------:R-:W-:-:S05]  /*12980*/  LOP3.LUT R20, R252, 0x20, RZ, 0x3c, !PT ;  /* 0x00000020fc147812 */ /* 0x000fca00078e3cff */
[----:B-1----:R-:W-:Y:S02]  /*12990*/  VIADD R9, R20, UR7 ;  /* 0x0000000714097c36 */ /* 0x002fe40008000000 */
[----:B------:R-:W3:Y:S01]  /*129a0*/  LDL R20, [R1+0x498] ;  /* 0x0004980001147983 */ /* 0x000ee20000100800 */
[----:B----4-:R-:W-:-:S03]  /*129b0*/  IMAD.X R13, R5, 0x1, R16, P4 ;  /* 0x00000001050d7824 */ /* 0x010fc600020e0610 */
[----:B------:R-:W4:Y:S01]  /*129c0*/  LDL R16, [R1+0x48c] ;  /* 0x00048c0001107983 */ /* 0x000f220000100800 */
[----:B------:R-:W-:Y:S01]  /*129d0*/  ISETP.GT.AND P1, PT, R6, 0x5, PT ;  /* 0x000000050600780c */ /* 0x000fe20003f24270 */
[----:B------:R-:W-:Y:S02]  /*129e0*/  IMAD.X R11, R5, 0x1, R36, P3 ;  /* 0x00000001050b7824 */ /* 0x000fe400018e0624 */
[----:B------:R-:W4:Y:S01]  /*129f0*/  LDL R36, [R1+0x49c] ;  /* 0x00049c0001247983 */ /* 0x000f220000100800 */
[----:B------:R-:W-:-:S03]  /*12a00*/  SEL R14, RZ, 0x4, !P1 ;  /* 0x00000004ff0e7807 */ /* 0x000fc60004800000 */
[----:B------:R1:W-:Y:S04]  /*12a10*/  LDGSTS.E [R9+0x400], desc[UR28][R10.64], P0 ;  /* 0x004000000a097fae */ /* 0x0003e800081a101c */
[----:B------:R1:W-:Y:S02]  /*12a20*/  LDGSTS.E [R9+0x500], desc[UR28][R12.64], P0 ;  /* 0x005000000c097fae */ /* 0x0003e400081a101c */
[----:B-1----:R-:W-:Y:S02]  /*12a30*/  IADD3 R10, P1, PT, R4, R19, RZ ;  /* 0x00000013040a7210 */ /* 0x002fe40007f3e0ff */
[----:B------:R-:W4:Y:S03]  /*12a40*/  LDL R19, [R1+0x490] ;  /* 0x0004900001137983 */ /* 0x000f260000100800 */
[----:B------:R-:W-:-:S02]  /*12a50*/  IMAD.X R11, R5, 0x1, R18, P1 ;  /* 0x00000001050b7824 */ /* 0x000fc400008e0612 */
[----:B------:R-:W4:Y:S01]  /*12a60*/  LDL R18, [R1+0x4f4] ;  /* 0x0004f40001127983 */ /* 0x000f220000100800 */
[----:B------:R-:W-:-:S03]  /*12a70*/  IADD3 R12, P3, PT, R4, R33, RZ ;  /* 0x00000021040c7210 */ /* 0x000fc60007f7e0ff */
[----:B------:R-:W4:Y:S01]  /*12a80*/  LDL R33, [R1+0x508] ;  /* 0x0005080001217983 */ /* 0x000f220000100800 */
[----:B------:R-:W-:-:S03]  /*12a90*/  SEL R14, R14, RZ, !P2 ;  /* 0x000000ff0e0e7207 */ /* 0x000fc60005000000 */
[----:B------:R1:W-:Y:S01]  /*12aa0*/  LDGSTS.E [R9+0x600], desc[UR28][R10.64], P0 ;  /* 0x006000000a097fae */ /* 0x0003e200081a101c */
[----:B------:R-:W-:-:S03]  /*12ab0*/  IMAD.X R13, R5, 0x1, R17, P3 ;  /* 0x00000001050d7824 */ /* 0x000fc600018e0611 */
[----:B------:R-:W4:Y:S01]  /*12ac0*/  LDL R17, [R1+0x504] ;  /* 0x0005040001117983 */ /* 0x000f220000100800 */
[----:B------:R-:W-:Y:S02]  /*12ad0*/  ISETP.NE.U32.AND P1, PT, R14, RZ, PT ;  /* 0x000000ff0e00720c */ /* 0x000fe40003f25070 */
[C---:B------:R-:W-:Y:S01]  /*12ae0*/  IADD3 R14, P4, PT, R4.reuse, R37, RZ ;  /* 0x00000025040e7210 */ /* 0x040fe20007f9e0ff */
[----:B------:R-:W-:Y:S01]  /*12af0*/  LDGSTS.E [R9+0x700], desc[UR28][R12.64], P0 ;  /* 0x007000000c097fae */ /* 0x000fe200081a101c */
[----:B-1----:R-:W-:-:S03]  /*12b00*/  IADD3 R10, P3, PT, R4, R32, RZ ;  /* 0x00000020040a7210 */ /* 0x002fc60007f7e0ff */
[----:B------:R-:W-:Y:S01]  /*12b10*/  IMAD.X R15, R5, 0x1, R29, P4 ;  /* 0x00000001050f7824 */ /* 0x000fe200020e061d */
[----:B------:R-:W4:Y:S01]  /*12b20*/  LDL R32, [R1+0x518] ;  /* 0x0005180001207983 */ /* 0x000f220000100800 */
[----:B------:R-:W-:-:S03]  /*12b30*/  ISETP.GT.AND P0, PT, R6, 0x9, PT ;  /* 0x000000090600780c */ /* 0x000fc60003f04270 */
[----:B------:R-:W4:Y:S04]  /*12b40*/  LDL R29, [R1+0x51c] ;  /* 0x00051c00011d7983 */ /* 0x000f280000100800 */
[----:B------:R1:W-:Y:S04]  /*12b50*/  LDGSTS.E [R9+0x1400], desc[UR28][R14.64], P1 ;  /* 0x014000000e097fae */ /* 0x0003e800089a101c */
[----:B------:R-:W4:Y:S01]  /*12b60*/  LDL R37, [R1+0x570] ;  /* 0x0005700001257983 */ /* 0x000f220000100800 */
[----:B-1----:R-:W-:-:S04]  /*12b70*/  SEL R14, RZ, 0x4, !P0 ;  /* 0x00000004ff0e7807 */ /* 0x002fc80004000000 */
[----:B------:R-:W-:Y:S02]  /*12b80*/  SEL R14, R14, RZ, !P2 ;  /* 0x000000ff0e0e7207 */ /* 0x000fe40005000000 */
[----:B--2---:R-:W-:Y:S02]  /*12b90*/  IADD3.X R11, PT, PT, R5, R21, RZ, P3, !PT ;  /* 0x00000015050b7210 */ /* 0x004fe40001ffe4ff */
        /* <DEDUP_REMOVED lines=8> */
[----:B------:R-:W-:Y:S02]  /*12c20*/  ISETP.NE.U32.AND P0, PT, R14, RZ, PT ;  /* 0x000000ff0e00720c */ /* 0x000fe40003f05070 */
[----:B------:R-:W-:Y:S01]  /*12c30*/  IADD3 R14, P4, PT, R4, R40, RZ ;  /* 0x00000028040e7210 */ /* 0x000fe20007f9e0ff */
[----:B------:R1:W-:Y:S04]  /*12c40*/  LDGSTS.E [R9+0x1600], desc[UR28][R12.64], P1 ;  /* 0x016000000c097fae */ /* 0x0003e800089a101c */
[----:B------:R-:W4:Y:S01]  /*12c50*/  LDL R40, [R1+0x5e0] ;  /* 0x0005e00001287983 */ /* 0x000f220000100800 */
[----:B------:R-:W-:-:S03]  /*12c60*/  IMAD.X R11, R5, 0x1, R19, P3 ;  /* 0x00000001050b7824 */ /* 0x000fc600018e0613 */
[----:B------:R-:W4:Y:S04]  /*12c70*/  LDL R19, [R1+0x574] ;  /* 0x0005740001137983 */ /* 0x000f280000100800 */
[----:B------:R-:W-:Y:S01]  /*12c80*/  LDGSTS.E [R9+0x1700], desc[UR28][R10.64], P1 ;  /* 0x017000000a097fae */ /* 0x000fe200089a101c */
[----:B------:R-:W-:-:S03]  /*12c90*/  IMAD.X R15, R5, 0x1, R18, P4 ;  /* 0x00000001050f7824 */ /* 0x000fc600020e0612 */
[----:B------:R-:W4:Y:S01]  /*12ca0*/  LDL R18, [R1+0x588] ;  /* 0x0005880001127983 */ /* 0x000f220000100800 */
[----:B-1----:R-:W-:Y:S02]  /*12cb0*/  IADD3 R12, P3, PT, R4, R33, RZ ;  /* 0x00000021040c7210 */ /* 0x002fe40007f7e0ff */
[----:B------:R-:W-:Y:S01]  /*12cc0*/  ISETP.GT.AND P1, PT, R6, 0xd, PT ;  /* 0x0000000d0600780c */ /* 0x000fe20003f24270 */
[----:B------:R-:W4:Y:S04]  /*12cd0*/  LDL R33, [R1+0x58c] ;  /* 0x00058c0001217983 */ /* 0x000f280000100800 */
[----:B------:R1:W-:Y:S01]  /*12ce0*/  LDGSTS.E [R9+0x2400], desc[UR28][R14.64], P0 ;  /* 0x024000000e097fae */ /* 0x0003e200081a101c */
[----:B------:R-:W-:-:S03]  /*12cf0*/  IMAD.X R13, R5, 0x1, R17, P3 ;  /* 0x00000001050d7824 */ /* 0x000fc600018e0611 */
[----:B------:R-:W4:Y:S01]  /*12d00*/  LDL R17, [R1+0x57c] ;  /* 0x00057c0001117983 */ /* 0x000f220000100800 */
[----:B-1----:R-:W-:-:S03]  /*12d10*/  SEL R14, RZ, 0x4, !P1 ;  /* 0x00000004ff0e7807 */ /* 0x002fc60004800000 */
[----:B------:R1:W-:Y:S01]  /*12d20*/  LDGSTS.E [R9+0x2500], desc[UR28][R12.64], P0 ;  /* 0x025000000c097fae */ /* 0x0003e200081a101c */
[----:B------:R-:W-:-:S03]  /*12d30*/  IADD3 R10, P1, PT, R4, R32, RZ ;  /* 0x00000020040a7210 */ /* 0x000fc60007f3e0ff */
[----:B------:R-:W4:Y:S01]  /*12d40*/  LDL R32, [R1+0x580] ;  /* 0x0005800001207983 */ /* 0x000f220000100800 */
[----:B------:R-:W-:Y:S02]  /*12d50*/  SEL R14, R14, RZ, !P2 ;  /* 0x000000ff0e0e7207 */ /* 0x000fe40005000000 */
[----:B-1----:R-:W-:Y:S02]  /*12d60*/  IADD3 R12, P3, PT, R4, R29, RZ ;  /* 0x0000001d040c7210 */ /* 0x002fe40007f7e0ff */
[----:B------:R-:W4:Y:S01]  /*12d70*/  LDL R29, [R1+0x5e8] ;  /* 0x0005e800011d7983 */ /* 0x000f220000100800 */
[----:B--2---:R-:W-:Y:S01]  /*12d80*/  IMAD.X R11, R5, 0x1, R21, P1 ;  /* 0x00000001050b7824 */ /* 0x004fe200008e0615 */
[----:B------:R-:W-:Y:S02]  /*12d90*/  ISETP.NE.U32.AND P1, PT, R14, RZ, PT ;  /* 0x000000ff0e00720c */ /* 0x000fe40003f25070 */
[----:B------:R-:W2:Y:S01]  /*12da0*/  LDL R21, [R1+0x5d4] ;  /* 0x0005d40001157983 */ /* 0x000ea20000100800 */
[----:B------:R-:W-:-:S03]  /*12db0*/  IADD3 R14, P4, PT, R4, R37, RZ ;  /* 0x00000025040e7210 */ /* 0x000fc60007f9e0ff */
[----:B------:R1:W-:Y:S04]  /*12dc0*/  LDGSTS.E [R9+0x2600], desc[UR28][R10.64], P0 ;  /* 0x026000000a097fae */ /* 0x0003e800081a101c */
[----:B------:R-:W2:Y:S01]  /*12dd0*/  LDL R37, [R1+0x658] ;  /* 0x0006580001257983 */ /* 0x000ea20000100800 */
[----:B---3--:R-:W-:-:S03]  /*12de0*/  IMAD.X R13, R5, 0x1, R20, P3 ;  /* 0x00000001050d7824 */ /* 0x008fc600018e0614 */
[----:B------:R-:W3:Y:S01]  /*12df0*/  LDL R20, [R1+0x5e4] ;  /* 0x0005e40001147983 */ /* 0x000ee20000100800 */
[----:B----4-:R-:W-:-:S03]  /*12e00*/  IADD3.X R15, PT, PT, R5, R16, RZ, P4, !PT ;  /* 0x00000010050f7210 */ /* 0x010fc600027fe4ff */
[----:B------:R-:W-:Y:S04]  /*12e10*/  LDGSTS.E [R9+0x2700], desc[UR28][R12.64], P0 ;  /* 0x027000000c097fae */ /* 0x000fe800081a101c */
        /* <DEDUP_REMOVED lines=11> */
[----:B------:R-:W-:Y:S01]  /*12ed0*/  SEL R14, R14, RZ, !P2 ;  /* 0x000000ff0e0e7207 */ /* 0x000fe20005000000 */
[C---:B------:R-:W-:Y:S02]  /*12ee0*/  IMAD.X R13, R5.reuse, 0x1, R17, P0 ;  /* 0x00000001050d7824 */ /* 0x040fe400000e0611 */
[----:B------:R-:W4:Y:S01]  /*12ef0*/  LDL R17, [R1+0x64c] ;  /* 0x00064c0001117983 */ /* 0x000f220000100800 */
[----:B-1----:R-:W-:Y:S02]  /*12f00*/  IADD3 R10, P3, PT, R4, R33, RZ ;  /* 0x00000021040a7210 */ /* 0x002fe40007f7e0ff */
[----:B------:R-:W-:Y:S01]  /*12f10*/  ISETP.NE.U32.AND P0, PT, R14, RZ, PT ;  /* 0x000000ff0e00720c */ /* 0x000fe20003f05070 */
[----:B------:R-:W4:Y:S01]  /*12f20*/  LDL R33, [R1+0x660] ;  /* 0x0006600001217983 */ /* 0x000f220000100800 */
[----:B------:R-:W-:Y:S01]  /*12f30*/  IADD3 R14, P4, PT, R4, R40, RZ ;  /* 0x00000028040e7210 */ /* 0x000fe20007f9e0ff */
[----:B------:R-:W-:-:S02]  /*12f40*/  IMAD.X R11, R5, 0x1, R32, P3 ;  /* 0x00000001050b7824 */ /* 0x000fc400018e0620 */
[----:B------:R1:W-:Y:S04]  /*12f50*/  LDGSTS.E [R9+0x3600], desc[UR28][R12.64], P1 ;  /* 0x036000000c097fae */ /* 0x0003e800089a101c */
[----:B------:R-:W4:Y:S04]  /*12f60*/  LDL R32, [R1+0x65c] ;  /* 0x00065c0001207983 */ /* 0x000f280000100800 */
[----:B------:R-:W-:Y:S01]  /*12f70*/  LDGSTS.E [R9+0x3700], desc[UR28][R10.64], P1 ;  /* 0x037000000a097fae */ /* 0x000fe200089a101c */
[----:B------:R-:W-:Y:S02]  /*12f80*/  ISETP.GT.AND P1, PT, R6, 0x15, PT ;  /* 0x000000150600780c */ /* 0x000fe40003f24270 */
[----:B-1----:R-:W-:Y:S01]  /*12f90*/  IADD3 R12, P3, PT, R4, R29, RZ ;  /* 0x0000001d040c7210 */ /* 0x002fe20007f7e0ff */
[----:B------:R-:W4:Y:S04]  /*12fa0*/  LDL R40, [R1+0x668] ;  /* 0x0006680001287983 */ /* 0x000f280000100800 */
[----:B------:R-:W4:Y:S01]  /*12fb0*/  LDL R29, [R1+0x670] ;  /* 0x00067000011d7983 */ /* 0x000f220000100800 */
[----:B--2---:R-:W-:-:S03]  /*12fc0*/  IMAD.X R15, R5, 0x1, R21, P4 ;  /* 0x00000001050f7824 */ /* 0x004fc600020e0615 */
[----:B------:R-:W2:Y:S04]  /*12fd0*/  LDL R21, [R1+0x674] ;  /* 0x0006740001157983 */ /* 0x000ea80000100800 */
[----:B------:R1:W-:Y:S01]  /*12fe0*/  LDGSTS.E [R9+0x4400], desc[UR28][R14.64], P0 ;  /* 0x044000000e097fae */ /* 0x0003e200081a101c */
[----:B---3--:R-:W-:Y:S01]  /*12ff0*/  IMAD.X R13, R5, 0x1, R20, P3 ;  /* 0x00000001050d7824 */ /* 0x008fe200018e0614 */
[----:B-1----:R-:W-:Y:S02]  /*13000*/  SEL R14, RZ, 0x4, !P1 ;  /* 0x00000004ff0e7807 */ /* 0x002fe40004800000 */
[----:B------:R-:W3:Y:S04]  /*13010*/  LDL R20, [R1+0x664] ;  /* 0x0006640001147983 */ /* 0x000ee80000100800 */
[----:B------:R1:W-:Y:S01]  /*13020*/  LDGSTS.E [R9+0x4500], desc[UR28][R12.64], P0 ;  /* 0x045000000c097fae */ /* 0x0003e200081a101c */
[----:B----4-:R-:W-:-:S03]  /*13030*/  IADD3 R10, P1, PT, R4, R16, RZ ;  /* 0x00000010040a7210 */ /* 0x010fc60007f3e0ff */
[----:B------:R-:W4:Y:S01]  /*13040*/  LDL R16, [R1+0x6d8] ;  /* 0x0006d80001107983 */ /* 0x000f220000100800 */
[----:B-1----:R-:W-:Y:S02]  /*13050*/  IADD3 R12, P3, PT, R4, R36, RZ ;  /* 0x00000024040c7210 */ /* 0x002fe40007f7e0ff */
[----:B------:R-:W-:Y:S01]  /*13060*/  SEL R14, R14, RZ, !P2 ;  /* 0x000000ff0e0e7207 */ /* 0x000fe20005000000 */
[----:B------:R-:W4:Y:S01]  /*13070*/  LDL R36, [R1+0x6cc] ;  /* 0x0006cc0001247983 */ /* 0x000f220000100800 */
[----:B------:R-:W-:-:S03]  /*13080*/  IMAD.X R11, R5, 0x1, R19, P1 ;  /* 0x00000001050b7824 */ /* 0x000fc600008e0613 */
[----:B------:R-:W4:Y:S01]  /*13090*/  LDL R19, [R1+0x6e0] ;  /* 0x0006e00001137983 */ /* 0x000f220000100800 */
[----:B------:R-:W-:-:S03]  /*130a0*/  IADD3.X R13, PT, PT, R5, R18, RZ, P3, !PT ;  /* 0x00000012050d7210 */ /* 0x000fc60001ffe4ff */
[----:B------:R1:W-:Y:S04]  /*130b0*/  LDGSTS.E [R9+0x4600], desc[UR28][R10.64], P0 ;  /* 0x046000000a097fae */ /* 0x0003e800081a101c */
[----:B------:R-:W4:Y:S01]  /*130c0*/  LDL R18, [R1+0x6dc] ;  /* 0x0006dc0001127983 */ /* 0x000f220000100800 */
[----:B------:R-:W-:Y:S02]  /*130d0*/  ISETP.NE.U32.AND P1, PT, R14, RZ, PT ;  /* 0x000000ff0e00720c */ /* 0x000fe40003f25070 */
[----:B------:R-:W-:Y:S01]  /*130e0*/  IADD3 R14, P4, PT, R4, R37, RZ ;  /* 0x00000025040e7210 */ /* 0x000fe20007f9e0ff */
[----:B------:R-:W-:Y:S04]  /*130f0*/  LDGSTS.E [R9+0x4700], desc[UR28][R12.64], P0 ;  /* 0x047000000c097fae */ /* 0x000fe800081a101c */
[----:B------:R-:W4:Y:S01]  /*13100*/  LDL R37, [R1+0x6e8] ;  /* 0x0006e80001257983 */ /* 0x000f220000100800 */
[----:B------:R-:W-:-:S03]  /*13110*/  IMAD.X R15, R5, 0x1, R17, P4 ;  /* 0x00000001050f7824 */ /* 0x000fc600020e0611 */
[----:B------:R-:W4:Y:S01]  /*13120*/  LDL R17, [R1+0x6f0] ;  /* 0x0006f00001117983 */ /* 0x000f220000100800 */
[----:B-1----:R-:W-:Y:S02]  /*13130*/  IADD3 R10, P3, PT, R4, R33, RZ ;  /* 0x00000021040a7210 */ /* 0x002fe40007f7e0ff */
[----:B------:R-:W-:Y:S01]  /*13140*/  ISETP.GT.AND P0, PT, R6, 0x19, PT ;  /* 0x000000190600780c */ /* 0x000fe20003f04270 */
[----:B------:R-:W4:Y:S04]  /*13150*/  LDL R33, [R1+0x6f4] ;  /* 0x0006f40001217983 */ /* 0x000f280000100800 */
[----:B------:R1:W-:Y:S01]  /*13160*/  LDGSTS.E [R9+0x5400], desc[UR28][R14.64], P1 ;  /* 0x054000000e097fae */ /* 0x0003e200089a101c */
[----:B------:R-:W-:-:S03]  /*13170*/  IMAD.X R11, R5, 0x1, R32, P3 ;  /* 0x00000001050b7824 */ /* 0x000fc600018e0620 */
[----:B------:R-:W4:Y:S04]  /*13180*/  LDL R32, [R1+0x6e4] ;  /* 0x0006e40001207983 */ /* 0x000f280000100800 */
[----:B------:R2:W-:Y:S01]  /*13190*/  LDGSTS.E [R9+0x5500], desc[UR28][R10.64], P1 ;  /* 0x055000000a097fae */ /* 0x0005e200089a101c */
[----:B-1----:R-:W-:Y:S02]  /*131a0*/  SEL R14, RZ, 0x4, !P0 ;  /* 0x00000004ff0e7807 */ /* 0x002fe40004000000 */
[----:B------:R-:W-:Y:S02]  /*131b0*/  IADD3 R12, P0, PT, R4, R29, RZ ;  /* 0x0000001d040c7210 */ /* 0x000fe40007f1e0ff */
[----:B------:R-:W4:Y:S01]  /*131c0*/  LDL R29, [R1+0x758] ;  /* 0x00075800011d7983 */ /* 0x000f220000100800 */
[----:B------:R-:W-:-:S02]  /*131d0*/  SEL R14, R14, RZ, !P2 ;  /* 0x000000ff0e0e7207 */ /* 0x000fc40005000000 */
[----:B--2---:R-:W-:Y:S02]  /*131e0*/  IADD3 R10, P3, PT, R4, R21, RZ ;  /* 0x00000015040a7210 */ /* 0x004fe40007f7e0ff */
[----:B------:R-:W2:Y:S01]  /*131f0*/  LDL R21, [R1+0x760] ;  /* 0x0007600001157983 */ /* 0x000ea20000100800 */
[C---:B---3--:R-:W-:Y:S01]  /*13200*/  IMAD.X R13, R5.reuse, 0x1, R20, P0 ;  /* 0x00000001050d7824 */ /* 0x048fe200000e0614 */
[----:B------:R-:W-:Y:S02]  /*13210*/  ISETP.NE.U32.AND P0, PT, R14, RZ, PT ;  /* 0x000000ff0e00720c */ /* 0x000fe40003f05070 */
[----:B------:R-:W3:Y:S01]  /*13220*/  LDL R20, [R1+0x74c] ;  /* 0x00074c0001147983 */ /* 0x000ee20000100800 */
[----:B------:R-:W-:-:S03]  /*13230*/  IMAD.X R11, R5, 0x1, R40, P3 ;  /* 0x00000001050b7824 */ /* 0x000fc600018e0628 */
[----:B------:R1:W-:Y:S01]  /*13240*/  LDGSTS.E [R9+0x5600], desc[UR28][R12.64], P1 ;  /* 0x056000000c097fae */ /* 0x0003e200089a101c */
[----:B----4-:R-:W-:-:S03]  /*13250*/  IADD3 R14, P4, PT, R4, R16, RZ ;  /* 0x00000010040e7210 */ /* 0x010fc60007f9e0ff */
[----:B------:R-:W4:Y:S04]  /*13260*/  LDL R16, [R1+0x75c] ;  /* 0x00075c0001107983 */ /* 0x000f280000100800 */
[----:B------:R-:W-:Y:S01]  /*13270*/  LDGSTS.E [R9+0x5700], desc[UR28][R10.64], P1 ;  /* 0x057000000a097fae */ /* 0x000fe200089a101c */
[----:B------:R-:W-:-:S03]  /*13280*/  IMAD.SHL.U32 R7, R7, 0x4, RZ ;  /* 0x0000000407077824 */ /* 0x000fc600078e00ff */
[----:B------:R-:W3:Y:S01]  /*13290*/  LDL R40, [R1+0x430] ;  /* 0x0004300001287983 */ /* 0x000ee20000100800 */
[----:B-1----:R-:W-:-:S03]  /*132a0*/  IADD3 R12, P3, PT, R4, R19, RZ ;  /* 0x00000013040c7210 */ /* 0x002fc60007f7e0ff */
[----:B------:R-:W3:Y:S02]  /*132b0*/  LDL R19, [R1+0x770] ;  /* 0x0007700001137983 */ /* 0x000ee40000100800 */
[C---:B------:R-:W-:Y:S02]  /*132c0*/  IMAD.X R13, R5.reuse, 0x1, R18, P3 ;  /* 0x00000001050d7824 */ /* 0x040fe400018e0612 */
[----:B------:R-:W3:Y:S01]  /*132d0*/  LDL R18, [R1+0x774] ;  /* 0x0007740001127983 */ /* 0x000ee20000100800 */
[----:B------:R-:W-:Y:S01]  /*132e0*/  IMAD.X R15, R5, 0x1, R36, P4 ;  /* 0x00000001050f7824 */ /* 0x000fe200020e0624 */
[----:B------:R-:W-:Y:S02]  /*132f0*/  ISETP.GT.AND P1, PT, R6, 0x1d, PT ;  /* 0x0000001d0600780c */ /* 0x000fe40003f24270 */
[----:B------:R-:W3:Y:S04]  /*13300*/  LDL R36, [R1+0x764] ;  /* 0x0007640001247983 */ /* 0x000ee80000100800 */
[----:B------:R1:W-:Y:S04]  /*13310*/  LDGSTS.E [R9+0x6400], desc[UR28][R14.64], P0 ;  /* 0x064000000e097fae */ /* 0x0003e800081a101c */
[----:B------:R1:W-:Y:S02]  /*13320*/  LDGSTS.E [R9+0x6500], desc[UR28][R12.64], P0 ;  /* 0x065000000c097fae */ /* 0x0003e400081a101c */
[----:B-1----:R-:W-:-:S02]  /*13330*/  SEL R14, RZ, 0x4, !P1 ;  /* 0x00000004ff0e7807 */ /* 0x002fc40004800000 */
[----:B------:R-:W-:Y:S02]  /*13340*/  IADD3 R10, P1, PT, R4, R17, RZ ;  /* 0x00000011040a7210 */ /* 0x000fe40007f3e0ff */
[----:B------:R-:W3:Y:S01]  /*13350*/  LDL R17, [R1+0x768] ;  /* 0x0007680001117983 */ /* 0x000ee20000100800 */
[----:B------:R-:W-:Y:S02]  /*13360*/  SEL R14, R14, RZ, !P2 ;  /* 0x000000ff0e0e7207 */ /* 0x000fe40005000000 */
[----:B------:R-:W-:Y:S02]  /*13370*/  IADD3 R12, P3, PT, R4, R33, RZ ;  /* 0x00000021040c7210 */ /* 0x000fe40007f7e0ff */
[----:B------:R-:W3:Y:S01]  /*13380*/  LDL R33, [R1+0x420] ;  /* 0x0004200001217983 */ /* 0x000ee20000100800 */
[C---:B------:R-:W-:Y:S02]  /*13390*/  IADD3.X R11, PT, PT, R5.reuse, R32, RZ, P1, !PT ;  /* 0x00000020050b7210 */ /* 0x040fe40000ffe4ff */
[----:B------:R-:W-:Y:S01]  /*133a0*/  IMAD.X R13, R5, 0x1, R37, P3 ;  /* 0x00000001050d7824 */ /* 0x000fe200018e0625 */
[----:B------:R-:W-:Y:S01]  /*133b0*/  ISETP.NE.U32.AND P1, PT, R14, RZ, PT ;  /* 0x000000ff0e00720c */ /* 0x000fe20003f25070 */
[----:B------:R-:W3:Y:S04]  /*133c0*/  LDL R32, [R1+0x428] ;  /* 0x0004280001207983 */ /* 0x000ee80000100800 */
[----:B------:R-:W-:Y:S04]  /*133d0*/  LDGSTS.E [R9+0x6600], desc[UR28][R10.64], P0 ;  /* 0x066000000a097fae */ /* 0x000fe800081a101c */
[----:B------:R1:W-:Y:S01]  /*133e0*/  LDGSTS.E [R9+0x6700], desc[UR28][R12.64], P0 ;  /* 0x067000000c097fae */ /* 0x0003e200081a101c */
[----:B------:R-:W-:-:S03]  /*133f0*/  IADD3 R14, P4, PT, R4, R29, RZ ;  /* 0x0000001d040e7210 */ /* 0x000fc60007f9e0ff */
[----:B------:R-:W3:Y:S01]  /*13400*/  LDL R29, [R1+0x41c] ;  /* 0x00041c00011d7983 */ /* 0x000ee20000100800 */
[----:B------:R-:W-:-:S03]  /*13410*/  ISETP.GT.AND P0, PT, R6, 0x2, PT ;  /* 0x000000020600780c */ /* 0x000fc60003f04270 */
[----:B------:R-:W3:Y:S01]  /*13420*/  LDL R37, [R1+0x4a8] ;  /* 0x0004a80001257983 */ /* 0x000ee20000100800 */
[----:B-1----:R-:W-:Y:S02]  /*13430*/  SEL R13, RZ, 0x4, !P0 ;  /* 0x00000004ff0d7807 */ /* 0x002fe40004000000 */
[----:B--2---:R-:W-:Y:S02]  /*13440*/  IADD3 R10, P3, PT, R4, R21, RZ ;  /* 0x00000015040a7210 */ /* 0x004fe40007f7e0ff */
[----:B------:R-:W2:Y:S03]  /*13450*/  LDL R21, [R1+0x424] ;  /* 0x0004240001157983 */ /* 0x000ea60000100800 */
[C---:B----4-:R-:W-:Y:S02]  /*13460*/  IMAD.X R11, R5.reuse, 0x1, R16, P3 ;  /* 0x00000001050b7824 */ /* 0x050fe400018e0610 */
[----:B------:R-:W4:Y:S01]  /*13470*/  LDL R16, [R1+0x438] ;  /* 0x0004380001107983 */ /* 0x000f220000100800 */
[----:B---3--:R-:W-:-:S03]  /*13480*/  IMAD.X R15, R5, 0x1, R20, P4 ;  /* 0x00000001050f7824 */ /* 0x008fc600020e0614 */
[----:B------:R-:W3:Y:S04]  /*13490*/  LDL R20, [R1+0x43c] ;  /* 0x00043c0001147983 */ /* 0x000ee80000100800 */
[----:B------:R1:W-:Y:S04]  /*134a0*/  LDGSTS.E [R9+0x7400], desc[UR28][R14.64], P1 ;  /* 0x074000000e097fae */ /* 0x0003e800089a101c */
[----:B------:R1:W-:Y:S01]  /*134b0*/  LDGSTS.E [R9+0x7500], desc[UR28][R10.64], P1 ;  /* 0x075000000a097fae */ /* 0x0003e200089a101c */
[----:B------:R-:W-:-:S03]  /*134c0*/  IADD3 R12, P0, PT, R4, R19, RZ ;  /* 0x00000013040c7210 */ /* 0x000fc60007f1e0ff */
[----:B------:R-:W3:Y:S01]  /*134d0*/  LDL R19, [R1+0x42c] ;  /* 0x00042c0001137983 */ /* 0x000ee20000100800 */
[----:B-1----:R-:W-:-:S03]  /*134e0*/  IADD3 R14, P3, PT, R4, R18, RZ ;  /* 0x00000012040e7210 */ /* 0x002fc60007f7e0ff */
[----:B------:R-:W3:Y:S01]  /*134f0*/  LDL R18, [R1+0x4a0] ;  /* 0x0004a00001127983 */ /* 0x000ee20000100800 */
[----:B------:R-:W-:Y:S01]  /*13500*/  SEL R10, R13, RZ, !P2 ;  /* 0x000000ff0d0a7207 */ /* 0x000fe20005000000 */
[----:B------:R-:W-:Y:S01]  /*13510*/  IMAD.X R13, R5, 0x1, R36, P0 ;  /* 0x00000001050d7824 */ /* 0x000fe200000e0624 */
[----:B------:R-:W-:Y:S01]  /*13520*/  LOP3.LUT R7, R7, 0x40, RZ, 0x3c, !PT ;  /* 0x0000004007077812 */ /* 0x000fe200078e3cff */
[----:B------:R-:W3:Y:S04]  /*13530*/  LDL R36, [R1+0x4a4] ;  /* 0x0004a40001247983 */ /* 0x000ee80000100800 */
[----:B------:R-:W-:Y:S01]  /*13540*/  LDGSTS.E [R9+0x7600], desc[UR28][R12.64], P1 ;  /* 0x076000000c097fae */ /* 0x000fe200089a101c */
[----:B------:R-:W-:-:S03]  /*13550*/  IMAD.X R15, R5, 0x1, R17, P3 ;  /* 0x00000001050f7824 */ /* 0x000fc600018e0611 */
[----:B------:R-:W3:Y:S04]  /*13560*/  LDL R17, [R1+0x494] ;  /* 0x0004940001117983 */ /* 0x000ee80000100800 */
[----:B------:R1:W-:Y:S02]  /*13570*/  LDGSTS.E [R9+0x7700], desc[UR28][R14.64], P1 ;  /* 0x077000000e097fae */ /* 0x0003e400089a101c */
[----:B-1----:R-:W-:Y:S02]  /*13580*/  VIADD R9, R7, UR7 ;  /* 0x0000000707097c36 */ /* 0x002fe40008000000 */
[----:B------:R-:W3:Y:S01]  /*13590*/  LDL R7, [R1+0x4bc] ;  /* 0x0004bc0001077983 */ /* 0x000ee20000100800 */
[----:B------:R-:W-:Y:S02]  /*135a0*/  ISETP.NE.U32.AND P0, PT, R10, RZ, PT ;  /* 0x000000ff0a00720c */ /* 0x000fe40003f05070 */
[----:B------:R-:W-:-:S02]  /*135b0*/  IADD3 R10, P3, PT, R4, R33, RZ ;  /* 0x00000021040a7210 */ /* 0x000fc40007f7e0ff */
[----:B------:R-:W-:Y:S01]  /*135c0*/  ISETP.GT.AND P1, PT, R6, 0x6, PT ;  /* 0x000000060600780c */ /* 0x000fe20003f24270 */
[----:B------:R-:W3:Y:S01]  /*135d0*/  LDL R33, [R1+0x4b8] ;  /* 0x0004b80001217983 */ /* 0x000ee20000100800 */
[----:B------:R-:W-:-:S03]  /*135e0*/  IADD3.X R11, PT, PT, R5, R29, RZ, P3, !PT ;  /* 0x0000001d050b7210 */ /* 0x000fc60001ffe4ff */
[----:B------:R-:W3:Y:S01]  /*135f0*/  LDL R29, [R1+0x520] ;  /* 0x00052000011d7983 */ /* 0x000ee20000100800 */
[----:B------:R-:W-:-:S03]  /*13600*/  SEL R14, RZ, 0x4, !P1 ;  /* 0x00000004ff0e7807 */ /* 0x000fc60004800000 */
[----:B------:R4:W-:Y:S01]  /*13610*/  LDGSTS.E [R9+0x800], desc[UR28][R10.64], P0 ;  /* 0x008000000a097fae */ /* 0x0009e200081a101c */
[----:B------:R-:W-:-:S03]  /*13620*/  IADD3 R12, P4, PT, R4, R32, RZ ;  /* 0x00000020040c7210 */ /* 0x000fc60007f9e0ff */
[----:B------:R-:W3:Y:S01]  /*13630*/  LDL R32, [R1+0x4ac] ;  /* 0x0004ac0001207983 */ /* 0x000ee20000100800 */
[----:B------:R-:W-:-:S04]  /*13640*/  SEL R14, R14, RZ, !P2 ;  /* 0x000000ff0e0e7207 */ /* 0x000fc80005000000 */
[----:B------:R-:W-:Y:S01]  /*13650*/  ISETP.NE.U32.AND P3, PT, R14, RZ, PT ;  /* 0x000000ff0e00720c */ /* 0x000fe20003f65070 */
[----:B--2---:R-:W-:Y:S02]  /*13660*/  IMAD.X R13, R5, 0x1, R21, P4 ;  /* 0x00000001050d7824 */ /* 0x004fe400020e0615 */
[----:B------:R-:W2:Y:S04]  /*13670*/  LDL R21, [R1+0x4b0] ;  /* 0x0004b00001157983 */ /* 0x000ea80000100800 */
[----:B------:R3:W-:Y:S01]  /*13680*/  LDGSTS.E [R9+0x900], desc[UR28][R12.64], P0 ;  /* 0x009000000c097fae */ /* 0x0007e200081a101c */
[----:B----4-:R-:W-:-:S03]  /*13690*/  IADD3 R10, P1, PT, R4, R16, RZ ;  /* 0x00000010040a7210 */ /* 0x010fc60007f3e0ff */
[----:B------:R-:W4:Y:S01]  /*136a0*/  LDL R16, [R1+0x514] ;  /* 0x0005140001107983 */ /* 0x000f220000100800 */
[----:B---3--:R-:W-:-:S03]  /*136b0*/  IADD3 R12, P4, PT, R4, R20, RZ ;  /* 0x00000014040c7210 */ /* 0x008fc60007f9e0ff */
[----:B------:R-:W3:Y:S01]  /*136c0*/  LDL R20, [R1+0x528] ;  /* 0x0005280001147983 */ /* 0x000ee20000100800 */
[----:B------:R-:W-:-:S03]  /*136d0*/  IMAD.X R11, R5, 0x1, R19, P1 ;  /* 0x00000001050b7824 */ /* 0x000fc600008e0613 */
[----:B------:R-:W3:Y:S01]  /*136e0*/  LDL R19, [R1+0x538] ;  /* 0x0005380001137983 */ /* 0x000ee20000100800 */
[----:B------:R-:W-:-:S03]  /*136f0*/  IMAD.X R13, R5, 0x1, R40, P4 ;  /* 0x00000001050d7824 */ /* 0x000fc600020e0628 */
[----:B------:R1:W-:Y:S04]  /*13700*/  LDGSTS.E [R9+0xa00], desc[UR28][R10.64], P0 ;  /* 0x00a000000a097fae */ /* 0x0003e800081a101c */
[----:B------:R-:W-:Y:S01]  /*13710*/  LDGSTS.E [R9+0xb00], desc[UR28][R12.64], P0 ;  /* 0x00b000000c097fae */ /* 0x000fe200081a101c */
[----:B------:R-:W-:-:S03]  /*13720*/  IADD3 R14, P1, PT, R4, R18, RZ ;  /* 0x00000012040e7210 */ /* 0x000fc60007f3e0ff */
[----:B------:R-:W3:Y:S01]  /*13730*/  LDL R18, [R1+0x524] ;  /* 0x0005240001127983 */ /* 0x000ee20000100800 */
[----:B-1----:R-:W-:-:S03]  /*13740*/  IADD3 R10, P4, PT, R4, R37, RZ ;  /* 0x00000025040a7210 */ /* 0x002fc60007f9e0ff */
[----:B------:R-:W3:Y:S02]  /*13750*/  LDL R40, [R1+0x594] ;  /* 0x0005940001287983 */ /* 0x000ee40000100800 */
[C---:B------:R-:W-:Y:S01]  /*13760*/  IMAD.X R11, R5.reuse, 0x1, R36, P4 ;  /* 0x00000001050b7824 */ /* 0x040fe200020e0624 */
[----:B------:R-:W-:Y:S01]  /*13770*/  ISETP.GT.AND P0, PT, R6, 0xa, PT ;  /* 0x0000000a0600780c */ /* 0x000fe20003f04270 */
[----:B------:R-:W3:Y:S04]  /*13780*/  LDL R37, [R1+0x59c] ;  /* 0x00059c0001257983 */ /* 0x000ee80000100800 */
[----:B------:R-:W3:Y:S01]  /*13790*/  LDL R36, [R1+0x600] ;  /* 0x0006000001247983 */ /* 0x000ee20000100800 */
[----:B------:R-:W-:-:S03]  /*137a0*/  IMAD.X R15, R5, 0x1, R17, P1 ;  /* 0x00000001050f7824 */ /* 0x000fc600008e0611 */
[----:B------:R-:W3:Y:S04]  /*137b0*/  LDL R17, [R1+0x52c] ;  /* 0x00052c0001117983 */ /* 0x000ee80000100800 */
[----:B------:R-:W-:Y:S04]  /*137c0*/  LDGSTS.E [R9+0x1800], desc[UR28][R14.64], P3 ;  /* 0x018000000e097fae */ /* 0x000fe800099a101c */
[----:B------:R1:W-:Y:S02]  /*137d0*/  LDGSTS.E [R9+0x1900], desc[UR28][R10.64], P3 ;  /* 0x019000000a097fae */ /* 0x0003e400099a101c */
[----:B-1----:R-:W-:-:S02]  /*137e0*/  IADD3 R10, P4, PT, R4, R7, RZ ;  /* 0x00000007040a7210 */ /* 0x002fc40007f9e0ff */
[----:B------:R-:W3:Y:S01]  /*137f0*/  LDL R7, [R1+0x53c] ;  /* 0x00053c0001077983 */ /* 0x000ee20000100800 */
[----:B------:R-:W-:-:S04]  /*13800*/  SEL R14, RZ, 0x4, !P0 ;  /* 0x00000004ff0e7807 */ /* 0x000fc80004000000 */
[----:B------:R-:W-:-:S04]  /*13810*/  SEL R14, R14, RZ, !P2 ;  /* 0x000000ff0e0e7207 */ /* 0x000fc80005000000 */
[----:B------:R-:W-:Y:S02]  /*13820*/  ISETP.NE.U32.AND P1, PT, R14, RZ, PT ;  /* 0x000000ff0e00720c */ /* 0x000fe40003f25070 */
[C---:B------:R-:W-:Y:S02]  /*13830*/  IADD3 R14, P5, PT, R4.reuse, R29, RZ ;  /* 0x0000001d040e7210 */ /* 0x040fe40007fbe0ff */
[----:B------:R-:W-:Y:S01]  /*13840*/  IADD3 R12, P0, PT, R4, R33, RZ ;  /* 0x00000021040c7210 */ /* 0x000fe20007f1e0ff */
[----:B------:R-:W3:Y:S03]  /*13850*/  LDL R29, [R1+0x618] ;  /* 0x00061800011d7983 */ /* 0x000ee60000100800 */
[----:B------:R-:W-:Y:S01]  /*13860*/  IADD3.X R13, PT, PT, R5, R32, RZ, P0, !PT ;  /* 0x00000020050d7210 */ /* 0x000fe200007fe4ff */
[----:B------:R-:W3:Y:S01]  /*13870*/  LDL R33, [R1+0x5a0] ;  /* 0x0005a00001217983 */ /* 0x000ee20000100800 */
[----:B------:R-:W-:-:S03]  /*13880*/  ISETP.GT.AND P0, PT, R6, 0xe, PT ;  /* 0x0000000e0600780c */ /* 0x000fc60003f04270 */
[----:B------:R1:W-:Y:S04]  /*13890*/  LDGSTS.E [R9+0x1a00], desc[UR28][R12.64], P3 ;  /* 0x01a000000c097fae */ /* 0x0003e800099a101c */
[----:B------:R-:W3:Y:S01]  /*138a0*/  LDL R32, [R1+0x608] ;  /* 0x0006080001207983 */ /* 0x000ee20000100800 */
[----:B-1----:R-:W-:Y:S01]  /*138b0*/  SEL R13, RZ, 0x4, !P0 ;  /* 0x00000004ff0d7807 */ /* 0x002fe20004000000 */
[C---:B--2---:R-:W-:Y:S02]  /*138c0*/  IMAD.X R11, R5.reuse, 0x1, R21, P4 ;  /* 0x00000001050b7824 */ /* 0x044fe400020e0615 */
[----:B----4-:R-:W-:-:S03]  /*138d0*/  IMAD.X R15, R5, 0x1, R16, P5 ;  /* 0x00000001050f7824 */ /* 0x010fc600028e0610 */
[----:B------:R3:W-:Y:S04]  /*138e0*/  LDGSTS.E [R9+0x1b00], desc[UR28][R10.64], P3 ;  /* 0x01b000000a097fae */ /* 0x0007e800099a101c */
[----:B------:R-:W2:Y:S01]  /*138f0*/  LDL R16, [R1+0x530] ;  /* 0x0005300001107983 */ /* 0x000ea20000100800 */
[----:B------:R-:W-:-:S03]  /*13900*/  SEL R13, R13, RZ, !P2 ;  /* 0x000000ff0d0d7207 */ /* 0x000fc60005000000 */
[----:B------:R-:W-:Y:S01]  /*13910*/  LDGSTS.E [R9+0x2800], desc[UR28][R14.64], P1 ;  /* 0x028000000e097fae */ /* 0x000fe200089a101c */
[----:B---3--:R-:W-:-:S03]  /*13920*/  IADD3 R10, P0, PT, R4, R20, RZ ;  /* 0x00000014040a7210 */ /* 0x008fc60007f1e0ff */
[----:B------:R-:W3:Y:S04]  /*13930*/  LDL R21, [R1+0x61c] ;  /* 0x00061c0001157983 */ /* 0x000ee80000100800 */
[----:B------:R-:W4:Y:S01]  /*13940*/  LDL R20, [R1+0x590] ;  /* 0x0005900001147983 */ /* 0x000f220000100800 */
[----:B------:R-:W-:-:S03]  /*13950*/  IADD3 R12, P4, PT, R4, R19, RZ ;  /* 0x00000013040c7210 */ /* 0x000fc60007f9e0ff */
[----:B------:R-:W3:Y:S04]  /*13960*/  LDL R19, [R1+0x598] ;  /* 0x0005980001137983 */ /* 0x000ee80000100800 */
[----:B------:R-:W3:Y:S01]  /*13970*/  LDL R15, [R1+0x5a8] ;  /* 0x0005a800010f7983 */ /* 0x000ee20000100800 */
[----:B------:R-:W-:-:S03]  /*13980*/  IMAD.X R11, R5, 0x1, R18, P0 ;  /* 0x00000001050b7824 */ /* 0x000fc600000e0612 */
[----:B------:R-:W3:Y:S01]  /*13990*/  LDL R18, [R1+0x584] ;  /* 0x0005840001127983 */ /* 0x000ee20000100800 */
[----:B------:R-:W-:Y:S02]  /*139a0*/  ISETP.NE.U32.AND P0, PT, R13, RZ, PT ;  /* 0x000000ff0d00720c */ /* 0x000fe40003f05070 */
[----:B------:R-:W-:Y:S01]  /*139b0*/  ISETP.GT.AND P3, PT, R6, 0x12, PT ;  /* 0x000000120600780c */ /* 0x000fe20003f64270 */
[----:B------:R1:W-:Y:S01]  /*139c0*/  LDGSTS.E [R9+0x2900], desc[UR28][R10.64], P1 ;  /* 0x029000000a097fae */ /* 0x0003e200089a101c */
[----:B------:R-:W-:-:S03]  /*139d0*/  IMAD.X R13, R5, 0x1, R17, P4 ;  /* 0x00000001050d7824 */ /* 0x000fc600020e0611 */
[----:B------:R-:W3:Y:S01]  /*139e0*/  LDL R17, [R1+0x5ac] ;  /* 0x0005ac0001117983 */ /* 0x000ee20000100800 */
[----:B-1----:R-:W-:-:S03]  /*139f0*/  SEL R11, RZ, 0x4, !P3 ;  /* 0x00000004ff0b7807 */ /* 0x002fc60005800000 */
[----:B------:R1:W-:Y:S02]  /*13a00*/  LDGSTS.E [R9+0x2a00], desc[UR28][R12.64], P1 ;  /* 0x02a000000c097fae */ /* 0x0003e400089a101c */
[----:B-1----:R-:W-:Y:S02]  /*13a10*/  IADD3 R12, P3, PT, R4, R7, RZ ;  /* 0x00000007040c7210 */ /* 0x002fe40007f7e0ff */
[----:B------:R-:W3:Y:S01]  /*13a20*/  LDL R7, [R1+0x5f4] ;  /* 0x0005f40001077983 */ /* 0x000ee20000100800 */
[----:B------:R-:W-:-:S04]  /*13a30*/  ISETP.GT.AND P4, PT, R6, 0x16, PT ;  /* 0x000000160600780c */ /* 0x000fc80003f84270 */
[----:B------:R-:W-:Y:S02]  /*13a40*/  SEL R10, RZ, 0x4, !P4 ;  /* 0x00000004ff0a7807 */ /* 0x000fe40006000000 */
[----:B------:R-:W-:Y:S02]  /*13a50*/  ISETP.GT.AND P4, PT, R6, 0x1a, PT ;  /* 0x0000001a0600780c */ /* 0x000fe40003f84270 */
[----:B------:R-:W-:Y:S02]  /*13a60*/  SEL R10, R10, RZ, !P2 ;  /* 0x000000ff0a0a7207 */ /* 0x000fe40005000000 */
[----:B------:R-:W-:Y:S02]  /*13a70*/  SEL R14, RZ, 0x4, !P4 ;  /* 0x00000004ff0e7807 */ /* 0x000fe40006000000 */
[----:B------:R-:W-:Y:S02]  /*13a80*/  ISETP.NE.U32.AND P4, PT, R10, RZ, PT ;  /* 0x000000ff0a00720c */ /* 0x000fe40003f85070 */
[----:B------:R-:W-:Y:S01]  /*13a90*/  SEL R11, R11, RZ, !P2 ;  /* 0x000000ff0b0b7207 */ /* 0x000fe20005000000 */
[----:B--2---:R-:W-:-:S02]  /*13aa0*/  IMAD.X R13, R5, 0x1, R16, P3 ;  /* 0x00000001050d7824 */ /* 0x004fc400018e0610 */
[----:B------:R-:W2:Y:S01]  /*13ab0*/  LDL R16, [R1+0x604] ;  /* 0x0006040001107983 */ /* 0x000ea20000100800 */
[----:B----4-:R-:W-:-:S03]  /*13ac0*/  IADD3 R10, P6, PT, R4, R20, RZ ;  /* 0x00000014040a7210 */ /* 0x010fc60007fde0ff */
[----:B------:R1:W-:Y:S04]  /*13ad0*/  LDGSTS.E [R9+0x2b00], desc[UR28][R12.64], P1 ;  /* 0x02b000000c097fae */ /* 0x0003e800089a101c */
[----:B------:R-:W4:Y:S01]  /*13ae0*/  LDL R20, [R1+0x60c] ;  /* 0x00060c0001147983 */ /* 0x000f220000100800 */
[----:B------:R-:W-:Y:S01]  /*13af0*/  ISETP.NE.U32.AND P3, PT, R11, RZ, PT ;  /* 0x000000ff0b00720c */ /* 0x000fe20003f65070 */
[----:B---3--:R-:W-:Y:S02]  /*13b00*/  IMAD.X R11, R5, 0x1, R18, P6 ;  /* 0x00000001050b7824 */ /* 0x008fe400030e0612 */
[----:B------:R-:W3:Y:S01]  /*13b10*/  LDL R18, [R1+0x610] ;  /* 0x0006100001127983 */ /* 0x000ee20000100800 */
[----:B-1----:R-:W-:-:S03]  /*13b20*/  IADD3 R12, P5, PT, R4, R19, RZ ;  /* 0x00000013040c7210 */ /* 0x002fc60007fbe0ff */
[----:B------:R-:W3:Y:S01]  /*13b30*/  LDL R19, [R1+0x678] ;  /* 0x0006780001137983 */ /* 0x000ee20000100800 */
[----:B------:R-:W-:Y:S01]  /*13b40*/  HMMA.1688.F32.TF32 R156, R244, R22, R232 ;  /* 0x00000016f49c723c */ /* 0x000fe200000810e8 */
[----:B------:R-:W-:Y:S02]  /*13b50*/  SEL R14, R14, RZ, !P2 ;  /* 0x000000ff0e0e7207 */ /* 0x000fe40005000000 */
[C---:B------:R-:W-:Y:S01]  /*13b60*/  IADD3.X R13, PT, PT, R5.reuse, R40, RZ, P5, !PT ;  /* 0x00000028050d7210 */ /* 0x040fe20002ffe4ff */
[----:B------:R1:W-:Y:S01]  /*13b70*/  LDGSTS.E [R9+0x3800], desc[UR28][R10.64], P0 ;  /* 0x038000000a097fae */ /* 0x0003e200081a101c */
[----:B------:R-:W-:Y:S02]  /*13b80*/  ISETP.NE.U32.AND P1, PT, R14, RZ, PT ;  /* 0x000000ff0e00720c */ /* 0x000fe40003f25070 */
[C---:B------:R-:W-:Y:S01]  /*13b90*/  IADD3 R14, P6, PT, R4.reuse, R15, RZ ;  /* 0x0000000f040e7210 */ /* 0x040fe20007fde0ff */
[----:B------:R1:W-:Y:S04]  /*13ba0*/  LDGSTS.E [R9+0x3900], desc[UR28][R12.64], P0 ;  /* 0x039000000c097fae */ /* 0x0003e800081a101c */
[----:B------:R-:W-:Y:S01]  /*13bb0*/  IMAD.X R15, R5, 0x1, R37, P6 ;  /* 0x00000001050f7824 */ /* 0x000fe200030e0625 */
[----:B-1----:R-:W-:-:S04]  /*13bc0*/  IADD3 R10, P5, PT, R4, R17, RZ ;  /* 0x00000011040a7210 */ /* 0x002fc80007fbe0ff */
[----:B------:R1:W-:Y:S04]  /*13bd0*/  LDGSTS.E [R9+0x3a00], desc[UR28][R14.64], P0 ;  /* 0x03a000000e097fae */ /* 0x0003e800081a101c */
[----:B------:R-:W-:Y:S01]  /*13be0*/  STL.64 [R1+0xa0], R156 ;  /* 0x0000a09c01007387 */ /* 0x000fe20000100a00 */
[----:B------:R-:W-:-:S03]  /*13bf0*/  IADD3 R12, P6, PT, R4, R36, RZ ;  /* 0x00000024040c7210 */ /* 0x000fc60007fde0ff */
[----:B------:R1:W-:Y:S04]  /*13c00*/  STL.64 [R1+0xa8], R158 ;  /* 0x0000a89e01007387 */ /* 0x0003e80000100a00 */
[----:B------:R-:W3:Y:S01]  /*13c10*/  LDL R17, [R1+0x66c] ;  /* 0x00066c0001117983 */ /* 0x000ee20000100800 */
[C---:B------:R-:W-:Y:S02]  /*13c20*/  IMAD.X R11, R5.reuse, 0x1, R33, P5 ;  /* 0x00000001050b7824 */ /* 0x040fe400028e0621 */
[----:B------:R-:W-:Y:S01]  /*13c30*/  IMAD.X R13, R5, 0x1, R7, P6 ;  /* 0x00000001050d7824 */ /* 0x000fe200030e0607 */
[C---:B-1----:R-:W-:Y:S01]  /*13c40*/  IADD3 R14, P5, PT, R4.reuse, R32, RZ ;  /* 0x00000020040e7210 */ /* 0x042fe20007fbe0ff */
[----:B------:R-:W3:Y:S04]  /*13c50*/  LDL R7, [R1+0x680] ;  /* 0x0006800001077983 */ /* 0x000ee80000100800 */
[----:B------:R-:W3:Y:S04]  /*13c60*/  LDL R36, [R1+0x690] ;  /* 0x0006900001247983 */ /* 0x000ee80000100800 */
[----:B------:R1:W-:Y:S04]  /*13c70*/  LDGSTS.E [R9+0x3b00], desc[UR28][R10.64], P0 ;  /* 0x03b000000a097fae */ /* 0x0003e800081a101c */
[----:B------:R-:W3:Y:S04]  /*13c80*/  LDL R32, [R1+0x67c] ;  /* 0x00067c0001207983 */ /* 0x000ee80000100800 */
[----:B------:R2:W-:Y:S01]  /*13c90*/  LDGSTS.E [R9+0x4800], desc[UR28][R12.64], P3 ;  /* 0x048000000c097fae */ /* 0x0005e200099a101c */
[----:B-1----:R-:W-:-:S03]  /*13ca0*/  IADD3 R10, P0, PT, R4, R29, RZ ;  /* 0x0000001d040a7210 */ /* 0x002fc60007f1e0ff */
[----:B------:R-:W3:Y:S04]  /*13cb0*/  LDL R33, [R1+0x694] ;  /* 0x0006940001217983 */ /* 0x000ee80000100800 */
[----:B------:R-:W3:Y:S01]  /*13cc0*/  LDL R29, [R1+0x6f8] ;  /* 0x0006f800011d7983 */ /* 0x000ee20000100800 */
[----:B------:R-:W-:-:S03]  /*13cd0*/  ISETP.GT.AND P6, PT, R6, 0x1e, PT ;  /* 0x0000001e0600780c */ /* 0x000fc60003fc4270 */
[----:B------:R-:W3:Y:S04]  /*13ce0*/  LDL R22, [R1+0x710] ;  /* 0x0007100001167983 */ /* 0x000ee80000100800 */
[----:B------:R-:W3:Y:S01]  /*13cf0*/  LDL R23, [R1+0x700] ;  /* 0x0007000001177983 */ /* 0x000ee20000100800 */
[C---:B--2---:R-:W-:Y:S01]  /*13d00*/  IMAD.X R15, R5.reuse, 0x1, R16, P5 ;  /* 0x00000001050f7824 */ /* 0x044fe200028e0610 */
[----:B------:R-:W-:Y:S02]  /*13d10*/  IADD3 R12, P5, PT, R4, R21, RZ ;  /* 0x00000015040c7210 */ /* 0x000fe40007fbe0ff */
[----:B------:R-:W2:Y:S01]  /*13d20*/  LDL R21, [R1+0x684] ;  /* 0x0006840001157983 */ /* 0x000ea20000100800 */
[----:B----4-:R-:W-:Y:S01]  /*13d30*/  IMAD.X R11, R5, 0x1, R20, P0 ;  /* 0x00000001050b7824 */ /* 0x010fe200000e0614 */
[----:B------:R-:W-:-:S02]  /*13d40*/  SEL R16, RZ, 0x4, !P6 ;  /* 0x00000004ff107807 */ /* 0x000fc40007000000 */
[----:B------:R-:W4:Y:S04]  /*13d50*/  LDL R20, [R1+0x688] ;  /* 0x0006880001147983 */ /* 0x000f280000100800 */
[----:B------:R1:W-:Y:S01]  /*13d60*/  LDGSTS.E [R9+0x4900], desc[UR28][R14.64], P3 ;  /* 0x049000000e097fae */ /* 0x0003e200099a101c */
[----:B---3--:R-:W-:Y:S01]  /*13d70*/  IMAD.X R13, R5, 0x1, R18, P5 ;  /* 0x00000001050d7824 */ /* 0x008fe200028e0612 */
[----:B------:R-:W-:Y:S02]  /*13d80*/  SEL R16, R16, RZ, !P2 ;  /* 0x000000ff10107207 */ /* 0x000fe40005000000 */
[----:B------:R-:W3:Y:S01]  /*13d90*/  LDL R18, [R1+0x6ec] ;  /* 0x0006ec0001127983 */ /* 0x000ee20000100800 */
[----:B-1----:R-:W-:-:S03]  /*13da0*/  IADD3 R14, P6, PT, R4, R19, RZ ;  /* 0x00000013040e7210 */ /* 0x002fc60007fde0ff */
[----:B------:R-:W-:Y:S04]  /*13db0*/  LDGSTS.E [R9+0x4a00], desc[UR28][R10.64], P3 ;  /* 0x04a000000a097fae */ /* 0x000fe800099a101c */
[----:B------:R-:W3:Y:S01]  /*13dc0*/  LDL R19, [R1+0x704] ;  /* 0x0007040001137983 */ /* 0x000ee20000100800 */
[----:B------:R-:W-:-:S03]  /*13dd0*/  ISETP.NE.U32.AND P0, PT, R16, RZ, PT ;  /* 0x000000ff1000720c */ /* 0x000fc60003f05070 */
[----:B------:R-:W-:Y:S01]  /*13de0*/  LDGSTS.E [R9+0x4b00], desc[UR28][R12.64], P3 ;  /* 0x04b000000c097fae */ /* 0x000fe200099a101c */
[----:B------:R-:W-:-:S03]  /*13df0*/  ISETP.GT.AND P3, PT, R6, 0x3, PT ;  /* 0x000000030600780c */ /* 0x000fc60003f64270 */
[----:B------:R-:W3:Y:S01]  /*13e00*/  LDL R16, [R1+0x714] ;  /* 0x0007140001107983 */ /* 0x000ee20000100800 */
[----:B------:R-:W-:-:S03]  /*13e10*/  IADD3.X R15, PT, PT, R5, R17, RZ, P6, !PT ;  /* 0x00000011050f7210 */ /* 0x000fc600037fe4ff */
[----:B------:R-:W3:Y:S04]  /*13e20*/  LDL R17, [R1+0x6fc] ;  /* 0x0006fc0001117983 */ /* 0x000ee80000100800 */
[----:B------:R1:W-:Y:S02]  /*13e30*/  LDGSTS.E [R9+0x5800], desc[UR28][R14.64], P4 ;  /* 0x058000000e097fae */ /* 0x0003e4000a1a101c */
[----:B-1----:R-:W-:Y:S02]  /*13e40*/  SEL R15, RZ, 0x4, !P3 ;  /* 0x00000004ff0f7807 */ /* 0x002fe40005800000 */
[----:B------:R-:W-:Y:S02]  /*13e50*/  IADD3 R10, P3, PT, R4, R7, RZ ;  /* 0x00000007040a7210 */ /* 0x000fe40007f7e0ff */
[----:B------:R-:W3:Y:S01]  /*13e60*/  LDL R7, [R1+0x708] ;  /* 0x0007080001077983 */ /* 0x000ee20000100800 */
[----:B------:R-:W-:-:S02]  /*13e70*/  ISETP.GT.AND P5, PT, R6, 0x7, PT ;  /* 0x000000070600780c */ /* 0x000fc40003fa4270 */
[----:B------:R-:W-:Y:S02]  /*13e80*/  SEL R15, R15, RZ, !P2 ;  /* 0x000000ff0f0f7207 */ /* 0x000fe40005000000 */
[----:B------:R-:W-:Y:S02]  /*13e90*/  SEL R13, RZ, 0x4, !P5 ;  /* 0x00000004ff0d7807 */ /* 0x000fe40006800000 */
[C---:B------:R-:W-:Y:S01]  /*13ea0*/  IADD3 R14, P5, PT, R4.reuse, R36, RZ ;  /* 0x00000024040e7210 */ /* 0x040fe20007fbe0ff */
[----:B------:R-:W-:Y:S01]  /*13eb0*/  IMAD.X R11, R5, 0x1, R32, P3 ;  /* 0x00000001050b7824 */ /* 0x000fe200018e0620 */
[----:B------:R-:W-:Y:S01]  /*13ec0*/  ISETP.NE.U32.AND P3, PT, R15, RZ, PT ;  /* 0x000000ff0f00720c */ /* 0x000fe20003f65070 */
[----:B------:R-:W-:Y:S01]  /*13ed0*/  HMMA.1688.F32.TF32 R156, R244, R26, R228 ;  /* 0x0000001af49c723c */ /* 0x000fe200000810e4 */
[----:B------:R-:W-:Y:S01]  /*13ee0*/  IADD3 R12, P6, PT, R4, R33, RZ ;  /* 0x00000021040c7210 */ /* 0x000fe20007fde0ff */
[----:B------:R-:W3:Y:S01]  /*13ef0*/  LDL R36, [R1+0x7a0] ;  /* 0x0007a00001247983 */ /* 0x000ee20000100800 */
[----:B------:R-:W-:-:S03]  /*13f00*/  SEL R13, R13, RZ, !P2 ;  /* 0x000000ff0d0d7207 */ /* 0x000fc60005000000 */
[----:B------:R1:W-:Y:S04]  /*13f10*/  LDGSTS.E [R9+0x5900], desc[UR28][R10.64], P4 ;  /* 0x059000000a097fae */ /* 0x0003e8000a1a101c */
[----:B------:R-:W3:Y:S01]  /*13f20*/  LDL R33, [R1+0x77c] ;  /* 0x00077c0001217983 */ /* 0x000ee20000100800 */
[----:B--2---:R-:W-:-:S03]  /*13f30*/  IMAD.X R15, R5, 0x1, R21, P5 ;  /* 0x00000001050f7824 */ /* 0x004fc600028e0615 */
[----:B------:R-:W2:Y:S01]  /*13f40*/  LDL R21, [R1+0x778] ;  /* 0x0007780001157983 */ /* 0x000ea20000100800 */
[----:B------:R-:W-:-:S03]  /*13f50*/  ISETP.NE.U32.AND P5, PT, R13, RZ, PT ;  /* 0x000000ff0d00720c */ /* 0x000fc60003fa5070 */
[----:B------:R1:W-:Y:S01]  /*13f60*/  LDGSTS.E [R9+0x5a00], desc[UR28][R14.64], P4 ;  /* 0x05a000000e097fae */ /* 0x0003e2000a1a101c */
[----:B----4-:R-:W-:-:S03]  /*13f70*/  IMAD.X R13, R5, 0x1, R20, P6 ;  /* 0x00000001050d7824 */ /* 0x010fc600030e0614 */
[----:B------:R-:W4:Y:S01]  /*13f80*/  LDL R20, [R1+0x780] ;  /* 0x0007800001147983 */ /* 0x000f220000100800 */
[----:B-1----:R-:W-:-:S03]  /*13f90*/  IADD3 R10, P6, PT, R4, R29, RZ ;  /* 0x0000001d040a7210 */ /* 0x002fc60007fde0ff */
[----:B------:R1:W-:Y:S02]  /*13fa0*/  LDGSTS.E [R9+0x5b00], desc[UR28][R12.64], P4 ;  /* 0x05b000000c097fae */ /* 0x0003e4000a1a101c */
[----:B---3--:R-:W-:Y:S02]  /*13fb0*/  IMAD.X R11, R5, 0x1, R18, P6 ;  /* 0x00000001050b7824 */ /* 0x008fe400030e0612 */
[----:B------:R-:W3:Y:S01]  /*13fc0*/  LDL R18, [R1+0x76c] ;  /* 0x00076c0001127983 */ /* 0x000ee20000100800 */
[----:B------:R-:W-:-:S03]  /*13fd0*/  IADD3 R14, P6, PT, R4, R22, RZ ;  /* 0x00000016040e7210 */ /* 0x000fc60007fde0ff */
[----:B------:R-:W-:Y:S04]  /*13fe0*/  STL.64 [R1+0x80], R156 ;  /* 0x0000809c01007387 */ /* 0x000fe80000100a00 */
[----:B------:R1:W-:Y:S04]  /*13ff0*/  STL.64 [R1+0x88], R158 ;  /* 0x0000889e01007387 */ /* 0x0003e80000100a00 */
[----:B------:R-:W3:Y:S04]  /*14000*/  LDL R32, [R1+0x784] ;  /* 0x0007840001207983 */ /* 0x000ee80000100800 */
[----:B------:R-:W3:Y:S01]  /*14010*/  LDL R29, [R1+0x7a4] ;  /* 0x0007a400011d7983 */ /* 0x000ee20000100800 */
[----:B------:R-:W-:-:S03]  /*14020*/  IMAD.X R15, R5, 0x1, R19, P6 ;  /* 0x00000001050f7824 */ /* 0x000fc600030e0613 */
[----:B------:R-:W3:Y:S01]  /*14030*/  LDL R19, [R1+0x788] ;  /* 0x0007880001137983 */ /* 0x000ee20000100800 */
[----:B-1----:R-:W-:-:S03]  /*14040*/  IADD3 R12, P4, PT, R4, R23, RZ ;  /* 0x00000017040c7210 */ /* 0x002fc60007f9e0ff */
[----:B------:R-:W3:Y:S04]  /*14050*/  LDL R23, [R1+0x440] ;  /* 0x0004400001177983 */ /* 0x000ee80000100800 */
[----:B------:R-:W3:Y:S01]  /*14060*/  LDL R22, [R1+0x444] ;  /* 0x0004440001167983 */ /* 0x000ee20000100800 */
[C---:B------:R-:W-:Y:S01]  /*14070*/  IMAD.X R13, R5.reuse, 0x1, R17, P4 ;  /* 0x00000001050d7824 */ /* 0x040fe200020e0611 */
[----:B------:R-:W-:Y:S02]  /*14080*/  IADD3 R16, P4, PT, R4, R16, RZ ;  /* 0x0000001004107210 */ /* 0x000fe40007f9e0ff */
[----:B------:R-:W-:Y:S04]  /*14090*/  LDGSTS.E [R9+0x6800], desc[UR28][R10.64], P1 ;  /* 0x068000000a097fae */ /* 0x000fe800089a101c */
[----:B------:R1:W-:Y:S04]  /*140a0*/  LDGSTS.E [R9+0x6900], desc[UR28][R12.64], P1 ;  /* 0x069000000c097fae */ /* 0x0003e800089a101c */
[----:B------:R-:W3:Y:S04]  /*140b0*/  LDL R27, [R1+0x434] ;  /* 0x00043400011b7983 */ /* 0x000ee80000100800 */
[----:B------:R-:W3:Y:S04]  /*140c0*/  LDL R26, [R1+0x458] ;  /* 0x00045800011a7983 */ /* 0x000ee80000100800 */
[----:B------:R1:W-:Y:S01]  /*140d0*/  LDGSTS.E [R9+0x6a00], desc[UR28][R14.64], P1 ;  /* 0x06a000000e097fae */ /* 0x0003e200089a101c */
[----:B------:R-:W-:-:S03]  /*140e0*/  IADD3.X R17, PT, PT, R5, R7, RZ, P4, !PT ;  /* 0x0000000705117210 */ /* 0x000fc600027fe4ff */
[----:B------:R-:W3:Y:S01]  /*140f0*/  LDL R7, [R1+0x448] ;  /* 0x0004480001077983 */ /* 0x000ee20000100800 */
[----:B------:R-:W-:-:S03]  /*14100*/  ISETP.GT.AND P4, PT, R6, 0xb, PT ;  /* 0x0000000b0600780c */ /* 0x000fc60003f84270 */
[----:B------:R2:W-:Y:S01]  /*14110*/  LDGSTS.E [R9+0x6b00], desc[UR28][R16.64], P1 ;  /* 0x06b0000010097fae */ /* 0x0005e200089a101c */
[----:B-1----:R-:W-:Y:S01]  /*14120*/  SEL R13, RZ, 0x4, !P4 ;  /* 0x00000004ff0d7807 */ /* 0x002fe20006000000 */
[----:B------:R-:W-:Y:S01]  /*14130*/  HMMA.1688.F32.TF32 R156, R244, R30, R160 ;  /* 0x0000001ef49c723c */ /* 0x000fe200000810a0 */
[----:B------:R-:W-:Y:S02]  /*14140*/  ISETP.GT.AND P6, PT, R6, 0xf, PT ;  /* 0x0000000f0600780c */ /* 0x000fe40003fc4270 */
[----:B------:R-:W-:Y:S02]  /*14150*/  SEL R13, R13, RZ, !P2 ;  /* 0x000000ff0d0d7207 */ /* 0x000fe40005000000 */
[----:B------:R-:W-:Y:S02]  /*14160*/  SEL R15, RZ, 0x4, !P6 ;  /* 0x00000004ff0f7807 */ /* 0x000fe40007000000 */
[----:B------:R-:W-:Y:S02]  /*14170*/  IADD3 R14, P6, PT, R4, R36, RZ ;  /* 0x00000024040e7210 */ /* 0x000fe40007fde0ff */
[----:B------:R-:W-:-:S02]  /*14180*/  SEL R15, R15, RZ, !P2 ;  /* 0x000000ff0f0f7207 */ /* 0x000fc40005000000 */
[C---:B--2---:R-:W-:Y:S02]  /*14190*/  IADD3 R10, P4, PT, R4.reuse, R21, RZ ;  /* 0x00000015040a7210 */ /* 0x044fe40007f9e0ff */
[----:B------:R-:W2:Y:S01]  /*141a0*/  LDL R21, [R1+0x45c] ;  /* 0x00045c0001157983 */ /* 0x000ea20000100800 */
[----:B----4-:R-:W-:-:S03]  /*141b0*/  IADD3 R12, P1, PT, R4, R20, RZ ;  /* 0x00000014040c7210 */ /* 0x010fc60007f3e0ff */
[----:B------:R-:W4:Y:S01]  /*141c0*/  LDL R20, [R1+0x44c] ;  /* 0x00044c0001147983 */ /* 0x000f220000100800 */
[----:B---3--:R-:W-:Y:S01]  /*141d0*/  IMAD.X R11, R5, 0x1, R18, P4 ;  /* 0x00000001050b7824 */ /* 0x008fe200020e0612 */
[----:B------:R-:W-:Y:S01]  /*141e0*/  ISETP.NE.U32.AND P4, PT, R13, RZ, PT ;  /* 0x000000ff0d00720c */ /* 0x000fe20003f85070 */
[----:B------:R-:W-:Y:S01]  /*141f0*/  IMAD.X R13, R5, 0x1, R33, P1 ;  /* 0x00000001050d7824 */ /* 0x000fe200008e0621 */
[----:B------:R-:W-:Y:S01]  /*14200*/  ISETP.NE.U32.AND P1, PT, R15, RZ, PT ;  /* 0x000000ff0f00720c */ /* 0x000fe20003f25070 */
[----:B------:R-:W3:Y:S04]  /*14210*/  LDL R18, [R1+0x450] ;  /* 0x0004500001127983 */ /* 0x000ee80000100800 */
[----:B------:R1:W-:Y:S01]  /*14220*/  LDGSTS.E [R9+0x7800], desc[UR28][R10.64], P0 ;  /* 0x078000000a097fae */ /* 0x0003e200081a101c */
[----:B------:R-:W-:-:S03]  /*14230*/  IMAD.X R15, R5, 0x1, R32, P6 ;  /* 0x00000001050f7824 */ /* 0x000fc600030e0620 */
[----:B------:R-:W-:Y:S01]  /*14240*/  STL.64 [R1+0x60], R156 ;  /* 0x0000609c01007387 */ /* 0x000fe20000100a00 */
[----:B------:R-:W-:-:S03]  /*14250*/  IADD3 R16, P6, PT, R4, R29, RZ ;  /* 0x0000001d04107210 */ /* 0x000fc60007fde0ff */
[----:B------:R-:W-:Y:S02]  /*14260*/  STL.64 [R1+0x68], R158 ;  /* 0x0000689e01007387 */ /* 0x000fe40000100a00 */
[----:B------:R-:W-:Y:S02]  /*14270*/  IMAD.X R17, R5, 0x1, R19, P6 ;  /* 0x0000000105117824 */ /* 0x000fe400030e0613 */
[----:B------:R1:W-:Y:S04]  /*14280*/  LDGSTS.E [R9+0x7900], desc[UR28][R12.64], P0 ;  /* 0x079000000c097fae */ /* 0x0003e800081a101c */
[----:B------:R-:W3:Y:S04]  /*14290*/  LDL R19, [R1+0x4c0] ;  /* 0x0004c00001137983 */ /* 0x000ee80000100800 */
[----:B------:R-:W-:Y:S04]  /*142a0*/  LDGSTS.E [R9+0x7a00], desc[UR28][R14.64], P0 ;  /* 0x07a000000e097fae */ /* 0x000fe800081a101c */
[----:B------:R-:W3:Y:S04]  /*142b0*/  LDL R32, [R1+0x4c8] ;  /* 0x0004c80001207983 */ /* 0x000ee80000100800 */
[----:B------:R1:W-:Y:S02]  /*142c0*/  LDGSTS.E [R9+0x7b00], desc[UR28][R16.64], P0 ;  /* 0x07b0000010097fae */ /* 0x0003e400081a101c */
[----:B-1----:R-:W-:-:S02]  /*142d0*/  IADD3 R10, P6, PT, R4, R23, RZ ;  /* 0x00000017040a7210 */ /* 0x002fc40007fde0ff */
[----:B------:R-:W3:Y:S01]  /*142e0*/  LDL R31, [R1+0x4b4] ;  /* 0x0004b400011f7983 */ /* 0x000ee20000100800 */
[----:B------:R-:W-:-:S03]  /*142f0*/  LOP3.LUT R23, R28, 0x60, RZ, 0x3c, !PT ;  /* 0x000000601c177812 */ /* 0x000fc600078e3cff */
[----:B------:R-:W3:Y:S04]  /*14300*/  LDL R30, [R1+0x4c4] ;  /* 0x0004c400011e7983 */ /* 0x000ee80000100800 */
[----:B------:R-:W3:Y:S01]  /*14310*/  LDL R29, [R1+0x4cc] ;  /* 0x0004cc00011d7983 */ /* 0x000ee20000100800 */
[----:B------:R-:W-:-:S03]  /*14320*/  IADD3 R12, P0, PT, R4, R7, RZ ;  /* 0x00000007040c7210 */ /* 0x000fc60007f1e0ff */
[----:B------:R-:W3:Y:S04]  /*14330*/  LDL R28, [R1+0x4dc] ;  /* 0x0004dc00011c7983 */ /* 0x000ee80000100800 */
[----:B------:R-:W3:Y:S01]  /*14340*/  LDL R7, [R1+0x4d8] ;  /* 0x0004d80001077983 */ /* 0x000ee20000100800 */
[----:B------:R-:W-:Y:S01]  /*14350*/  VIADD R9, R23, UR7 ;  /* 0x0000000717097c36 */ /* 0x000fe20008000000 */
[C---:B------:R-:W-:Y:S02]  /*14360*/  IADD3.X R13, PT, PT, R5.reuse, R22, RZ, P0, !PT ;  /* 0x00000016050d7210 */ /* 0x040fe400007fe4ff */
[----:B------:R-:W3:Y:S04]  /*14370*/  LDL R23, [R1+0x4d0] ;  /* 0x0004d00001177983 */ /* 0x000ee80000100800 */
[----:B------:R-:W3:Y:S01]  /*14380*/  LDL R22, [R1+0x3e0] ;  /* 0x0003e00001167983 */ /* 0x000ee20000100800 */
[----:B------:R-:W-:-:S03]  /*14390*/  IMAD.X R11, R5, 0x1, R27, P6 ;  /* 0x00000001050b7824 */ /* 0x000fc600030e061b */
[----:B------:R-:W3:Y:S01]  /*143a0*/  LDL R27, [R1+0x534] ;  /* 0x00053400011b7983 */ /* 0x000ee20000100800 */
[----:B------:R-:W-:-:S03]  /*143b0*/  IADD3 R14, P6, PT, R4, R26, RZ ;  /* 0x0000001a040e7210 */ /* 0x000fc60007fde0ff */
[----:B------:R-:W3:Y:S04]  /*143c0*/  LDL R26, [R1+0x540] ;  /* 0x00054000011a7983 */ /* 0x000ee80000100800 */
[----:B------:R-:W-:Y:S04]  /*143d0*/  LDGSTS.E [R9+0xc00], desc[UR28][R10.64], P3 ;  /* 0x00c000000a097fae */ /* 0x000fe800099a101c */
[----:B------:R1:W-:Y:S01]  /*143e0*/  LDGSTS.E [R9+0xd00], desc[UR28][R12.64], P3 ;  /* 0x00d000000c097fae */ /* 0x0003e200099a101c */
[----:B--2---:R-:W-:-:S03]  /*143f0*/  IADD3 R16, P0, PT, R4, R21, RZ ;  /* 0x0000001504107210 */ /* 0x004fc60007f1e0ff */
[----:B------:R-:W2:Y:S01]  /*14400*/  LDL R21, [R1+0x3e4] ;  /* 0x0003e40001157983 */ /* 0x000ea20000100800 */
[----:B----4-:R-:W-:-:S03]  /*14410*/  IMAD.X R15, R5, 0x1, R20, P6 ;  /* 0x00000001050f7824 */ /* 0x010fc600030e0614 */
[----:B------:R-:W4:Y:S01]  /*14420*/  LDL R20, [R1+0x3e8] ;  /* 0x0003e80001147983 */ /* 0x000f220000100800 */
[----:B---3--:R-:W-:Y:S01]  /*14430*/  IMAD.X R17, R5, 0x1, R18, P0 ;  /* 0x0000000105117824 */ /* 0x008fe200000e0612 */
[----:B------:R-:W-:Y:S02]  /*14440*/  ISETP.GT.AND P0, PT, R6, 0x13, PT ;  /* 0x000000130600780c */ /* 0x000fe40003f04270 */
[----:B------:R-:W3:Y:S02]  /*14450*/  LDL R18, [R1+0x3ec] ;  /* 0x0003ec0001127983 */ /* 0x000ee40000100800 */
[----:B-1----:R-:W-:Y:S02]  /*14460*/  SEL R13, RZ, 0x4, !P0 ;  /* 0x00000004ff0d7807 */ /* 0x002fe40004000000 */
[----:B------:R1:W-:Y:S01]  /*14470*/  LDGSTS.E [R9+0xe00], desc[UR28][R14.64], P3 ;  /* 0x00e000000e097fae */ /* 0x0003e200099a101c */
[----:B------:R-:W-:-:S03]  /*14480*/  IADD3 R10, P0, PT, R4, R19, RZ ;  /* 0x00000013040a7210 */ /* 0x000fc60007f1e0ff */
[----:B------:R1:W-:Y:S04]  /*14490*/  LDGSTS.E [R9+0xf00], desc[UR28][R16.64], P3 ;  /* 0x00f0000010097fae */ /* 0x0003e800099a101c */
[----:B------:R-:W3:Y:S01]  /*144a0*/  LDL R19, [R1+0x544] ;  /* 0x0005440001137983 */ /* 0x000ee20000100800 */
[----:B------:R-:W-:Y:S02]  /*144b0*/  ISETP.GT.AND P6, PT, R6, 0x17, PT ;  /* 0x000000170600780c */ /* 0x000fe40003fc4270 */
[----:B------:R-:W-:Y:S02]  /*144c0*/  IADD3 R12, P3, PT, R4, R32, RZ ;  /* 0x00000020040c7210 */ /* 0x000fe40007f7e0ff */
[----:B-1----:R-:W-:Y:S02]  /*144d0*/  SEL R15, RZ, 0x4, !P6 ;  /* 0x00000004ff0f7807 */ /* 0x002fe40007000000 */
[----:B------:R-:W-:-:S02]  /*144e0*/  SEL R13, R13, RZ, !P2 ;  /* 0x000000ff0d0d7207 */ /* 0x000fc40005000000 */
[----:B------:R-:W-:Y:S01]  /*144f0*/  SEL R15, R15, RZ, !P2 ;  /* 0x000000ff0f0f7207 */ /* 0x000fe20005000000 */
[----:B------:R-:W-:Y:S01]  /*14500*/  IMAD.X R11, R5, 0x1, R31, P0 ;  /* 0x00000001050b7824 */ /* 0x000fe200000e061f */
[----:B------:R-:W-:Y:S01]  /*14510*/  ISETP.NE.U32.AND P0, PT, R13, RZ, PT ;  /* 0x000000ff0d00720c */ /* 0x000fe20003f05070 */
[----:B------:R-:W-:Y:S01]  /*14520*/  IMAD.X R13, R5, 0x1, R30, P3 ;  /* 0x00000001050d7824 */ /* 0x000fe200018e061e */
[----:B------:R-:W-:Y:S02]  /*14530*/  ISETP.NE.U32.AND P3, PT, R15, RZ, PT ;  /* 0x000000ff0f00720c */ /* 0x000fe40003f65070 */
[----:B------:R1:W-:Y:S04]  /*14540*/  LDGSTS.E [R9+0x1c00], desc[UR28][R10.64], P5 ;  /* 0x01c000000a097fae */ /* 0x0003e8000a9a101c */
[----:B------:R-:W-:Y:S01]  /*14550*/  LDGSTS.E [R9+0x1d00], desc[UR28][R12.64], P5 ;  /* 0x01d000000c097fae */ /* 0x000fe2000a9a101c */
[----:B------:R-:W-:-:S03]  /*14560*/  IADD3 R14, P6, PT, R4, R7, RZ ;  /* 0x00000007040e7210 */ /* 0x000fc60007fde0ff */
[----:B------:R-:W3:Y:S02]  /*14570*/  LDL R7, [R1+0x548] ;  /* 0x0005480001077983 */ /* 0x000ee40000100800 */
[C---:B------:R-:W-:Y:S01]  /*14580*/  IMAD.X R15, R5.reuse, 0x1, R29, P6 ;  /* 0x00000001050f7824 */ /* 0x040fe200030e061d */
[C---:B------:R-:W-:Y:S02]  /*14590*/  IADD3 R16, P6, PT, R4.reuse, R28, RZ ;  /* 0x0000001c04107210 */ /* 0x040fe40007fde0ff */
[----:B------:R-:W-:Y:S01]  /*145a0*/  HMMA.1688.F32.TF32 R28, R244, R34, R164 ;  /* 0x00000022f41c723c */ /* 0x000fe200000810a4 */
[CC--:B-1----:R-:W-:Y:S01]  /*145b0*/  IADD3 R10, PT, PT, R4.reuse, R22.reuse, RZ ;  /* 0x00000016040a7210 */ /* 0x0c2fe20007ffe0ff */
[----:B------:R-:W-:Y:S01]  /*145c0*/  LDGSTS.E [R9+0x1e00], desc[UR28][R14.64], P5 ;  /* 0x01e000000e097fae */ /* 0x000fe2000a9a101c */
[----:B------:R-:W-:Y:S01]  /*145d0*/  IMAD.X R17, R5, 0x1, R23, P6 ;  /* 0x0000000105117824 */ /* 0x000fe200030e0617 */
[----:B------:R-:W-:-:S04]  /*145e0*/  IADD3 RZ, P6, PT, R4, R22, RZ ;  /* 0x0000001604ff7210 */ /* 0x000fc80007fde0ff */
[----:B------:R-:W-:Y:S01]  /*145f0*/  LDGSTS.E [R9+0x1f00], desc[UR28][R16.64], P5 ;  /* 0x01f0000010097fae */ /* 0x000fe2000a9a101c */
[----:B------:R-:W-:-:S05]  /*14600*/  IMAD.X R11, R5, 0x1, R27, P6 ;  /* 0x00000001050b7824 */ /* 0x000fca00030e061b */
[----:B------:R1:W-:Y:S05]  /*14610*/  LDGSTS.E [R9+0x2c00], desc[UR28][R10.64], P4 ;  /* 0x02c000000a097fae */ /* 0x0003ea000a1a101c */
[----:B------:R1:W-:Y:S04]  /*14620*/  STL.64 [R1+0x20], R28 ;  /* 0x0000201c01007387 */ /* 0x0003e80000100a00 */
[----:B------:R1:W-:Y:S04]  /*14630*/  STL.64 [R1+0x28], R30 ;  /* 0x0000281e01007387 */ /* 0x0003e80000100a00 */
[----:B------:R-:W3:Y:S04]  /*14640*/  LDL R23, [R1+0x3f0] ;  /* 0x0003f00001177983 */ /* 0x000ee80000100800 */
[----:B------:R-:W3:Y:S04]  /*14650*/  LDL R27, [R1+0x5a4] ;  /* 0x0005a400011b7983 */ /* 0x000ee80000100800 */
[----:B------:R-:W3:Y:S04]  /*14660*/  LDL R22, [R1+0x3f4] ;  /* 0x0003f40001167983 */ /* 0x000ee80000100800 */
[----:B-1----:R-:W3:Y:S04]  /*14670*/  LDL R29, [R1+0x5b4] ;  /* 0x0005b400011d7983 */ /* 0x002ee80000100800 */
[----:B------:R-:W3:Y:S04]  /*14680*/  LDL R17, [R1+0x614] ;  /* 0x0006140001117983 */ /* 0x000ee80000100800 */
[----:B------:R-:W3:Y:S04]  /*14690*/  LDL R28, [R1+0x404] ;  /* 0x00040400011c7983 */ /* 0x000ee80000100800 */
[----:B------:R-:W3:Y:S01]  /*146a0*/  LDL R16, [R1+0x620] ;  /* 0x0006200001107983 */ /* 0x000ee20000100800 */
[----:B------:R-:W1:Y:S03]  /*146b0*/  S2R R248, SR_TID.X ;  /* 0x0000000000f87919 */ /* 0x000e660000002100 */
[----:B------:R-:W3:Y:S04]  /*146c0*/  LDL R34, [R1+0x6a4] ;  /* 0x0006a40001227983 */ /* 0x000ee80000100800 */
[----:B------:R-:W3:Y:S04]  /*146d0*/  LDL R35, [R1+0x6b4] ;  /* 0x0006b40001237983 */ /* 0x000ee80000100800 */
[----:B------:R-:W3:Y:S04]  /*146e0*/  LDL R33, [R1+0x6a8] ;  /* 0x0006a80001217983 */ /* 0x000ee80000100800 */
[----:B------:R-:W3:Y:S04]  /*146f0*/  LDL R32, [R1+0x720] ;  /* 0x0007200001207983 */ /* 0x000ee80000100800 */
[----:B------:R-:W3:Y:S04]  /*14700*/  LDL R31, [R1+0x70c] ;  /* 0x00070c00011f7983 */ /* 0x000ee80000100800 */
[----:B------:R-:W3:Y:S01]  /*14710*/  LDL R30, [R1+0x730] ;  /* 0x00073000011e7983 */ /* 0x000ee20000100800 */
[C---:B--2---:R-:W-:Y:S01]  /*14720*/  IADD3 RZ, P6, PT, R4.reuse, R21, RZ ;  /* 0x0000001504ff7210 */ /* 0x044fe20007fde0ff */
[----:B------:R-:W-:-:S02]  /*14730*/  IMAD.IADD R10, R4, 0x1, R21 ;  /* 0x00000001040a7824 */ /* 0x000fc400078e0215 */
[----:B------:R-:W2:Y:S02]  /*14740*/  LDL R21, [R1+0x3f8] ;  /* 0x0003f80001157983 */ /* 0x000ea40000100800 */
[----:B------:R-:W-:Y:S02]  /*14750*/  IMAD.X R11, R5, 0x1, R26, P6 ;  /* 0x00000001050b7824 */ /* 0x000fe400030e061a */
[----:B------:R-:W2:Y:S04]  /*14760*/  LDL R26, [R1+0x5b0] ;  /* 0x0005b000011a7983 */ /* 0x000ea80000100800 */
[----:B------:R1:W-:Y:S01]  /*14770*/  LDGSTS.E [R9+0x2d00], desc[UR28][R10.64], P4 ;  /* 0x02d000000a097fae */ /* 0x0003e2000a1a101c */
[C---:B----4-:R-:W-:Y:S01]  /*14780*/  IADD3 RZ, P5, PT, R4.reuse, R20, RZ ;  /* 0x0000001404ff7210 */ /* 0x050fe20007fbe0ff */
[----:B------:R-:W-:-:S02]  /*14790*/  IMAD.IADD R12, R4, 0x1, R20 ;  /* 0x00000001040c7824 */ /* 0x000fc400078e0214 */
[----:B------:R-:W4:Y:S01]  /*147a0*/  LDL R20, [R1+0x3fc] ;  /* 0x0003fc0001147983 */ /* 0x000f220000100800 */
[C---:B---3--:R-:W-:Y:S01]  /*147b0*/  IADD3 RZ, P6, PT, R4.reuse, R18, RZ ;  /* 0x0000001204ff7210 */ /* 0x048fe20007fde0ff */
[----:B------:R-:W-:Y:S02]  /*147c0*/  IMAD.IADD R14, R4, 0x1, R18 ;  /* 0x00000001040e7824 */ /* 0x000fe400078e0212 */
[----:B------:R-:W3:Y:S01]  /*147d0*/  LDL R18, [R1+0x400] ;  /* 0x0004000001127983 */ /* 0x000ee20000100800 */
[----:B------:R-:W-:-:S03]  /*147e0*/  IMAD.X R13, R5, 0x1, R19, P5 ;  /* 0x00000001050d7824 */ /* 0x000fc600028e0613 */
[----:B------:R-:W3:Y:S01]  /*147f0*/  LDL R19, [R1+0x5b8] ;  /* 0x0005b80001137983 */ /* 0x000ee20000100800 */
[----:B------:R-:W-:-:S03]  /*14800*/  ISETP.GT.AND P5, PT, R6, 0x1b, PT ;  /* 0x0000001b0600780c */ /* 0x000fc60003fa4270 */
[----:B------:R1:W-:Y:S02]  /*14810*/  LDGSTS.E [R9+0x2e00], desc[UR28][R12.64], P4 ;  /* 0x02e000000c097fae */ /* 0x0003e4000a1a101c */
[----:B-1----:R-:W-:-:S04]  /*14820*/  SEL R10, RZ, 0x4, !P5 ;  /* 0x00000004ff0a7807 */ /* 0x002fc80006800000 */
[----:B------:R-:W-:Y:S02]  /*14830*/  SEL R10, R10, RZ, !P2 ;  /* 0x000000ff0a0a7207 */ /* 0x000fe40005000000 */
[----:B------:R-:W-:Y:S02]  /*14840*/  IADD3.X R15, PT, PT, R5, R7, RZ, P6, !PT ;  /* 0x00000007050f7210 */ /* 0x000fe400037fe4ff */
[----:B------:R-:W-:-:S03]  /*14850*/  LOP3.LUT R7, R248, 0x1f, RZ, 0xc0, !PT ;  /* 0x0000001ff8077812 */ /* 0x000fc600078ec0ff */
[----:B------:R1:W-:Y:S01]  /*14860*/  LDGSTS.E [R9+0x2f00], desc[UR28][R14.64], P4 ;  /* 0x02f000000e097fae */ /* 0x0003e2000a1a101c */
[----:B------:R-:W-:Y:S02]  /*14870*/  ISETP.GE.AND P5, PT, R7, R6, PT ;  /* 0x000000060700720c */ /* 0x000fe40003fa6270 */
[----:B------:R-:W-:Y:S02]  /*14880*/  ISETP.GT.AND P6, PT, R6, 0x1f, PT ;  /* 0x0000001f0600780c */ /* 0x000fe40003fc4270 */
[----:B------:R-:W-:Y:S02]  /*14890*/  SEL R13, RZ, 0x4, P5 ;  /* 0x00000004ff0d7807 */ /* 0x000fe40002800000 */
[----:B------:R-:W-:Y:S02]  /*148a0*/  SEL R12, RZ, 0x4, !P6 ;  /* 0x00000004ff0c7807 */ /* 0x000fe40007000000 */
[----:B------:R-:W-:-:S05]  /*148b0*/  IADD3 RZ, P4, PT, R4, R23, RZ ;  /* 0x0000001704ff7210 */ /* 0x000fca0007f9e0ff */
[----:B------:R-:W-:Y:S01]  /*148c0*/  IMAD.X R11, R5, 0x1, R27, P4 ;  /* 0x00000001050b7824 */ /* 0x000fe200020e061b */
[----:B------:R-:W-:Y:S01]  /*148d0*/  ISETP.NE.U32.AND P4, PT, R10, RZ, PT ;  /* 0x000000ff0a00720c */ /* 0x000fe20003f85070 */
[----:B------:R-:W3:Y:S01]  /*148e0*/  LDL R27, [R1+0x630] ;  /* 0x00063000011b7983 */ /* 0x000ee20000100800 */
[----:B------:R-:W-:Y:S02]  /*148f0*/  IADD3 RZ, P6, PT, R4, R22, RZ ;  /* 0x0000001604ff7210 */ /* 0x000fe40007fde0ff */
[----:B------:R-:W-:-:S04]  /*14900*/  SEL R10, R13, RZ, !P2 ;  /* 0x000000ff0d0a7207 */ /* 0x000fc80005000000 */
[----:B------:R-:W-:Y:S01]  /*14910*/  ISETP.NE.U32.AND P5, PT, R10, RZ, PT ;  /* 0x000000ff0a00720c */ /* 0x000fe20003fa5070 */
[----:B------:R-:W-:Y:S01]  /*14920*/  IMAD.IADD R10, R4, 0x1, R23 ;  /* 0x00000001040a7824 */ /* 0x000fe200078e0217 */
[----:B------:R-:W-:Y:S01]  /*14930*/  SEL R12, R12, RZ, !P2 ;  /* 0x000000ff0c0c7207 */ /* 0x000fe20005000000 */
[----:B------:R-:W3:Y:S04]  /*14940*/  LDL R23, [R1+0x624] ;  /* 0x0006240001177983 */ /* 0x000ee80000100800 */
[----:B------:R1:W-:Y:S01]  /*14950*/  LDGSTS.E [R9+0x3c00], desc[UR28][R10.64], P1 ;  /* 0x03c000000a097fae */ /* 0x0003e200089a101c */
[----:B------:R-:W-:Y:S01]  /*14960*/  ISETP.NE.U32.AND P2, PT, R12, RZ, PT ;  /* 0x000000ff0c00720c */ /* 0x000fe20003f45070 */
[C---:B------:R-:W-:Y:S02]  /*14970*/  IMAD.IADD R12, R4.reuse, 0x1, R22 ;  /* 0x00000001040c7824 */ /* 0x040fe400078e0216 */
[----:B------:R-:W3:Y:S01]  /*14980*/  LDL R22, [R1+0x698] ;  /* 0x0006980001167983 */ /* 0x000ee20000100800 */
[----:B--2---:R-:W-:Y:S01]  /*14990*/  IMAD.X R13, R5, 0x1, R26, P6 ;  /* 0x00000001050d7824 */ /* 0x004fe200030e061a */
[----:B------:R-:W-:-:S02]  /*149a0*/  IADD3 RZ, P6, PT, R4, R21, RZ ;  /* 0x0000001504ff7210 */ /* 0x000fc40007fde0ff */
[----:B------:R-:W2:Y:S03]  /*149b0*/  LDL R26, [R1+0x634] ;  /* 0x00063400011a7983 */ /* 0x000ea60000100800 */
[C---:B-1----:R-:W-:Y:S01]  /*149c0*/  IMAD.X R15, R5.reuse, 0x1, R29, P6 ;  /* 0x00000001050f7824 */ /* 0x042fe200030e061d */
[----:B------:R1:W-:Y:S01]  /*149d0*/  LDGSTS.E [R9+0x3d00], desc[UR28][R12.64], P1 ;  /* 0x03d000000c097fae */ /* 0x0003e200089a101c */
[CC--:B----4-:R-:W-:Y:S01]  /*149e0*/  IADD3 RZ, P6, PT, R4.reuse, R20.reuse, RZ ;  /* 0x0000001404ff7210 */ /* 0x0d0fe20007fde0ff */
[C---:B------:R-:W-:Y:S01]  /*149f0*/  IMAD.IADD R14, R4.reuse, 0x1, R21 ;  /* 0x00000001040e7824 */ /* 0x040fe200078e0215 */
[C---:B------:R-:W-:Y:S01]  /*14a00*/  IADD3 R10, PT, PT, R4.reuse, R20, RZ ;  /* 0x00000014040a7210 */ /* 0x040fe20007ffe0ff */
[----:B------:R-:W4:Y:S04]  /*14a10*/  LDL R21, [R1+0x6a0] ;  /* 0x0006a00001157983 */ /* 0x000f280000100800 */
[----:B------:R-:W4:Y:S04]  /*14a20*/  LDL R20, [R1+0x628] ;  /* 0x0006280001147983 */ /* 0x000f280000100800 */
[----:B------:R-:W-:Y:S04]  /*14a30*/  LDGSTS.E [R9+0x3e00], desc[UR28][R14.64], P1 ;  /* 0x03e000000e097fae */ /* 0x000fe800089a101c */
[----:B------:R-:W4:Y:S01]  /*14a40*/  LDL R29, [R1+0x71c] ;  /* 0x00071c00011d7983 */ /* 0x000f220000100800 */
[----:B---3--:R-:W-:Y:S01]  /*14a50*/  IMAD.X R11, R5, 0x1, R19, P6 ;  /* 0x00000001050b7824 */ /* 0x008fe200030e0613 */
[----:B------:R-:W-:-:S02]  /*14a60*/  IADD3 RZ, P6, PT, R4, R18, RZ ;  /* 0x0000001204ff7210 */ /* 0x000fc40007fde0ff */
[----:B------:R-:W3:Y:S04]  /*14a70*/  LDL R19, [R1+0x68c] ;  /* 0x00068c0001137983 */ /* 0x000ee80000100800 */
[----:B------:R1:W-:Y:S01]  /*14a80*/  LDGSTS.E [R9+0x3f00], desc[UR28][R10.64], P1 ;  /* 0x03f000000a097fae */ /* 0x0003e200089a101c */
[----:B------:R-:W-:-:S05]  /*14a90*/  IADD3 RZ, P1, PT, R4, R28, RZ ;  /* 0x0000001c04ff7210 */ /* 0x000fca0007f3e0ff */
[C---:B-1----:R-:W-:Y:S02]  /*14aa0*/  IMAD.X R13, R5.reuse, 0x1, R16, P1 ;  /* 0x00000001050d7824 */ /* 0x042fe400008e0610 */
[----:B------:R-:W3:Y:S01]  /*14ab0*/  LDL R16, [R1+0x718] ;  /* 0x0007180001107983 */ /* 0x000ee20000100800 */
[C---:B------:R-:W-:Y:S02]  /*14ac0*/  IMAD.IADD R10, R4.reuse, 0x1, R18 ;  /* 0x00000001040a7824 */ /* 0x040fe400078e0212 */
[----:B------:R-:W-:Y:S01]  /*14ad0*/  IMAD.X R11, R5, 0x1, R17, P6 ;  /* 0x00000001050b7824 */ /* 0x000fe200030e0611 */
[----:B------:R-:W3:Y:S04]  /*14ae0*/  LDL R18, [R1+0x6b0] ;  /* 0x0006b00001127983 */ /* 0x000ee80000100800 */
[----:B------:R-:W3:Y:S01]  /*14af0*/  LDL R17, [R1+0x69c] ;  /* 0x00069c0001117983 */ /* 0x000ee20000100800 */
[----:B------:R-:W-:-:S03]  /*14b00*/  IMAD.IADD R12, R4, 0x1, R28 ;  /* 0x00000001040c7824 */ /* 0x000fc600078e021c */
[----:B------:R-:W-:Y:S04]  /*14b10*/  LDGSTS.E [R9+0x4c00], desc[UR28][R10.64], P0 ;  /* 0x04c000000a097fae */ /* 0x000fe800081a101c */
[----:B------:R-:W3:Y:S04]  /*14b20*/  LDL R28, [R1+0x734] ;  /* 0x00073400011c7983 */ /* 0x000ee80000100800 */
[----:B------:R1:W-:Y:S01]  /*14b30*/  LDGSTS.E [R9+0x4d00], desc[UR28][R12.64], P0 ;  /* 0x04d000000c097fae */ /* 0x0003e200081a101c */
[----:B------:R-:W-:-:S03]  /*14b40*/  IADD3 R14, P6, PT, R4, R27, RZ ;  /* 0x0000001b040e7210 */ /* 0x000fc60007fde0ff */
[----:B------:R-:W3:Y:S02]  /*14b50*/  LDL R27, [R1+0x724] ;  /* 0x00072400011b7983 */ /* 0x000ee40000100800 */
[----:B------:R-:W-:Y:S02]  /*14b60*/  IMAD.X R15, R5, 0x1, R23, P6 ;  /* 0x00000001050f7824 */ /* 0x000fe400030e0617 */
[----:B------:R-:W3:Y:S04]  /*14b70*/  LDL R23, [R1+0x7b0] ;  /* 0x0007b00001177983 */ /* 0x000ee80000100800 */
[----:B------:R2:W-:Y:S01]  /*14b80*/  LDGSTS.E [R9+0x4e00], desc[UR28][R14.64], P0 ;  /* 0x04e000000e097fae */ /* 0x0005e200081a101c */
[----:B-1----:R-:W-:-:S03]  /*14b90*/  IADD3 R12, P6, PT, R4, R22, RZ ;  /* 0x00000016040c7210 */ /* 0x002fc60007fde0ff */
[----:B------:R-:W3:Y:S01]  /*14ba0*/  LDL R22, [R1+0x78c] ;  /* 0x00078c0001167983 */ /* 0x000ee20000100800 */
[----:B--2---:R-:W-:-:S03]  /*14bb0*/  IADD3 R10, P1, PT, R4, R26, RZ ;  /* 0x0000001a040a7210 */ /* 0x004fc60007f3e0ff */
[----:B------:R-:W2:Y:S01]  /*14bc0*/  LDL R26, [R1+0x7a8] ;  /* 0x0007a800011a7983 */ /* 0x000ea20000100800 */
[----:B----4-:R-:W-:-:S03]  /*14bd0*/  IADD3.X R11, PT, PT, R5, R20, RZ, P1, !PT ;  /* 0x00000014050b7210 */ /* 0x010fc60000ffe4ff */
[----:B------:R-:W4:Y:S01]  /*14be0*/  LDL R20, [R1+0x728] ;  /* 0x0007280001147983 */ /* 0x000f220000100800 */
[----:B------:R-:W-:-:S03]  /*14bf0*/  IADD3 R14, P1, PT, R4, R21, RZ ;  /* 0x00000015040e7210 */ /* 0x000fc60007f3e0ff */
[----:B------:R-:W4:Y:S04]  /*14c00*/  LDL R21, [R1+0x7b8] ;  /* 0x0007b80001157983 */ /* 0x000f280000100800 */
[----:B------:R1:W-:Y:S01]  /*14c10*/  LDGSTS.E [R9+0x4f00], desc[UR28][R10.64], P0 ;  /* 0x04f000000a097fae */ /* 0x0003e200081a101c */
[----:B---3--:R-:W-:-:S03]  /*14c20*/  IMAD.X R13, R5, 0x1, R19, P6 ;  /* 0x00000001050d7824 */ /* 0x008fc600030e0613 */
[----:B------:R-:W3:Y:S04]  /*14c30*/  LDL R19, [R1+0x7ac] ;  /* 0x0007ac0001137983 */ /* 0x000ee80000100800 */
[----:B------:R1:W-:Y:S02]  /*14c40*/  LDGSTS.E [R9+0x5c00], desc[UR28][R12.64], P3 ;  /* 0x05c000000c097fae */ /* 0x0003e400099a101c */
[C---:B-1----:R-:W-:Y:S02]  /*14c50*/  IADD3 R10, P0, PT, R4.reuse, R18, RZ ;  /* 0x00000012040a7210 */ /* 0x042fe40007f1e0ff */
[----:B------:R-:W3:Y:S01]  /*14c60*/  LDL R18, [R1+0x7c0] ;  /* 0x0007c00001127983 */ /* 0x000ee20000100800 */
[C---:B------:R-:W-:Y:S02]  /*14c70*/  IMAD.X R15, R5.reuse, 0x1, R17, P1 ;  /* 0x00000001050f7824 */ /* 0x040fe400008e0611 */
[----:B------:R-:W-:Y:S01]  /*14c80*/  IMAD.X R11, R5, 0x1, R34, P0 ;  /* 0x00000001050b7824 */ /* 0x000fe200000e0622 */
[----:B------:R-:W3:Y:S04]  /*14c90*/  LDL R17, [R1+0x7b4] ;  /* 0x0007b40001117983 */ /* 0x000ee80000100800 */
[----:B------:R1:W-:Y:S01]  /*14ca0*/  LDGSTS.E [R9+0x5d00], desc[UR28][R14.64], P3 ;  /* 0x05d000000e097fae */ /* 0x0003e200099a101c */
[----:B------:R-:W-:-:S03]  /*14cb0*/  IADD3 R12, P1, PT, R4, R35, RZ ;  /* 0x00000023040c7210 */ /* 0x000fc60007f3e0ff */
[----:B------:R1:W-:Y:S02]  /*14cc0*/  LDGSTS.E [R9+0x5e00], desc[UR28][R10.64], P3 ;  /* 0x05e000000a097fae */ /* 0x0003e400099a101c */
[C---:B-1----:R-:W-:Y:S02]  /*14cd0*/  IADD3 R14, P0, PT, R4.reuse, R16, RZ ;  /* 0x00000010040e7210 */ /* 0x042fe40007f1e0ff */
[----:B------:R-:W3:Y:S01]  /*14ce0*/  LDL R16, [R1+0x7bc] ;  /* 0x0007bc0001107983 */ /* 0x000ee20000100800 */
[C---:B------:R-:W-:Y:S01]  /*14cf0*/  IMAD.X R13, R5.reuse, 0x1, R33, P1 ;  /* 0x00000001050d7824 */ /* 0x040fe200008e0621 */
[----:B------:R-:W-:Y:S01]  /*14d00*/  IADD3 R10, P1, PT, R4, R32, RZ ;  /* 0x00000020040a7210 */ /* 0x000fe20007f3e0ff */
[----:B------:R-:W-:-:S03]  /*14d10*/  IMAD.X R15, R5, 0x1, R31, P0 ;  /* 0x00000001050f7824 */ /* 0x000fc600000e061f */
[----:B------:R1:W-:Y:S01]  /*14d20*/  LDGSTS.E [R9+0x5f00], desc[UR28][R12.64], P3 ;  /* 0x05f000000c097fae */ /* 0x0003e200099a101c */
[----:B------:R-:W-:-:S03]  /*14d30*/  IMAD.X R11, R5, 0x1, R29, P1 ;  /* 0x00000001050b7824 */ /* 0x000fc600008e061d */
[----:B------:R1:W-:Y:S04]  /*14d40*/  LDGSTS.E [R9+0x6c00], desc[UR28][R14.64], P4 ;  /* 0x06c000000e097fae */ /* 0x0003e8000a1a101c */
[----:B------:R2:W-:Y:S01]  /*14d50*/  LDGSTS.E [R9+0x6d00], desc[UR28][R10.64], P4 ;  /* 0x06d000000a097fae */ /* 0x0005e2000a1a101c */
[C---:B-1----:R-:W-:Y:S02]  /*14d60*/  IADD3 R12, P0, PT, R4.reuse, R30, RZ ;  /* 0x0000001e040c7210 */ /* 0x042fe40007f1e0ff */
[C---:B------:R-:W-:Y:S02]  /*14d70*/  IADD3 R14, P1, PT, R4.reuse, R28, RZ ;  /* 0x0000001c040e7210 */ /* 0x040fe40007f3e0ff */
[----:B------:R-:W-:Y:S02]  /*14d80*/  IADD3.X R13, PT, PT, R5, R27, RZ, P0, !PT ;  /* 0x0000001b050d7210 */ /* 0x000fe400007fe4ff */
[----:B------:R-:W3:Y:S04]  /*14d90*/  LDL.LU R27, [R1+0x2d4] ;  /* 0x0002d400011b7983 */ /* 0x000ee80000300800 */
[----:B------:R1:W-:Y:S04]  /*14da0*/  LDGSTS.E [R9+0x6e00], desc[UR28][R12.64], P4 ;  /* 0x06e000000c097fae */ /* 0x0003e8000a1a101c */
[----:B------:R-:W3:Y:S01]  /*14db0*/  LDL.LU R35, [R1+0x3ac] ;  /* 0x0003ac0001237983 */ /* 0x000ee20000300800 */
[C---:B------:R-:W-:Y:S08]  /*14dc0*/  HMMA.1688.F32.TF32 R36, R244.reuse, R38, R180 ;  /* 0x00000026f424723c */ /* 0x040ff000000810b4 */
[----:B------:R-:W-:Y:S01]  /*14dd0*/  HMMA.1688.F32.TF32 R244, R244, R42, R188 ;  /* 0x0000002af4f4723c */ /* 0x000fe200000810bc */
[----:B--2---:R-:W-:-:S05]  /*14de0*/  IADD3 R10, P0, PT, R4, R26, RZ ;  /* 0x0000001a040a7210 */ /* 0x004fca0007f1e0ff */
[C---:B------:R-:W-:Y:S02]  /*14df0*/  IMAD.X R11, R5.reuse, 0x1, R22, P0 ;  /* 0x00000001050b7824 */ /* 0x040fe400000e0616 */
[----:B----4-:R-:W-:Y:S02]  /*14e00*/  IMAD.X R15, R5, 0x1, R20, P1 ;  /* 0x00000001050f7824 */ /* 0x010fe400008e0614 */
[----:B------:R-:W2:Y:S04]  /*14e10*/  LDL.LU R20, [R1+0x2bc] ;  /* 0x0002bc0001147983 */ /* 0x000ea80000300800 */
[----:B------:R4:W-:Y:S01]  /*14e20*/  LDGSTS.E [R9+0x6f00], desc[UR28][R14.64], P4 ;  /* 0x06f000000e097fae */ /* 0x0009e2000a1a101c */
[----:B-1----:R-:W-:-:S03]  /*14e30*/  IADD3 R12, P1, PT, R4, R23, RZ ;  /* 0x00000017040c7210 */ /* 0x002fc60007f3e0ff */
[----:B------:R1:W-:Y:S04]  /*14e40*/  LDGSTS.E [R9+0x7c00], desc[UR28][R10.64], P2 ;  /* 0x07c000000a097fae */ /* 0x0003e800091a101c */
[----:B------:R-:W2:Y:S01]  /*14e50*/  LDL.LU R22, [R1+0x2c0] ;  /* 0x0002c00001167983 */ /* 0x000ea20000300800 */
[----:B----4-:R-:W-:-:S03]  /*14e60*/  IADD3 R14, P0, PT, R4, R21, RZ ;  /* 0x00000015040e7210 */ /* 0x010fc60007f1e0ff */
[----:B------:R-:W4:Y:S01]  /*14e70*/  LDL.LU R159, [R1+0x394] ;  /* 0x00039400019f7983 */ /* 0x000f220000300800 */
[----:B------:R-:W3:Y:S03]  /*14e80*/  S2R R21, SR_TID.X ;  /* 0x0000000000157919 */ /* 0x000ee60000002100 */
[----:B------:R-:W4:Y:S04]  /*14e90*/  LDL.LU R30, [R1+0x390] ;  /* 0x00039000011e7983 */ /* 0x000f280000300800 */
[----:B------:R-:W4:Y:S01]  /*14ea0*/  LDL.LU R167, [R1+0x374] ;  /* 0x0003740001a77983 */ /* 0x000f220000300800 */
[----:B---3--:R-:W-:-:S03]  /*14eb0*/  IMAD.X R13, R5, 0x1, R19, P1 ;  /* 0x00000001050d7824 */ /* 0x008fc600008e0613 */
[----:B------:R-:W3:Y:S01]  /*14ec0*/  LDL.LU R42, [R1+0x370] ;  /* 0x00037000012a7983 */ /* 0x000ee20000300800 */
[----:B------:R-:W1:Y:S01]  /*14ed0*/  S2R R33, SR_TID.X ;  /* 0x0000000000217919 */ /* 0x000e620000002100 */
[----:B------:R-:W-:Y:S02]  /*14ee0*/  ULEA UR7, UR5, UR4, 0xd ;  /* 0x0000000405077291 */ /* 0x000fe4000f8e68ff */
[----:B------:R1:W-:Y:S02]  /*14ef0*/  LDGSTS.E [R9+0x7d00], desc[UR28][R12.64], P2 ;  /* 0x07d000000c097fae */ /* 0x0003e400091a101c */
[----:B-1----:R-:W-:Y:S02]  /*14f00*/  IADD3 R10, P1, PT, R4, R18, RZ ;  /* 0x00000012040a7210 */ /* 0x002fe40007f3e0ff */
[----:B------:R-:W-:-:S03]  /*14f10*/  LOP3.LUT R252, R21, 0x1f, RZ, 0xc0, !PT ;  /* 0x0000001f15fc7812 */ /* 0x000fc600078ec0ff */
[C---:B------:R-:W-:Y:S02]  /*14f20*/  IMAD.X R11, R5.reuse, 0x1, R16, P1 ;  /* 0x00000001050b7824 */ /* 0x040fe400008e0610 */
[----:B------:R-:W-:Y:S02]  /*14f30*/  IMAD.SHL.U32 R16, R252, 0x4, RZ ;  /* 0x00000004fc107824 */ /* 0x000fe400078e00ff */
        /* <DEDUP_REMOVED lines=12> */
[----:B------:R-:W3:Y:S01]  /*15000*/  LDL.LU R32, [R1+0x388] ;  /* 0x0003880001207983 */ /* 0x000ee20000300800 */
[----:B------:R-:W-:-:S03]  /*15010*/  IMAD.X R15, R5, 0x1, R17, P0 ;  /* 0x00000001050f7824 */ /* 0x000fc600000e0611 */
[----:B------:R-:W3:Y:S01]  /*15020*/  LDL.LU R29, [R1+0x3b8] ;  /* 0x0003b800011d7983 */ /* 0x000ee20000300800 */
[----:B------:R-:W-:-:S03]  /*15030*/  SHF.R.S32.HI R17, RZ, 0x5, R21 ;  /* 0x00000005ff117819 */ /* 0x000fc60000011415 */
        /* <DEDUP_REMOVED lines=11> */
[----:B------:R-:W-:-:S02]  /*150f0*/  SGXT R17, R17, 0x1 ;  /* 0x000000011111781a */ /* 0x000fc40000000200 */
[----:B------:R-:W-:Y:S01]  /*15100*/  LOP3.LUT R28, R33, 0x1f, RZ, 0xc0, !PT ;  /* 0x0000001f211c7812 */ /* 0x000fe200078ec0ff */
[----:B------:R1:W-:Y:S01]  /*15110*/  LDGSTS.E [R9+0x7e00], desc[UR28][R14.64], P2 ;  /* 0x07e000000e097fae */ /* 0x0003e200091a101c */
[----:B------:R-:W-:Y:S02]  /*15120*/  LOP3.LUT R16, R16, 0x90, R17, 0x78, !PT ;  /* 0x0000009010107812 */ /* 0x000fe400078e7811 */
[C---:B------:R-:W-:Y:S01]  /*15130*/  IADD3 R12, P0, PT, R0.reuse, R27, RZ ;  /* 0x0000001b000c7210 */ /* 0x040fe20007f1e0ff */
[----:B------:R1:W-:Y:S04]  /*15140*/  LDGSTS.E [R9+0x7f00], desc[UR28][R10.64], P2 ;  /* 0x07f000000a097fae */ /* 0x0003e800091a101c */
[----:B------:R-:W0:Y:S01]  /*15150*/  LDGDEPBAR ;  /* 0x00000000000079af */ /* 0x000e220000000000 */
[----:B-1----:R-:W-:-:S03]  /*15160*/  IADD3 R14, P1, PT, R0, R35, RZ ;  /* 0x00000023000e7210 */ /* 0x002fc60007f3e0ff */
[----:B------:R-:W3:Y:S01]  /*15170*/  LDL.LU R163, [R1+0x384] ;  /* 0x0003840001a37983 */ /* 0x000ee20000300800 */
[----:B------:R-:W-:Y:S01]  /*15180*/  IMAD.SHL.U32 R9, R28, 0x4, RZ ;  /* 0x000000041c097824 */ /* 0x000fe200078e00ff */
[----:B------:R-:W-:Y:S01]  /*15190*/  SHF.R.S32.HI R11, RZ, 0x5, R33 ;  /* 0x00000005ff0b7819 */ /* 0x000fe20000011421 */
[----:B------:R-:W-:Y:S01]  /*151a0*/  VIADD R10, R16, UR7 ;  /* 0x00000007100a7c36 */ /* 0x000fe20008000000 */
[----:B------:R-:W1:Y:S02]  /*151b0*/  S2R R28, SR_TID.X ;  /* 0x00000000001c7919 */ /* 0x000e640000002100 */
[----:B------:R-:W-:Y:S01]  /*151c0*/  SGXT R11, R11, 0x1 ;  /* 0x000000010b0b781a */ /* 0x000fe20000000200 */
[----:B------:R-:W3:Y:S04]  /*151d0*/  LDL.LU R158, [R1+0x360] ;  /* 0x00036000019e7983 */ /* 0x000ee80000300800 */
[----:B------:R-:W3:Y:S01]  /*151e0*/  LDL.LU R43, [R1+0x3a4] ;  /* 0x0003a400012b7983 */ /* 0x000ee20000300800 */
[----:B------:R-:W-:-:S03]  /*151f0*/  LOP3.LUT R9, R9, 0x90, R11, 0x78, !PT ;  /* 0x0000009009097812 */ /* 0x000fc600078e780b */
[----:B------:R-:W3:Y:S04]  /*15200*/  LDL.LU R34, [R1+0x380] ;  /* 0x0003800001227983 */ /* 0x000ee80000300800 */
[----:B------:R-:W3:Y:S01]  /*15210*/  LDL.LU R31, [R1+0x3b4] ;  /* 0x0003b400011f7983 */ /* 0x000ee20000300800 */
[----:B------:R-:W-:-:S03]  /*15220*/  LOP3.LUT R9, R9, 0x20, RZ, 0x3c, !PT ;  /* 0x0000002009097812 */ /* 0x000fc600078e3cff */
[----:B------:R-:W3:Y:S02]  /*15230*/  LDL.LU R26, [R1+0x3a0] ;  /* 0x0003a000011a7983 */ /* 0x000ee40000300800 */
[----:B------:R-:W-:Y:S01]  /*15240*/  VIADD R9, R9, UR7 ;  /* 0x0000000709097c36 */ /* 0x000fe20008000000 */
[----:B-1----:R-:W-:Y:S02]  /*15250*/  LOP3.LUT R33, R28, 0x1f, RZ, 0xc0, !PT ;  /* 0x0000001f1c217812 */ /* 0x002fe400078ec0ff */
[----:B------:R-:W-:-:S04]  /*15260*/  SHF.R.S32.HI R28, RZ, 0x5, R28 ;  /* 0x00000005ff1c7819 */ /* 0x000fc8000001141c */
[----:B------:R-:W-:Y:S01]  /*15270*/  SGXT R28, R28, 0x1 ;  /* 0x000000011c1c781a */ /* 0x000fe20000000200 */
[----:B------:R-:W-:Y:S01]  /*15280*/  IMAD.SHL.U32 R7, R7, 0x4, RZ ;  /* 0x0000000407077824 */ /* 0x000fe200078e00ff */
[----:B--2---:R-:W-:-:S05]  /*15290*/  IADD3.X R13, PT, PT, R20, R2, RZ, P0, !PT ;  /* 0x00000002140d7210 */ /* 0x004fca00007fe4ff */
[----:B------:R1:W-:Y:S01]  /*152a0*/  LDGSTS.E [R10+0x10000], desc[UR28][R12.64], P5 ;  /* 0x100000000c0a7fae */ /* 0x0003e2000a9a101c */
[----:B------:R-:W-:Y:S01]  /*152b0*/  IMAD.X R15, R22, 0x1, R2, P1 ;  /* 0x00000001160f7824 */ /* 0x000fe200008e0602 */
[----:B----4-:R-:W-:-:S04]  /*152c0*/  IADD3 R18, P0, PT, R0, R159, RZ ;  /* 0x0000009f00127210 */ /* 0x010fc80007f1e0ff */
[----:B------:R2:W-:Y:S01]  /*152d0*/  LDGSTS.E [R10+0x10400], desc[UR28][R14.64], P5 ;  /* 0x104000000e0a7fae */ /* 0x0005e2000a9a101c */
[----:B------:R-:W-:Y:S01]  /*152e0*/  IMAD.X R19, R30, 0x1, R2, P0 ;  /* 0x000000011e137824 */ /* 0x000fe200000e0602 */
[----:B-1----:R-:W-:-:S04]  /*152f0*/  IADD3 R12, P1, PT, R0, R167, RZ ;  /* 0x000000a7000c7210 */ /* 0x002fc80007f3e0ff */
[----:B------:R1:W-:Y:S01]  /*15300*/  LDGSTS.E [R10+0x10800], desc[UR28][R18.64], P5 ;  /* 0x10800000120a7fae */ /* 0x0003e2000a9a101c */
[----:B---3--:R-:W-:-:S05]  /*15310*/  IMAD.X R13, R42, 0x1, R2, P1 ;  /* 0x000000012a0d7824 */ /* 0x008fca00008e0602 */
[----:B------:R3:W-:Y:S04]  /*15320*/  LDGSTS.E [R10+0x10c00], desc[UR28][R12.64], P5 ;  /* 0x10c000000c0a7fae */ /* 0x0007e8000a9a101c */
        /* <DEDUP_REMOVED lines=8> */
[----:B------:R-:W-:-:S03]  /*153b0*/  IADD3 R16, P0, PT, R0, R191, RZ ;  /* 0x000000bf00107210 */ /* 0x000fc60007f1e0ff */
[----:B------:R-:W4:Y:S01]  /*153c0*/  LDL.LU R233, [R1+0x33c] ;  /* 0x00033c0001e97983 */ /* 0x000f220000300800 */
[----:B--2---:R-:W-:Y:S01]  /*153d0*/  IADD3 R14, P1, PT, R0, R235, RZ ;  /* 0x000000eb000e7210 */ /* 0x004fe20007f3e0ff */
[----:B-1----:R-:W-:Y:S02]  /*153e0*/  IMAD.SHL.U32 R19, R33, 0x4, RZ ;  /* 0x0000000421137824 */ /* 0x002fe400078e00ff */
[----:B------:R-:W2:Y:S02]  /*153f0*/  LDL.LU R231, [R1+0x344] ;  /* 0x0003440001e77983 */ /* 0x000ea40000300800 */
[--C-:B------:R-:W-:Y:S02]  /*15400*/  IMAD.X R15, R182, 0x1, R2.reuse, P1 ;  /* 0x00000001b60f7824 */ /* 0x100fe400008e0602 */
[----:B------:R-:W2:Y:S01]  /*15410*/  LDL.LU R190, [R1+0x320] ;  /* 0x0003200001be7983 */ /* 0x000ea20000300800 */
[----:B------:R-:W-:Y:S01]  /*15420*/  IMAD.X R17, R162, 0x1, R2, P0 ;  /* 0x00000001a2117824 */ /* 0x000fe200000e0602 */
[----:B---3--:R-:W-:-:S02]  /*15430*/  IADD3 R12, P0, PT, R0, R243, RZ ;  /* 0x000000f3000c7210 */ /* 0x008fc40007f1e0ff */
[----:B------:R-:W3:Y:S04]  /*15440*/  LDL.LU R189, [R1+0x35c] ;  /* 0x00035c0001bd7983 */ /* 0x000ee80000300800 */
[----:B------:R1:W-:Y:S01]  /*15450*/  LDGSTS.E [R10+0x11000], desc[UR28][R16.64], P5 ;  /* 0x11000000100a7fae */ /* 0x0003e2000a9a101c */
[----:B------:R-:W-:-:S03]  /*15460*/  IADD3.X R13, PT, PT, R230, R2, RZ, P0, !PT ;  /* 0x00000002e60d7210 */ /* 0x000fc600007fe4ff */
[----:B------:R1:W-:Y:S04]  /*15470*/  LDGSTS.E [R10+0x11400], desc[UR28][R14.64], P5 ;  /* 0x114000000e0a7fae */ /* 0x0003e8000a9a101c */
[----:B------:R1:W-:Y:S02]  /*15480*/  LDGSTS.E [R10+0x11800], desc[UR28][R12.64], P5 ;  /* 0x118000000c0a7fae */ /* 0x0003e4000a9a101c */
[C---:B-1----:R-:W-:Y:S02]  /*15490*/  IADD3 R16, P1, PT, R0.reuse, R252, RZ ;  /* 0x000000fc00107210 */ /* 0x042fe40007f3e0ff */
[----:B------:R-:W3:Y:S01]  /*154a0*/  LDL.LU R180, [R1+0x338] ;  /* 0x0003380001b47983 */ /* 0x000ee20000300800 */
[----:B------:R-:W-:Y:S02]  /*154b0*/  IADD3 R14, P0, PT, R0, R29, RZ ;  /* 0x0000001d000e7210 */ /* 0x000fe40007f1e0ff */
[--C-:B------:R-:W-:Y:S01]  /*154c0*/  IMAD.X R17, R238, 0x1, R2.reuse, P1 ;  /* 0x00000001ee117824 */ /* 0x100fe200008e0602 */
[----:B------:R-:W3:Y:S01]  /*154d0*/  LDL.LU R166, [R1+0x340] ;  /* 0x0003400001a67983 */ /* 0x000ee20000300800 */
[----:B------:R-:W-:Y:S01]  /*154e0*/  IADD3 R12, P1, PT, R0, R41, RZ ;  /* 0x00000029000c7210 */ /* 0x000fe20007f3e0ff */
[----:B------:R-:W-:-:S02]  /*154f0*/  IMAD.X R15, R21, 0x1, R2, P0 ;  /* 0x00000001150f7824 */ /* 0x000fc400000e0602 */
[----:B------:R1:W-:Y:S02]  /*15500*/  LDGSTS.E [R10+0x11c00], desc[UR28][R16.64], P5 ;  /* 0x11c00000100a7fae */ /* 0x0003e4000a9a101c */
[----:B------:R-:W-:Y:S02]  /*15510*/  IMAD.X R13, R23, 0x1, R2, P1 ;  /* 0x00000001170d7824 */ /* 0x000fe400008e0602 */
[----:B------:R1:W-:Y:S04]  /*15520*/  LDGSTS.E [R9+0x10100], desc[UR28][R14.64], P5 ;  /* 0x101000000e097fae */ /* 0x0003e8000a9a101c */
[----:B------:R1:W-:Y:S02]  /*15530*/  LDGSTS.E [R9+0x10500], desc[UR28][R12.64], P5 ;  /* 0x105000000c097fae */ /* 0x0003e4000a9a101c */
[----:B-1----:R-:W-:-:S02]  /*15540*/  IADD3 R10, P0, PT, R0, R161, RZ ;  /* 0x000000a1000a7210 */ /* 0x002fc40007f1e0ff */
[----:B------:R-:W3:Y:S01]  /*15550*/  LDL.LU R165, [R1+0x37c] ;  /* 0x00037c0001a57983 */ /* 0x000ee20000300800 */
[----:B------:R-:W-:Y:S02]  /*15560*/  IADD3 R14, P1, PT, R0, R181, RZ ;  /* 0x000000b5000e7210 */ /* 0x000fe40007f3e0ff */
[----:B------:R-:W-:Y:S01]  /*15570*/  IMAD.X R11, R32, 0x1, R2, P0 ;  /* 0x00000001200b7824 */ /* 0x000fe200000e0602 */
[----:B------:R-:W-:Y:S01]  /*15580*/  LOP3.LUT R19, R19, 0x90, R28, 0x78, !PT ;  /* 0x0000009013137812 */ /* 0x000fe200078e781c */
[----:B------:R-:W3:Y:S01]  /*15590*/  LDL.LU R160, [R1+0x358] ;  /* 0x0003580001a07983 */ /* 0x000ee20000300800 */
[----:B------:R-:W-:Y:S02]  /*155a0*/  IADD3.X R15, PT, PT, R156, R2, RZ, P1, !PT ;  /* 0x000000029c0f7210 */ /* 0x000fe40000ffe4ff */
[----:B------:R-:W-:Y:S01]  /*155b0*/  IADD3 R12, P0, PT, R0, R229, RZ ;  /* 0x000000e5000c7210 */ /* 0x000fe20007f1e0ff */
[----:B------:R1:W-:Y:S01]  /*155c0*/  LDGSTS.E [R9+0x10900], desc[UR28][R10.64], P5 ;  /* 0x109000000a097fae */ /* 0x0003e2000a9a101c */
[----:B------:R-:W-:-:S03]  /*155d0*/  LOP3.LUT R19, R19, 0x40, RZ, 0x3c, !PT ;  /* 0x0000004013137812 */ /* 0x000fc600078e3cff */
[----:B------:R-:W3:Y:S04]  /*155e0*/  LDL.LU R157, [R1+0x39c] ;  /* 0x00039c00019d7983 */ /* 0x000ee80000300800 */
[----:B------:R-:W3:Y:S01]  /*155f0*/  LDL.LU R40, [R1+0x378] ;  /* 0x0003780001287983 */ /* 0x000ee20000300800 */
[----:B-1----:R-:W-:Y:S01]  /*15600*/  IADD3 R10, P1, PT, R0, R237, RZ ;  /* 0x000000ed000a7210 */ /* 0x002fe20007f3e0ff */
[--C-:B------:R-:W-:Y:S02]  /*15610*/  IMAD.X R13, R164, 0x1, R2.reuse, P0 ;  /* 0x00000001a40d7824 */ /* 0x100fe400000e0602 */
[----:B------:R-:W3:Y:S02]  /*15620*/  LDL.LU R33, [R1+0x3b0] ;  /* 0x0003b00001217983 */ /* 0x000ee40000300800 */
[----:B------:R-:W-:-:S02]  /*15630*/  IMAD.X R11, R188, 0x1, R2, P1 ;  /* 0x00000001bc0b7824 */ /* 0x000fc400008e0602 */
[----:B------:R1:W-:Y:S04]  /*15640*/  LDGSTS.E [R9+0x10d00], desc[UR28][R14.64], P5 ;  /* 0x10d000000e097fae */ /* 0x0003e8000a9a101c */
[----:B------:R-:W-:Y:S04]  /*15650*/  LDGSTS.E [R9+0x11100], desc[UR28][R12.64], P5 ;  /* 0x111000000c097fae */ /* 0x000fe8000a9a101c */
[----:B------:R1:W-:Y:S04]  /*15660*/  LDGSTS.E [R9+0x11500], desc[UR28][R10.64], P5 ;  /* 0x115000000a097fae */ /* 0x0003e8000a9a101c */
[----:B------:R-:W3:Y:S01]  /*15670*/  LDL.LU R28, [R1+0x398] ;  /* 0x00039800011c7983 */ /* 0x000ee20000300800 */
[----:B-1----:R-:W-:-:S02]  /*15680*/  IADD3 R14, P0, PT, R0, R249, RZ ;  /* 0x000000f9000e7210 */ /* 0x002fc40007f1e0ff */
[----:B------:R-:W-:Y:S02]  /*15690*/  IADD3 R10, PT, PT, R19, UR7, RZ ;  /* 0x00000007130a7c10 */ /* 0x000fe4000fffe0ff */
[----:B------:R-:W-:Y:S01]  /*156a0*/  SHF.R.S32.HI R11, RZ, 0x5, R248 ;  /* 0x00000005ff0b7819 */ /* 0x000fe200000114f8 */
[----:B------:R-:W3:Y:S01]  /*156b0*/  LDL.LU R19, [R1+0x2c4] ;  /* 0x0002c40001137983 */ /* 0x000ee20000300800 */
[----:B------:R-:W-:Y:S02]  /*156c0*/  IADD3 R12, P1, PT, R0, R227, RZ ;  /* 0x000000e3000c7210 */ /* 0x000fe40007f3e0ff */
[----:B------:R-:W-:Y:S01]  /*156d0*/  SGXT R11, R11, 0x1 ;  /* 0x000000010b0b781a */ /* 0x000fe20000000200 */
[----:B------:R-:W-:-:S03]  /*156e0*/  IMAD.X R15, R232, 0x1, R2, P0 ;  /* 0x00000001e80f7824 */ /* 0x000fc600000e0602 */
[----:B------:R-:W-:Y:S01]  /*156f0*/  LOP3.LUT R7, R7, 0x90, R11, 0x78, !PT ;  /* 0x0000009007077812 */ /* 0x000fe200078e780b */
[----:B------:R-:W-:Y:S01]  /*15700*/  IMAD.X R13, R240, 0x1, R2, P1 ;  /* 0x00000001f00d7824 */ /* 0x000fe200008e0602 */
[----:B------:R-:W-:Y:S02]  /*15710*/  LDGSTS.E [R9+0x11900], desc[UR28][R14.64], P5 ;  /* 0x119000000e097fae */ /* 0x000fe4000a9a101c */
[----:B------:R-:W-:Y:S02]  /*15720*/  LOP3.LUT R7, R7, 0x60, RZ, 0x3c, !PT ;  /* 0x0000006007077812 */ /* 0x000fe400078e3cff */
[----:B------:R1:W-:Y:S03]  /*15730*/  LDGSTS.E [R9+0x11d00], desc[UR28][R12.64], P5 ;  /* 0x11d000000c097fae */ /* 0x0003e6000a9a101c */
[----:B-1----:R-:W-:Y:S02]  /*15740*/  VIADD R9, R7, UR7 ;  /* 0x0000000707097c36 */ /* 0x002fe40008000000 */
[----:B------:R-:W3:Y:S04]  /*15750*/  LDL.LU R7, [R1+0x2dc] ;  /* 0x0002dc0001077983 */ /* 0x000ee80000300800 */
[----:B------:R-:W3:Y:S01]  /*15760*/  LDL.LU R248, [R1+0x2d8] ;  /* 0x0002d80001f87983 */ /* 0x000ee20000300800 */
[----:B------:R-:W-:-:S02]  /*15770*/  IADD3 R16, P0, PT, R0, R31, RZ ;  /* 0x0000001f00107210 */ /* 0x000fc40007f1e0ff */
[----:B------:R-:W-:Y:S01]  /*15780*/  IADD3 R14, P1, PT, R0, R43, RZ ;  /* 0x0000002b000e7210 */ /* 0x000fe20007f3e0ff */
[----:B------:R-:W3:Y:S04]  /*15790*/  LDL.LU R236, [R1+0x2f8] ;  /* 0x0002f80001ec7983 */ /* 0x000ee80000300800 */
[--C-:B------:R-:W-:Y:S01]  /*157a0*/  IMAD.X R15, R26, 0x1, R2.reuse, P1 ;  /* 0x000000011a0f7824 */ /* 0x100fe200008e0602 */
[----:B------:R-:W3:Y:S01]  /*157b0*/  LDL.LU R228, [R1+0x318] ;  /* 0x0003180001e47983 */ /* 0x000ee20000300800 */
[----:B----4-:R-:W-:Y:S01]  /*157c0*/  IMAD.X R17, R18, 0x1, R2, P0 ;  /* 0x0000000112117824 */ /* 0x010fe200000e0602 */
[----:B------:R-:W-:-:S04]  /*157d0*/  IADD3 R12, P0, PT, R0, R163, RZ ;  /* 0x000000a3000c7210 */ /* 0x000fc80007f1e0ff */
[----:B------:R1:W-:Y:S01]  /*157e0*/  LDGSTS.E [R10+0x10200], desc[UR28][R16.64], P5 ;  /* 0x10200000100a7fae */ /* 0x0003e2000a9a101c */
[----:B------:R-:W-:-:S03]  /*157f0*/  IMAD.X R13, R34, 0x1, R2, P0 ;  /* 0x00000001220d7824 */ /* 0x000fc600000e0602 */
[----:B------:R-:W-:Y:S04]  /*15800*/  LDGSTS.E [R10+0x10600], desc[UR28][R14.64], P5 ;  /* 0x106000000e0a7fae */ /* 0x000fe8000a9a101c */
[----:B------:R4:W-:Y:S01]  /*15810*/  LDGSTS.E [R10+0x10a00], desc[UR28][R12.64], P5 ;  /* 0x10a000000c0a7fae */ /* 0x0009e2000a9a101c */
[----:B-1----:R-:W-:-:S05]  /*15820*/  IADD3 R16, P1, PT, R0, R183, RZ ;  /* 0x000000b700107210 */ /* 0x002fca0007f3e0ff */
[----:B------:R-:W-:Y:S01]  /*15830*/  IMAD.X R17, R158, 0x1, R2, P1 ;  /* 0x000000019e117824 */ /* 0x000fe200008e0602 */
[----:B----4-:R-:W-:-:S04]  /*15840*/  IADD3 R12, P1, PT, R0, R239, RZ ;  /* 0x000000ef000c7210 */ /* 0x010fc80007f3e0ff */
[----:B------:R1:W-:Y:S01]  /*15850*/  LDGSTS.E [R10+0x10e00], desc[UR28][R16.64], P5 ;  /* 0x10e00000100a7fae */ /* 0x0003e2000a9a101c */
[----:B--2---:R-:W-:Y:S01]  /*15860*/  IADD3 R14, P0, PT, R0, R231, RZ ;  /* 0x000000e7000e7210 */ /* 0x004fe20007f1e0ff */
[----:B------:R-:W-:-:S04]  /*15870*/  IMAD.X R13, R190, 0x1, R2, P1 ;  /* 0x00000001be0d7824 */ /* 0x000fc800008e0602 */
[----:B---3--:R-:W-:Y:S01]  /*15880*/  IMAD.X R15, R166, 0x1, R2, P0 ;  /* 0x00000001a60f7824 */ /* 0x008fe200000e0602 */
[----:B-1----:R-:W-:-:S04]  /*15890*/  IADD3 R16, P0, PT, R0, R250, RZ ;  /* 0x000000fa00107210 */ /* 0x002fc80007f1e0ff */
[----:B------:R1:W-:Y:S01]  /*158a0*/  LDGSTS.E [R10+0x11200], desc[UR28][R14.64], P5 ;  /* 0x112000000e0a7fae */ /* 0x0003e2000a9a101c */
[----:B------:R-:W-:-:S03]  /*158b0*/  IMAD.X R17, R234, 0x1, R2, P0 ;  /* 0x00000001ea117824 */ /* 0x000fc600000e0602 */
[----:B------:R-:W-:Y:S04]  /*158c0*/  LDGSTS.E [R10+0x11600], desc[UR28][R12.64], P5 ;  /* 0x116000000c0a7fae */ /* 0x000fe8000a9a101c */
[----:B------:R2:W-:Y:S01]  /*158d0*/  LDGSTS.E [R10+0x11a00], desc[UR28][R16.64], P5 ;  /* 0x11a00000100a7fae */ /* 0x0005e2000a9a101c */
[----:B-1----:R-:W-:-:S04]  /*158e0*/  IADD3 R14, P1, PT, R0, R226, RZ ;  /* 0x000000e2000e7210 */ /* 0x002fc80007f3e0ff */
[----:B------:R-:W-:-:S05]  /*158f0*/  IADD3.X R15, PT, PT, R242, R2, RZ, P1, !PT ;  /* 0x00000002f20f7210 */ /* 0x000fca0000ffe4ff */
[----:B------:R1:W-:Y:S01]  /*15900*/  LDGSTS.E [R10+0x11e00], desc[UR28][R14.64], P5 ;  /* 0x11e000000e0a7fae */ /* 0x0003e2000a9a101c */
[C---:B--2---:R-:W-:Y:S02]  /*15910*/  IADD3 R16, P1, PT, R0.reuse, R157, RZ ;  /* 0x0000009d00107210 */ /* 0x044fe40007f3e0ff */
[----:B------:R-:W-:-:S03]  /*15920*/  IADD3 R12, P0, PT, R0, R33, RZ ;  /* 0x00000021000c7210 */ /* 0x000fc60007f1e0ff */
[--C-:B------:R-:W-:Y:S02]  /*15930*/  IMAD.X R17, R28, 0x1, R2.reuse, P1 ;  /* 0x000000011c117824 */ /* 0x100fe400008e0602 */
[----:B------:R-:W-:Y:S01]  /*15940*/  IMAD.X R13, R19, 0x1, R2, P0 ;  /* 0x00000001130d7824 */ /* 0x000fe200000e0602 */
[----:B-1----:R-:W-:-:S04]  /*15950*/  IADD3 R10, P0, PT, R0, R165, RZ ;  /* 0x000000a5000a7210 */ /* 0x002fc80007f1e0ff */
[----:B------:R1:W-:Y:S01]  /*15960*/  LDGSTS.E [R9+0x10300], desc[UR28][R12.64], P5 ;  /* 0x103000000c097fae */ /* 0x0003e2000a9a101c */
[----:B------:R-:W-:Y:S01]  /*15970*/  IMAD.X R11, R40, 0x1, R2, P0 ;  /* 0x00000001280b7824 */ /* 0x000fe200000e0602 */
[C---:B------:R-:W-:Y:S02]  /*15980*/  IADD3 R14, P0, PT, R0.reuse, R233, RZ ;  /* 0x000000e9000e7210 */ /* 0x040fe40007f1e0ff */
[----:B------:R2:W-:Y:S01]  /*15990*/  LDGSTS.E [R9+0x10700], desc[UR28][R16.64], P5 ;  /* 0x1070000010097fae */ /* 0x0005e2000a9a101c */
[----:B-1----:R-:W-:-:S03]  /*159a0*/  IADD3 R12, P1, PT, R0, R189, RZ ;  /* 0x000000bd000c7210 */ /* 0x002fc60007f3e0ff */
[----:B------:R1:W-:Y:S02]  /*159b0*/  LDGSTS.E [R9+0x10b00], desc[UR28][R10.64], P5 ;  /* 0x10b000000a097fae */ /* 0x0003e4000a9a101c */
[----:B------:R-:W-:Y:S01]  /*159c0*/  IMAD.X R13, R160, 0x1, R2, P1 ;  /* 0x00000001a00d7824 */ /* 0x000fe200008e0602 */
[----:B------:R-:W-:-:S04]  /*159d0*/  IADD3.X R15, PT, PT, R180, R2, RZ, P0, !PT ;  /* 0x00000002b40f7210 */ /* 0x000fc800007fe4ff */
[----:B------:R3:W-:Y:S01]  /*159e0*/  LDGSTS.E [R9+0x10f00], desc[UR28][R12.64], P5 ;  /* 0x10f000000c097fae */ /* 0x0007e2000a9a101c */
[C---:B--2---:R-:W-:Y:S02]  /*159f0*/  IADD3 R16, P1, PT, R0.reuse, R241, RZ ;  /* 0x000000f100107210 */ /* 0x044fe40007f3e0ff */
[C---:B-1----:R-:W-:Y:S01]  /*15a00*/  IADD3 R10, P2, PT, R0.reuse, R251, RZ ;  /* 0x000000fb000a7210 */ /* 0x042fe20007f5e0ff */
[----:B------:R1:W-:Y:S01]  /*15a10*/  LDGSTS.E [R9+0x11300], desc[UR28][R14.64], P5 ;  /* 0x113000000e097fae */ /* 0x0003e2000a9a101c */
[----:B---3--:R-:W-:-:S05]  /*15a20*/  IADD3 R12, P0, PT, R0, R7, RZ ;  /* 0x00000007000c7210 */ /* 0x008fca0007f1e0ff */
[----:B------:R-:W-:Y:S01]  /*15a30*/  IMAD.X R13, R248, 0x1, R2, P0 ;  /* 0x00000001f80d7824 */ /* 0x000fe200000e0602 */
[----:B------:R-:W-:-:S05]  /*15a40*/  IADD3 R7, P0, PT, R7, R8, RZ ;  /* 0x0000000807077210 */ /* 0x000fca0007f1e0ff */
[----:B------:R2:W-:Y:S04]  /*15a50*/  STL [R1+0x2dc], R7 ;  /* 0x0002dc0701007387 */ /* 0x0005e80000100800 */
[----:B--2---:R-:W2:Y:S01]  /*15a60*/  LDL.LU R7, [R1+0x800] ;  /* 0x0008000001077983 */ /* 0x004ea20000300800 */
[--C-:B------:R-:W-:Y:S01]  /*15a70*/  IMAD.X R17, R228, 0x1, R2.reuse, P1 ;  /* 0x00000001e4117824 */ /* 0x100fe200008e0602 */
[-C--:B------:R-:W-:Y:S01]  /*15a80*/  IADD3 R226, P1, PT, R226, R8.reuse, RZ ;  /* 0x00000008e2e27210 */ /* 0x080fe20007f3e0ff */
[----:B------:R-:W-:Y:S01]  /*15a90*/  IMAD.X R11, R236, 0x1, R2, P2 ;  /* 0x00000001ec0b7824 */ /* 0x000fe200010e0602 */
[-C--:B------:R-:W-:Y:S02]  /*15aa0*/  IADD3 R227, P2, PT, R227, R8.reuse, RZ ;  /* 0x00000008e3e37210 */ /* 0x080fe40007f5e0ff */
[----:B------:R1:W-:Y:S01]  /*15ab0*/  LDGSTS.E [R9+0x11700], desc[UR28][R16.64], P5 ;  /* 0x1170000010097fae */ /* 0x0003e2000a9a101c */
[----:B------:R-:W-:-:S02]  /*15ac0*/  IADD3 R252, P3, PT, R252, R8, RZ ;  /* 0x00000008fcfc7210 */ /* 0x000fc40007f7e0ff */
[-C--:B------:R-:W-:Y:S01]  /*15ad0*/  IADD3 R251, P4, PT, R251, R8.reuse, RZ ;  /* 0x00000008fbfb7210 */ /* 0x080fe20007f9e0ff */
[----:B------:R1:W-:Y:S01]  /*15ae0*/  LDGSTS.E [R9+0x11b00], desc[UR28][R10.64], P5 ;  /* 0x11b000000a097fae */ /* 0x0003e2000a9a101c */
[----:B------:R-:W-:-:S03]  /*15af0*/  IADD3 R249, P6, PT, R249, R8, RZ ;  /* 0x00000008f9f97210 */ /* 0x000fc60007fde0ff */
[----:B------:R3:W-:Y:S04]  /*15b00*/  STL [R1+0x2e4], R226 ;  /* 0x0002e4e201007387 */ /* 0x0007e80000100800 */
[----:B------:R1:W-:Y:S01]  /*15b10*/  LDGSTS.E [R9+0x11f00], desc[UR28][R12.64], P5 ;  /* 0x11f000000c097fae */ /* 0x0003e2000a9a101c */
[-C--:B------:R-:W-:Y:S01]  /*15b20*/  IADD3 R250, P5, PT, R250, R8.reuse, RZ ;  /* 0x00000008fafa7210 */ /* 0x080fe20007fbe0ff */
[----:B------:R-:W-:Y:S02]  /*15b30*/  VIADD R25, R25, 0x1 ;  /* 0x0000000119197836 */ /* 0x000fe40000000000 */
[----:B------:R-:W0:Y:S04]  /*15b40*/  LDGDEPBAR ;  /* 0x00000000000079af */ /* 0x000e280000000000 */
[----:B---3--:R1:W5:Y:S04]  /*15b50*/  LDL.LU R226, [R1+0x7fc] ;  /* 0x0007fc0001e27983 */ /* 0x0083680000300800 */
[----:B------:R3:W-:Y:S04]  /*15b60*/  STL [R1+0x2ec], R227 ;  /* 0x0002ece301007387 */ /* 0x0007e80000100800 */
[----:B---3--:R1:W5:Y:S04]  /*15b70*/  LDL.LU R227, [R1+0x7f8] ;  /* 0x0007f80001e37983 */ /* 0x0083680000300800 */
[----:B------:R3:W-:Y:S04]  /*15b80*/  STL [R1+0x2f4], R252 ;  /* 0x0002f4fc01007387 */ /* 0x0007e80000100800 */
[----:B---3--:R1:W5:Y:S04]  /*15b90*/  LDL.LU R252, [R1+0x7f4] ;  /* 0x0007f40001fc7983 */ /* 0x0083680000300800 */
[----:B------:R1:W-:Y:S04]  /*15ba0*/  STL [R1+0x2fc], R251 ;  /* 0x0002fcfb01007387 */ /* 0x0003e80000100800 */
[----:B------:R1:W-:Y:S04]  /*15bb0*/  STL [R1+0x304], R250 ;  /* 0x000304fa01007387 */ /* 0x0003e80000100800 */
[----:B------:R1:W-:Y:S01]  /*15bc0*/  STL [R1+0x30c], R249 ;  /* 0x00030cf901007387 */ /* 0x0003e20000100800 */
[--C-:B--2---:R-:W-:Y:S01]  /*15bd0*/  IMAD.X R248, R248, 0x1, R7.reuse, P0 ;  /* 0x00000001f8f87824 */ /* 0x104fe200000e0607 */
[-C--:B------:R-:W-:Y:S01]  /*15be0*/  IADD3 R243, P0, PT, R243, R8.reuse, RZ ;  /* 0x00000008f3f37210 */ /* 0x080fe20007f1e0ff */
[----:B------:R-:W-:Y:S01]  /*15bf0*/  IMAD.X R242, R242, 0x1, R7, P1 ;  /* 0x00000001f2f27824 */ /* 0x000fe200008e0607 */
[----:B------:R-:W-:-:S02]  /*15c00*/  IADD3 R241, P1, PT, R241, R8, RZ ;  /* 0x00000008f1f17210 */ /* 0x000fc40007f3e0ff */
[----:B------:R-:W-:Y:S01]  /*15c10*/  IADD3.X R240, PT, PT, R240, R7, RZ, P2, !PT ;  /* 0x00000007f0f07210 */ /* 0x000fe200017fe4ff */
[----:B------:R1:W-:Y:S01]  /*15c20*/  STL [R1+0x2d8], R248 ;  /* 0x0002d8f801007387 */ /* 0x0003e20000100800 */
[-C--:B------:R-:W-:Y:S01]  /*15c30*/  IADD3 R239, P2, PT, R239, R8.reuse, RZ ;  /* 0x00000008efef7210 */ /* 0x080fe20007f5e0ff */
[--C-:B------:R-:W-:Y:S01]  /*15c40*/  IMAD.X R238, R238, 0x1, R7.reuse, P3 ;  /* 0x00000001eeee7824 */ /* 0x100fe200018e0607 */
[-C--:B------:R-:W-:Y:S01]  /*15c50*/  IADD3 R237, P3, PT, R237, R8.reuse, RZ ;  /* 0x00000008eded7210 */ /* 0x080fe20007f7e0ff */
[----:B------:R1:W-:Y:S01]  /*15c60*/  STL [R1+0x314], R243 ;  /* 0x000314f301007387 */ /* 0x0003e20000100800 */
[--C-:B------:R-:W-:Y:S01]  /*15c70*/  IMAD.X R236, R236, 0x1, R7.reuse, P4 ;  /* 0x00000001ecec7824 */ /* 0x100fe200020e0607 */
[----:B------:R-:W-:Y:S02]  /*15c80*/  IADD3 R235, P4, PT, R235, R8, RZ ;  /* 0x00000008ebeb7210 */ /* 0x000fe40007f9e0ff */
[----:B------:R1:W-:Y:S01]  /*15c90*/  STL [R1+0x2e0], R242 ;  /* 0x0002e0f201007387 */ /* 0x0003e20000100800 */
[----:B------:R-:W-:-:S03]  /*15ca0*/  IMAD.X R234, R234, 0x1, R7, P5 ;  /* 0x00000001eaea7824 */ /* 0x000fc600028e0607 */
[----:B------:R1:W-:Y:S01]  /*15cb0*/  STL [R1+0x31c], R241 ;  /* 0x00031cf101007387 */ /* 0x0003e20000100800 */
[----:B------:R-:W-:-:S03]  /*15cc0*/  IADD3 R233, P5, PT, R233, R8, RZ ;  /* 0x00000008e9e97210 */ /* 0x000fc60007fbe0ff */
        /* <DEDUP_REMOVED lines=13> */
[----:B------:R-:W-:-:S03]  /*15da0*/  IADD3.X R190, PT, PT, R190, R7, RZ, P2, !PT ;  /* 0x00000007bebe7210 */ /* 0x000fc600017fe4ff */
        /* <DEDUP_REMOVED lines=18> */
[----:B------:R1:W-:Y:S04]  /*15ed0*/  STL [R1+0x328], R188 ;  /* 0x000328bc01007387 */ /* 0x0003e80000100800 */
[----:B------:R-:W2:Y:S04]  /*15ee0*/  LDL R10, [R1+0x2a0] ;  /* 0x0002a000010a7983 */ /* 0x000ea80000100800 */
[----:B------:R1:W-:Y:S04]  /*15ef0*/  STL [R1+0x364], R183 ;  /* 0x000364b701007387 */ /* 0x0003e80000100800 */
[----:B------:R1:W-:Y:S04]  /*15f00*/  STL [R1+0x330], R182 ;  /* 0x000330b601007387 */ /* 0x0003e80000100800 */
[----:B------:R1:W-:Y:S04]  /*15f10*/  STL [R1+0x36c], R181 ;  /* 0x00036cb501007387 */ /* 0x0003e80000100800 */
[----:B------:R1:W-:Y:S04]  /*15f20*/  STL [R1+0x338], R180 ;  /* 0x000338b401007387 */ /* 0x0003e80000100800 */
[----:B------:R1:W-:Y:S04]  /*15f30*/  STL [R1+0x374], R167 ;  /* 0x000374a701007387 */ /* 0x0003e80000100800 */
[----:B------:R1:W-:Y:S04]  /*15f40*/  STL [R1+0x340], R166 ;  /* 0x000340a601007387 */ /* 0x0003e80000100800 */
[----:B------:R1:W-:Y:S04]  /*15f50*/  STL [R1+0x37c], R165 ;  /* 0x00037ca501007387 */ /* 0x0003e80000100800 */
[----:B------:R-:W3:Y:S01]  /*15f60*/  LDL R9, [R1+0x7c4] ;  /* 0x0007c40001097983 */ /* 0x000ee20000100800 */
[--C-:B------:R-:W-:Y:S01]  /*15f70*/  IMAD.X R164, R164, 0x1, R7.reuse, P0 ;  /* 0x00000001a4a47824 */ /* 0x100fe200000e0607 */
        /* <DEDUP_REMOVED lines=38> */
[----:B------:R-:W-:-:S03]  /*161e0*/  IMAD.X R23, R23, 0x1, R7, P5 ;  /* 0x0000000117177824 */ /* 0x000fc600028e0607 */
[----:B------:R1:W-:Y:S01]  /*161f0*/  STL [R1+0x388], R32 ;  /* 0x0003882001007387 */ /* 0x0003e20000100800 */
[----:B------:R-:W-:-:S03]  /*16200*/  IMAD.X R22, R22, 0x1, R7, P6 ;  /* 0x0000000116167824 */ /* 0x000fc600030e0607 */
[----:B------:R1:W-:Y:S01]  /*16210*/  STL [R1+0x3b4], R31 ;  /* 0x0003b41f01007387 */ /* 0x0003e20000100800 */
[----:B------:R-:W-:-:S03]  /*16220*/  IMAD.X R19, R19, 0x1, R7, P0 ;  /* 0x0000000113137824 */ /* 0x000fc600000e0607 */
[----:B------:R1:W-:Y:S01]  /*16230*/  STL [R1+0x390], R30 ;  /* 0x0003901e01007387 */ /* 0x0003e20000100800 */
[----:B------:R-:W-:-:S03]  /*16240*/  IADD3.X R18, PT, PT, R18, R7, RZ, P1, !PT ;  /* 0x0000000712127210 */ /* 0x000fc60000ffe4ff */
[----:B------:R1:W-:Y:S01]  /*16250*/  STL [R1+0x3b8], R29 ;  /* 0x0003b81d01007387 */ /* 0x0003e20000100800 */
[----:B------:R-:W-:-:S03]  /*16260*/  IMAD.X R21, R21, 0x1, R7, P2 ;  /* 0x0000000115157824 */ /* 0x000fc600010e0607 */
[----:B------:R1:W-:Y:S01]  /*16270*/  STL [R1+0x398], R28 ;  /* 0x0003981c01007387 */ /* 0x0003e20000100800 */
[----:B------:R-:W-:-:S03]  /*16280*/  IMAD.X R20, R20, 0x1, R7, P3 ;  /* 0x0000000114147824 */ /* 0x000fc600018e0607 */
        /* <DEDUP_REMOVED lines=9> */
[----:B------:R-:W-:Y:S01]  /*16320*/  ISETP.NE.U32.AND P5, PT, R24, R25, PT ;  /* 0x000000191800720c */ /* 0x000fe20003fa5070 */
[----:B------:R-:W-:Y:S01]  /*16330*/  VIADD R6, R6, 0xffffffe0 ;  /* 0xffffffe006067836 */ /* 0x000fe20000000000 */
[----:B--2---:R-:W-:-:S05]  /*16340*/  LEA R4, P4, R10, R4, 0x2 ;  /* 0x000000040a047211 */ /* 0x004fca00078810ff */
[----:B---3--:R-:W-:-:S06]  /*16350*/  IMAD.X R5, R5, 0x1, R9, P4 ;  /* 0x0000000105057824 */ /* 0x008fcc00020e0609 */
[----:B-1----:R-:W-:Y:S05]  /*16360*/  @P5 BRA `(.L_x_1) ;  /* 0xffffff6000705947 */ /* 0x002fea000383ffff */
.L_x_0:
[----:B------:R-:W2:Y:S01]  /*16370*/  LDL.LU R13, [R1+0x7d4] ;  /* 0x0007d400010d7983 */ /* 0x000ea20000300800 */
[----:B------:R-:W-:-:S04]  /*16380*/  DEPBAR.LE SB0, 0x0 ;  /* 0x000080000000791a */ /* 0x000fc80000000000 */
[----:B------:R-:W2:Y:S01]  /*16390*/  LDL R12, [R1+0x2a4] ;  /* 0x0002a400010c7983 */ /* 0x000ea20000100800 */
[----:B------:R-:W1:Y:S01]  /*163a0*/  S2R R9, SR_TID.X ;  /* 0x0000000000097919 */ /* 0x000e620000002100 */
[----:B------:R-:W3:Y:S01]  /*163b0*/  S2R R4, SR_TID.X ;  /* 0x0000000000047919 */ /* 0x000ee20000002100 */
[----:B------:R-:W-:Y:S01]  /*163c0*/  IMAD.MOV.U32 R8, RZ, RZ, R224 ;  /* 0x000000ffff087224 */ /* 0x000fe200078e00e0 */
[----:B------:R-:W-:Y:S01]  /*163d0*/  MOV R7, R50 ;  /* 0x0000003200077202 */ /* 0x000fe20000000f00 */
[----:B------:R-:W-:Y:S01]  /*163e0*/  IMAD.MOV.U32 R6, RZ, RZ, R48 ;  /* 0x000000ffff067224 */ /* 0x000fe200078e0030 */
[----:B-----5:R-:W4:Y:S01]  /*163f0*/  LDL.LU R11, [R1+0x7d0] ;  /* 0x0007d000010b7983 */ /* 0x020f220000300800 */
[----:B------:R-:W-:Y:S01]  /*16400*/  IMAD.MOV.U32 R42, RZ, RZ, R120 ;  /* 0x000000ffff2a7224 */ /* 0x000fe200078e0078 */
[----:B------:R-:W1:Y:S02]  /*16410*/  LDCU UR5, c[0x0][0x39c] ;  /* 0x00007380ff0577ac */ /* 0x000e640008000800 */
[----:B------:R-:W4:Y:S01]  /*16420*/  LDL R10, [R1+0x2a8] ;  /* 0x0002a800010a7983 */ /* 0x000f220000100800 */
[----:B------:R-:W-:Y:S01]  /*16430*/  IMAD.MOV.U32 R43, RZ, RZ, R122 ;  /* 0x000000ffff2b7224 */ /* 0x000fe200078e007a */
[----:B------:R-:W-:Y:S01]  /*16440*/  MOV R188, R52 ;  /* 0x0000003400bc7202 */ /* 0x000fe20000000f00 */
[----:B------:R-:W-:Y:S01]  /*16450*/  IMAD.MOV.U32 R189, RZ, RZ, R54 ;  /* 0x000000ffffbd7224 */ /* 0x000fe200078e0036 */
[----:B------:R-:W1:Y:S01]  /*16460*/  LDCU UR34, c[0x0][0x3b4] ;  /* 0x00007680ff2277ac */ /* 0x000e620008000800 */
[----:B------:R-:W-:-:S02]  /*16470*/  IMAD.MOV.U32 R190, RZ, RZ, R80 ;  /* 0x000000ffffbe7224 */ /* 0x000fc400078e0050 */
[----:B------:R-:W-:Y:S01]  /*16480*/  IMAD.MOV.U32 R191, RZ, RZ, R82 ;  /* 0x000000ffffbf7224 */ /* 0x000fe200078e0052 */
[----:B------:R-:W2:Y:S01]  /*16490*/  LDCU.64 UR30, c[0x0][0x398] ;  /* 0x00007300ff1e77ac */ /* 0x000ea20008000a00 */
[----:B------:R-:W2:Y:S01]  /*164a0*/  LDCU.64 UR36, c[0x0][0x390] ;  /* 0x00007200ff2477ac */ /* 0x000ea20008000a00 */
[----:B------:R-:W2:Y:S01]  /*164b0*/  LDCU.64 UR42, c[0x0][0x390] ;  /* 0x00007200ff2a77ac */ /* 0x000ea20008000a00 */
[C---:B-1----:R-:W-:Y:S01]  /*164c0*/  IMAD.SHL.U32 R2, R9.reuse, 0x10, RZ ;  /* 0x0000001009027824 */ /* 0x042fe200078e00ff */
[----:B------:R-:W1:Y:S01]  /*164d0*/  LDCU.64 UR44, c[0x0][0x390] ;  /* 0x00007200ff2c77ac */ /* 0x000e620008000a00 */
[C---:B------:R-:W-:Y:S01]  /*164e0*/  IMAD.SHL.U32 R0, R9.reuse, 0x20, RZ ;  /* 0x0000002009007824 */ /* 0x040fe200078e00ff */
[----:B------:R-:W-:Y:S02]  /*164f0*/  LOP3.LUT R9, R9, 0x3f, RZ, 0xc0, !PT ;  /* 0x0000003f09097812 */ /* 0x000fe400078ec0ff */
[----:B------:R-:W-:Y:S01]  /*16500*/  LOP3.LUT R2, R2, 0xf0, RZ, 0xc0, !PT ;  /* 0x000000f002027812 */ /* 0x000fe200078ec0ff */
[----:B------:R-:W1:Y:S01]  /*16510*/  LDCU.64 UR46, c[0x0][0x390] ;  /* 0x00007200ff2e77ac */ /* 0x000e620008000a00 */
[----:B------:R-:W-:-:S02]  /*16520*/  LOP3.LUT R0, R0, 0x200, RZ, 0xc0, !PT ;  /* 0x0000020000007812 */ /* 0x000fc400078ec0ff */
[----:B---3--:R-:W-:Y:S01]  /*16530*/  LOP3.LUT R4, R4, 0x20, RZ, 0xc0, !PT ;  /* 0x0000002004047812 */ /* 0x008fe200078ec0ff */
[----:B------:R-:W3:Y:S01]  /*16540*/  LDCU.64 UR32, c[0x0][0x398] ;  /* 0x00007300ff2077ac */ /* 0x000ee20008000a00 */
[----:B------:R-:W-:Y:S02]  /*16550*/  IADD3 R0, PT, PT, R0, UR4, R2 ;  /* 0x0000000400007c10 */ /* 0x000fe4000fffe002 */
[----:B------:R-:W-:Y:S01]  /*16560*/  LEA R252, R9, UR4, 0x4 ;  /* 0x0000000409fc7c11 */ /* 0x000fe2000f8e20ff */
[----:B------:R-:W-:Y:S01]  /*16570*/  BAR.SYNC.DEFER_BLOCKING 0x0 ;  /* 0x0000000000007b1d */ /* 0x000fe20000010000 */
[----:B------:R-:W-:Y:S02]  /*16580*/  IMAD.MOV.U32 R9, RZ, RZ, R226 ;  /* 0x000000ffff097224 */ /* 0x000fe400078e00e2 */
[----:B------:R-:W-:-:S03]  /*16590*/  IMAD R0, R4, 0x8, R0 ;  /* 0x0000000804007824 */ /* 0x000fc600078e0200 */
[----:B------:R-:W1:Y:S01]  /*165a0*/  LDCU UR48, c[0x0][0x3b8] ;  /* 0x00007700ff3077ac */ /* 0x000e620008000800 */
[----:B------:R-:W3:Y:S01]  /*165b0*/  LDL.LU R4, [R1+0x290] ;  /* 0x0002900001047983 */ /* 0x000ee20000300800 */
[----:B------:R-:W1:Y:S03]  /*165c0*/  LDCU.64 UR38, c[0x0][0x398] ;  /* 0x00007300ff2677ac */ /* 0x000e660008000a00 */
[----:B------:R-:W3:Y:S01]  /*165d0*/  LDL.LU R5, [R1+0x298] ;  /* 0x0002980001057983 */ /* 0x000ee20000300800 */
[----:B------:R-:W1:Y:S01]  /*165e0*/  LDCU.64 UR40, c[0x0][0x398] ;  /* 0x00007300ff2877ac */ /* 0x000e620008000a00 */
[----:B------:R-:W1:Y:S01]  /*165f0*/  LDCU UR50, c[0x0][0x3b8] ;  /* 0x00007700ff3277ac */ /* 0x000e620008000800 */
[----:B------:R-:W1:Y:S01]  /*16600*/  LDCU UR73, c[0x0][0x39c] ;  /* 0x00007380ff4977ac */ /* 0x000e620008000800 */
[----:B------:R-:W1:Y:S01]  /*16610*/  LDCU.64 UR52, c[0x0][0x398] ;  /* 0x00007300ff3477ac */ /* 0x000e620008000a00 */
[----:B------:R-:W1:Y:S01]  /*16620*/  LDCU UR72, c[0x0][0x39c] ;  /* 0x00007380ff4877ac */ /* 0x000e620008000800 */
        /* <DEDUP_REMOVED lines=44> */
[C---:B--2---:R-:W-:Y:S01]  /*168f0*/  ISETP.GE.AND P3, PT, R12.reuse, R13, PT ;  /* 0x0000000d0c00720c */ /* 0x044fe20003f66270 */
[C---:B------:R-:W-:Y:S01]  /*16900*/  VIADD R2, R12.reuse, 0x3f ;  /* 0x0000003f0c027836 */ /* 0x040fe20000000000 */
[----:B------:R-:W-:-:S02]  /*16910*/  IADD3 R3, PT, PT, R12, 0x1, RZ ;  /* 0x000000010c037810 */ /* 0x000fc40007ffe0ff */
[----:B----4-:R-:W-:Y:S01]  /*16920*/  ISETP.GE.AND P2, PT, R10, R11, PT ;  /* 0x0000000b0a00720c */ /* 0x010fe20003f46270 */
[----:B------:R-:W-:Y:S02]  /*16930*/  IMAD.MOV.U32 R10, RZ, RZ, R44 ;  /* 0x000000ffff0a7224 */ /* 0x000fe400078e002c */
[----:B------:R-:W-:Y:S02]  /*16940*/  IMAD.MOV.U32 R120, RZ, RZ, R208 ;  /* 0x000000ffff787224 */ /* 0x000fe400078e00d0 */
[----:B------:R-:W-:Y:S01]  /*16950*/  IMAD.MOV.U32 R122, RZ, RZ, R72 ;  /* 0x000000ffff7a7224 */ /* 0x000fe200078e0048 */
[----:B------:R-:W-:Y:S01]  /*16960*/  MOV R52, R53 ;  /* 0x0000003500347202 */ /* 0x000fe20000000f00 */
[----:B------:R-:W-:Y:S01]  /*16970*/  IMAD.MOV.U32 R11, RZ, RZ, R46 ;  /* 0x000000ffff0b7224 */ /* 0x000fe200078e002e */
[----:B------:R-:W-:Y:S01]  /*16980*/  ISETP.GE.AND P1, PT, R3, UR5, PT ;  /* 0x0000000503007c0c */ /* 0x000fe2000bf26270 */
[----:B------:R-:W-:Y:S01]  /*16990*/  IMAD.MOV.U32 R46, RZ, RZ, R64 ;  /* 0x000000ffff2e7224 */ /* 0x000fe200078e0040 */
[----:B------:R-:W-:Y:S01]  /*169a0*/  MOV R44, R216 ;  /* 0x000000d8002c7202 */ /* 0x000fe20000000f00 */
[----:B------:R-:W-:Y:S01]  /*169b0*/  IMAD.MOV.U32 R53, RZ, RZ, R55 ;  /* 0x000000ffff357224 */ /* 0x000fe200078e0037 */
[----:B------:R-:W-:Y:S01]  /*169c0*/  STSM.16.M88.4 [R0], R8 ;  /* 0x0000000800007844 */ /* 0x000fe20000000200 */
[----:B------:R-:W-:Y:S01]  /*169d0*/  IMAD.MOV.U32 R54, RZ, RZ, R81 ;  /* 0x000000ffff367224 */ /* 0x000fe200078e0051 */
[----:B------:R-:W-:Y:S01]  /*169e0*/  BAR.SYNC.DEFER_BLOCKING 0x0 ;  /* 0x0000000000007b1d */ /* 0x000fe20000010000 */
[----:B------:R-:W-:Y:S01]  /*169f0*/  ISETP.GE.AND P0, PT, R2, UR31, PT ;  /* 0x0000001f02007c0c */ /* 0x000fe2000bf06270 */
[----:B------:R-:W-:-:S04]  /*16a00*/  IMAD.MOV.U32 R55, RZ, RZ, R83 ;  /* 0x000000ffff377224 */ /* 0x000fc800078e0053 */
[----:B------:R-:W2:Y:S01]  /*16a10*/  LDCU UR31, c[0x0][0x398] ;  /* 0x00007300ff1f77ac */ /* 0x000ea20008000800 */
[----:B------:R-:W4:Y:S01]  /*16a20*/  LDCU UR5, c[0x0][0x398] ;  /* 0x00007300ff0577ac */ /* 0x000f220008000800 */
[----:B------:R-:W1:Y:S01]  /*16a30*/  LDCU UR4, c[0x0][0x398] ;  /* 0x00007300ff0477ac */ /* 0x000e620008000800 */
[----:B------:R-:W1:Y:S01]  /*16a40*/  LDS.128 R8, [R252] ;  /* 0x00000000fc087984 */ /* 0x000e620000000c00 */
[----:B------:R-:W-:Y:S06]  /*16a50*/  BAR.SYNC.DEFER_BLOCKING 0x0 ;  /* 0x0000000000007b1d */ /* 0x000fec0000010000 */
[----:B---3--:R3:W-:Y:S02]  /*16a60*/  STSM.16.M88.4 [R0], R4 ;  /* 0x0000000400007844 */ /* 0x0087e40000000200 */
[----:B------:R-:W-:Y:S06]  /*16a70*/  BAR.SYNC.DEFER_BLOCKING 0x0 ;  /* 0x0000000000007b1d */ /* 0x000fec0000010000 */
[----:B-1----:R1:W-:Y:S04]  /*16a80*/  STL.64 [R1+0x50], R8 ;  /* 0x0000500801007387 */ /* 0x0023e80000100a00 */
[----:B------:R1:W-:Y:S04]  /*16a90*/  STL.64 [R1+0x58], R10 ;  /* 0x0000580a01007387 */ /* 0x0003e80000100a00 */
[----:B---3--:R-:W3:Y:S04]  /*16aa0*/  LDL.LU R4, [R1+0x1e0] ;  /* 0x0001e00001047983 */ /* 0x008ee80000300800 */
[----:B------:R-:W3:Y:S04]  /*16ab0*/  LDL.LU R5, [R1+0x1e8] ;  /* 0x0001e80001057983 */ /* 0x000ee80000300800 */
[----:B------:R-:W3:Y:S04]  /*16ac0*/  LDL.LU R6, [R1+0xe0] ;  /* 0x0000e00001067983 */ /* 0x000ee80000300800 */
[----:B------:R-:W3:Y:S04]  /*16ad0*/  LDL.LU R7, [R1+0xe8] ;  /* 0x0000e80001077983 */ /* 0x000ee80000300800 */
[----:B------:R-:W2:Y:S01]  /*16ae0*/  LDS.128 R12, [R252] ;  /* 0x00000000fc0c7984 */ /* 0x000ea20000000c00 */
[----:B-1----:R-:W-:-:S02]  /*16af0*/  IMAD.MOV.U32 R8, RZ, RZ, R88 ;  /* 0x000000ffff087224 */ /* 0x002fc400078e0058 */
[----:B------:R-:W-:Y:S02]  /*16b00*/  IMAD.MOV.U32 R9, RZ, RZ, R90 ;  /* 0x000000ffff097224 */ /* 0x000fe400078e005a */
[----:B------:R-:W-:Y:S02]  /*16b10*/  IMAD.MOV.U32 R10, RZ, RZ, R152 ;  /* 0x000000ffff0a7224 */ /* 0x000fe400078e0098 */
[----:B------:R-:W-:Y:S01]  /*16b20*/  IMAD.MOV.U32 R11, RZ, RZ, R154 ;  /* 0x000000ffff0b7224 */ /* 0x000fe200078e009a */
[----:B------:R-:W-:Y:S06]  /*16b30*/  BAR.SYNC.DEFER_BLOCKING 0x0 ;  /* 0x0000000000007b1d */ /* 0x000fec0000010000 */
[----:B------:R-:W-:Y:S02]  /*16b40*/  STSM.16.M88.4 [R0], R8 ;  /* 0x0000000800007844 */ /* 0x000fe40000000200 */
[----:B------:R-:W-:Y:S06]  /*16b50*/  BAR.SYNC.DEFER_BLOCKING 0x0 ;  /* 0x0000000000007b1d */ /* 0x000fec0000010000 */
[----:B------:R-:W1:Y:S02]  /*16b60*/  LDS.128 R8, [R252] ;  /* 0x00000000fc087984 */ /* 0x000e640000000c00 */
[----:B------:R-:W-:Y:S06]  /*16b70*/  BAR.SYNC.DEFER_BLOCKING 0x0 ;  /* 0x0000000000007b1d */ /* 0x000fec0000010000 */
[----:B--2---:R-:W-:Y:S04]  /*16b80*/  STL.64 [R1+0x40], R12 ;  /* 0x0000400c01007387 */ /* 0x004fe80000100a00 */
[----:B------:R-:W-:Y:S04]  /*16b90*/  STL.64 [R1+0x48], R14 ;  /* 0x0000480e01007387 */ /* 0x000fe80000100a00 */
[----:B-1----:R1:W-:Y:S04]  /*16ba0*/  STL.64 [R1+0x30], R8 ;  /* 0x0000300801007387 */ /* 0x0023e80000100a00 */
[----:B------:R2:W-:Y:S01]  /*16bb0*/  STL.64 [R1+0x38], R10 ;  /* 0x0000380a01007387 */ /* 0x0005e20000100a00 */
[----:B-1----:R-:W-:-:S02]  /*16bc0*/  IMAD.MOV.U32 R8, RZ, RZ, R225 ;  /* 0x000000ffff087224 */ /* 0x002fc400078e00e1 */
[----:B------:R-:W-:Y:S01]  /*16bd0*/  IMAD.MOV.U32 R9, RZ, RZ, R227 ;  /* 0x000000ffff097224 */ /* 0x000fe200078e00e3 */
[----:B--2---:R-:W-:Y:S01]  /*16be0*/  MOV R10, R45 ;  /* 0x0000002d000a7202 */ /* 0x004fe20000000f00 */
[----:B------:R-:W-:Y:S01]  /*16bf0*/  IMAD.MOV.U32 R11, RZ, RZ, R47 ;  /* 0x000000ffff0b7224 */ /* 0x000fe200078e002f */
[----:B---3--:R1:W-:Y:S01]  /*16c00*/  STSM.16.M88.4 [R0], R4 ;  /* 0x0000000400007844 */ /* 0x0083e20000000200 */
[----:B------:R-:W-:Y:S06]  /*16c10*/  BAR.SYNC.DEFER_BLOCKING 0x0 ;  /* 0x0000000000007b1d */ /* 0x000fec0000010000 */
[----:B-1----:R-:W2:Y:S04]  /*16c20*/  LDL.LU R4, [R1+0x294] ;  /* 0x0002940001047983 */ /* 0x002ea80000300800 */
[----:B------:R-:W2:Y:S04]  /*16c30*/  LDL.LU R5, [R1+0x29c] ;  /* 0x00029c0001057983 */ /* 0x000ea80000300800 */
[----:B------:R-:W1:Y:S01]  /*16c40*/  LDS.128 R12, [R252] ;  /* 0x00000000fc0c7984 */ /* 0x000e620000000c00 */
[----:B------:R-:W-:Y:S06]  /*16c50*/  BAR.SYNC.DEFER_BLOCKING 0x0 ;  /* 0x0000000000007b1d */ /* 0x000fec0000010000 */
[----:B------:R-:W-:Y:S02]  /*16c60*/  STSM.16.M88.4 [R0], R8 ;  /* 0x0000000800007844 */ /* 0x000fe40000000200 */
[----:B------:R-:W-:Y:S06]  /*16c70*/  BAR.SYNC.DEFER_BLOCKING 0x0 ;  /* 0x0000000000007b1d */ /* 0x000fec0000010000 */
[----:B------:R-:W3:Y:S04]  /*16c80*/  LDS.128 R8, [R252] ;  /* 0x00000000fc087984 */ /* 0x000ee80000000c00 */
[----:B-1----:R-:W-:Y:S04]  /*16c90*/  STL.64 [R1+0x10], R12 ;  /* 0x0000100c01007387 */ /* 0x002fe80000100a00 */
[----:B------:R-:W-:Y:S04]  /*16ca0*/  STL.64 [R1+0x18], R14 ;  /* 0x0000180e01007387 */ /* 0x000fe80000100a00 */
[----:B---3--:R1:W-:Y:S04]  /*16cb0*/  STL.64 [R1], R8 ;  /* 0x0000000801007387 */ /* 0x0083e80000100a00 */
[----:B------:R3:W-:Y:S04]  /*16cc0*/  STL.64 [R1+0x8], R10 ;  /* 0x0000080a01007387 */ /* 0x0007e80000100a00 */
[----:B-1----:R-:W4:Y:S04]  /*16cd0*/  LDL.LU R8, [R1+0x1e4] ;  /* 0x0001e40001087983 */ /* 0x002f280000300800 */
[----:B------:R-:W4:Y:S04]  /*16ce0*/  LDL.LU R9, [R1+0x1ec] ;  /* 0x0001ec0001097983 */ /* 0x000f280000300800 */
[----:B---3--:R-:W4:Y:S04]  /*16cf0*/  LDL.LU R10, [R1+0xe4] ;  /* 0x0000e400010a7983 */ /* 0x008f280000300800 */
[----:B------:R-:W4:Y:S01]  /*16d00*/  LDL.LU R11, [R1+0xec] ;  /* 0x0000ec00010b7983 */ /* 0x000f220000300800 */
[----:B------:R-:W-:Y:S01]  /*16d10*/  BAR.SYNC.DEFER_BLOCKING 0x0 ;  /* 0x0000000000007b1d */ /* 0x000fe20000010000 */
[----:B------:R-:W-:-:S02]  /*16d20*/  IMAD.MOV.U32 R6, RZ, RZ, R49 ;  /* 0x000000ffff067224 */ /* 0x000fc400078e0031 */
[----:B------:R-:W-:-:S05]  /*16d30*/  IMAD.MOV.U32 R7, RZ, RZ, R51 ;  /* 0x000000ffff077224 */ /* 0x000fca00078e0033 */
[----:B--2---:R1:W-:Y:S01]  /*16d40*/  STSM.16.M88.4 [R0], R4 ;  /* 0x0000000400007844 */ /* 0x0043e20000000200 */
[----:B------:R-:W-:Y:S06]  /*16d50*/  BAR.SYNC.DEFER_BLOCKING 0x0 ;  /* 0x0000000000007b1d */ /* 0x000fec0000010000 */
[----:B------:R-:W-:Y:S01]  /*16d60*/  LDS.128 R248, [R252] ;  /* 0x00000000fcf87984 */ /* 0x000fe20000000c00 */
[----:B-1----:R-:W-:Y:S01]  /*16d70*/  IMAD.MOV.U32 R4, RZ, RZ, R89 ;  /* 0x000000ffff047224 */ /* 0x002fe200078e0059 */
[----:B------:R-:W-:Y:S01]  /*16d80*/  MOV R7, R155 ;  /* 0x0000009b00077202 */ /* 0x000fe20000000f00 */
[----:B------:R-:W-:-:S02]  /*16d90*/  IMAD.MOV.U32 R5, RZ, RZ, R91 ;  /* 0x000000ffff057224 */ /* 0x000fc400078e005b */
[----:B------:R-:W-:Y:S01]  /*16da0*/  IMAD.MOV.U32 R6, RZ, RZ, R153 ;  /* 0x000000ffff067224 */ /* 0x000fe200078e0099 */
[----:B------:R-:W-:Y:S06]  /*16db0*/  BAR.SYNC.DEFER_BLOCKING 0x0 ;  /* 0x0000000000007b1d */ /* 0x000fec0000010000 */
[----:B------:R-:W-:Y:S02]  /*16dc0*/  STSM.16.M88.4 [R0], R4 ;  /* 0x0000000400007844 */ /* 0x000fe40000000200 */
[----:B------:R-:W-:Y:S06]  /*16dd0*/  BAR.SYNC.DEFER_BLOCKING 0x0 ;  /* 0x0000000000007b1d */ /* 0x000fec0000010000 */
[----:B------:R-:W-:Y:S02]  /*16de0*/  LDS.128 R240, [R252] ;  /* 0x00000000fcf07984 */ /* 0x000fe40000000c00 */
[----:B------:R-:W-:Y:S06]  /*16df0*/  BAR.SYNC.DEFER_BLOCKING 0x0 ;  /* 0x0000000000007b1d */ /* 0x000fec0000010000 */
[----:B----4-:R1:W-:Y:S02]  /*16e00*/  STSM.16.M88.4 [R0], R8 ;  /* 0x0000000800007844 */ /* 0x0103e40000000200 */
[----:B------:R-:W-:Y:S06]  /*16e10*/  BAR.SYNC.DEFER_BLOCKING 0x0 ;  /* 0x0000000000007b1d */ /* 0x000fec0000010000 */
[----:B-1----:R-:W2:Y:S04]  /*16e20*/  LDL.LU R8, [R1+0x280] ;  /* 0x0002800001087983 */ /* 0x002ea80000300800 */
[----:B------:R-:W2:Y:S04]  /*16e30*/  LDL.LU R9, [R1+0x288] ;  /* 0x0002880001097983 */ /* 0x000ea80000300800 */
[----:B------:R-:W-:Y:S01]  /*16e40*/  LDS.128 R236, [R252] ;  /* 0x00000000fcec7984 */ /* 0x000fe20000000c00 */
[----:B------:R-:W-:-:S02]  /*16e50*/  IMAD.MOV.U32 R4, RZ, RZ, R220 ;  /* 0x000000ffff047224 */ /* 0x000fc400078e00dc */
[----:B------:R-:W-:Y:S02]  /*16e60*/  IMAD.MOV.U32 R5, RZ, RZ, R222 ;  /* 0x000000ffff057224 */ /* 0x000fe400078e00de */
[----:B------:R-:W-:Y:S02]  /*16e70*/  IMAD.MOV.U32 R6, RZ, RZ, R60 ;  /* 0x000000ffff067224 */ /* 0x000fe400078e003c */
[----:B------:R-:W-:Y:S01]  /*16e80*/  IMAD.MOV.U32 R7, RZ, RZ, R62 ;  /* 0x000000ffff077224 */ /* 0x000fe200078e003e */
[----:B------:R-:W-:Y:S06]  /*16e90*/  BAR.SYNC.DEFER_BLOCKING 0x0 ;  /* 0x0000000000007b1d */ /* 0x000fec0000010000 */
[----:B------:R-:W-:Y:S02]  /*16ea0*/  STSM.16.M88.4 [R0], R4 ;  /* 0x0000000400007844 */ /* 0x000fe40000000200 */
[----:B------:R-:W-:Y:S01]  /*16eb0*/  BAR.SYNC.DEFER_BLOCKING 0x0 ;  /* 0x0000000000007b1d */ /* 0x000fe20000010000 */
[----:B------:R-:W-:-:S02]  /*16ec0*/  IMAD.MOV.U32 R10, RZ, RZ, R116 ;  /* 0x000000ffff0a7224 */ /* 0x000fc400078e0074 */
[----:B------:R-:W-:-:S03]  /*16ed0*/  IMAD.MOV.U32 R11, RZ, RZ, R118 ;  /* 0x000000ffff0b7224 */ /* 0x000fc600078e0076 */
[----:B------:R-:W-:Y:S02]  /*16ee0*/  LDS.128 R232, [R252] ;  /* 0x00000000fce87984 */ /* 0x000fe40000000c00 */
[----:B------:R-:W-:Y:S06]  /*16ef0*/  BAR.SYNC.DEFER_BLOCKING 0x0 ;  /* 0x0000000000007b1d */ /* 0x000fec0000010000 */
[----:B--2---:R1:W-:Y:S02]  /*16f00*/  STSM.16.M88.4 [R0], R8 ;  /* 0x0000000800007844 */ /* 0x0043e40000000200 */
[----:B------:R-:W-:Y:S06]  /*16f10*/  BAR.SYNC.DEFER_BLOCKING 0x0 ;  /* 0x0000000000007b1d */ /* 0x000fec0000010000 */
[----:B-1----:R-:W2:Y:S04]  /*16f20*/  LDL.LU R8, [R1+0x150] ;  /* 0x0001500001087983 */ /* 0x002ea80000300800 */
[----:B------:R-:W2:Y:S04]  /*16f30*/  LDL.LU R9, [R1+0x158] ;  /* 0x0001580001097983 */ /* 0x000ea80000300800 */
[----:B------:R-:W2:Y:S04]  /*16f40*/  LDL.LU R10, [R1+0xd0] ;  /* 0x0000d000010a7983 */ /* 0x000ea80000300800 */
[----:B------:R-:W2:Y:S04]  /*16f50*/  LDL.LU R11, [R1+0xd8] ;  /* 0x0000d800010b7983 */ /* 0x000ea80000300800 */
[----:B------:R-:W-:Y:S01]  /*16f60*/  LDS.128 R228, [R252] ;  /* 0x00000000fce47984 */ /* 0x000fe20000000c00 */
[----:B------:R-:W-:Y:S01]  /*16f70*/  MOV R4, R92 ;  /* 0x0000005c00047202 */ /* 0x000fe20000000f00 */
[----:B------:R-:W-:-:S02]  /*16f80*/  IMAD.MOV.U32 R5, RZ, RZ, R94 ;  /* 0x000000ffff057224 */ /* 0x000fc400078e005e */
[----:B------:R-:W-:Y:S02]  /*16f90*/  IMAD.MOV.U32 R6, RZ, RZ, R168 ;  /* 0x000000ffff067224 */ /* 0x000fe400078e00a8 */
[----:B------:R-:W-:Y:S01]  /*16fa0*/  IMAD.MOV.U32 R7, RZ, RZ, R170 ;  /* 0x000000ffff077224 */ /* 0x000fe200078e00aa */
[----:B------:R-:W-:Y:S06]  /*16fb0*/  BAR.SYNC.DEFER_BLOCKING 0x0 ;  /* 0x0000000000007b1d */ /* 0x000fec0000010000 */
[----:B------:R1:W-:Y:S02]  /*16fc0*/  STSM.16.M88.4 [R0], R4 ;  /* 0x0000000400007844 */ /* 0x0003e40000000200 */
[----:B------:R-:W-:Y:S06]  /*16fd0*/  BAR.SYNC.DEFER_BLOCKING 0x0 ;  /* 0x0000000000007b1d */ /* 0x000fec0000010000 */
[----:B------:R-:W-:Y:S02]  /*16fe0*/  LDS.128 R224, [R252] ;  /* 0x00000000fce07984 */ /* 0x000fe40000000c00 */
[----:B------:R-:W-:Y:S01]  /*16ff0*/  BAR.SYNC.DEFER_BLOCKING 0x0 ;  /* 0x0000000000007b1d */ /* 0x000fe20000010000 */
[----:B-1----:R-:W-:-:S02]  /*17000*/  IMAD.MOV.U32 R4, RZ, RZ, R221 ;  /* 0x000000ffff047224 */ /* 0x002fc400078e00dd */
[----:B------:R-:W-:-:S03]  /*17010*/  IMAD.MOV.U32 R5, RZ, RZ, R223 ;  /* 0x000000ffff057224 */ /* 0x000fc600078e00df */
[----:B--2---:R1:W-:Y:S02]  /*17020*/  STSM.16.M88.4 [R0], R8 ;  /* 0x0000000800007844 */ /* 0x0043e40000000200 */
[----:B------:R-:W-:Y:S06]  /*17030*/  BAR.SYNC.DEFER_BLOCKING 0x0 ;  /* 0x0000000000007b1d */ /* 0x000fec0000010000 */
[----:B-1----:R-:W2:Y:S04]  /*17040*/  LDL.LU R8, [R1+0x284] ;  /* 0x0002840001087983 */ /* 0x002ea80000300800 */
[----:B------:R-:W2:Y:S04]  /*17050*/  LDL.LU R9, [R1+0x28c] ;  /* 0x00028c0001097983 */ /* 0x000ea80000300800 */
[----:B------:R-:W3:Y:S04]  /*17060*/  LDL.LU R12, [R1+0x154] ;  /* 0x00015400010c7983 */ /* 0x000ee80000300800 */
[----:B------:R-:W3:Y:S04]  /*17070*/  LDL.LU R13, [R1+0x15c] ;  /* 0x00015c00010d7983 */ /* 0x000ee80000300800 */
[----:B------:R-:W3:Y:S04]  /*17080*/  LDL.LU R14, [R1+0xd4] ;  /* 0x0000d400010e7983 */ /* 0x000ee80000300800 */
[----:B------:R-:W3:Y:S04]  /*17090*/  LDL.LU R15, [R1+0xdc] ;  /* 0x0000dc00010f7983 */ /* 0x000ee80000300800 */
[----:B------:R-:W-:Y:S01]  /*170a0*/  LDS.128 R220, [R252] ;  /* 0x00000000fcdc7984 */ /* 0x000fe20000000c00 */
[----:B------:R-:W-:Y:S01]  /*170b0*/  IMAD.MOV.U32 R6, RZ, RZ, R61 ;  /* 0x000000ffff067224 */ /* 0x000fe200078e003d */
[----:B------:R-:W-:Y:S01]  /*170c0*/  MOV R7, R63 ;  /* 0x0000003f00077202 */ /* 0x000fe20000000f00 */
[----:B------:R-:W-:Y:S06]  /*170d0*/  BAR.SYNC.DEFER_BLOCKING 0x0 ;  /* 0x0000000000007b1d */ /* 0x000fec0000010000 */
[----:B------:R-:W4:Y:S04]  /*170e0*/  LDL.LU R40, [R1+0x270] ;  /* 0x0002700001287983 */ /* 0x000f280000300800 */
[----:B------:R-:W4:Y:S01]  /*170f0*/  LDL.LU R41, [R1+0x278] ;  /* 0x0002780001297983 */ /* 0x000f220000300800 */
[----:B------:R-:W-:-:S02]  /*17100*/  IMAD.MOV.U32 R10, RZ, RZ, R117 ;  /* 0x000000ffff0a7224 */ /* 0x000fc400078e0075 */
[----:B------:R-:W-:Y:S01]  /*17110*/  IMAD.MOV.U32 R11, RZ, RZ, R119 ;  /* 0x000000ffff0b7224 */ /* 0x000fe200078e0077 */
[----:B------:R-:W3:Y:S04]  /*17120*/  LDL.LU R32, [R1+0x140] ;  /* 0x0001400001207983 */ /* 0x000ee80000300800 */
[----:B------:R-:W4:Y:S04]  /*17130*/  LDL.LU R33, [R1+0x148] ;  /* 0x0001480001217983 */ /* 0x000f280000300800 */
[----:B------:R-:W-:Y:S01]  /*17140*/  STSM.16.M88.4 [R0], R4 ;  /* 0x0000000400007844 */ /* 0x000fe20000000200 */
[----:B------:R-:W-:Y:S06]  /*17150*/  BAR.SYNC.DEFER_BLOCKING 0x0 ;  /* 0x0000000000007b1d */ /* 0x000fec0000010000 */
[----:B------:R-:W4:Y:S04]  /*17160*/  LDL.LU R34, [R1+0xa0] ;  /* 0x0000a00001227983 */ /* 0x000f280000300800 */
[----:B------:R-:W4:Y:S04]  /*17170*/  LDL.LU R35, [R1+0xa8] ;  /* 0x0000a80001237983 */ /* 0x000f280000300800 */
[----:B------:R-:W-:Y:S01]  /*17180*/  LDS.128 R4, [R252] ;  /* 0x00000000fc047984 */ /* 0x000fe20000000c00 */
[----:B------:R-:W-:Y:S01]  /*17190*/  BAR.SYNC.DEFER_BLOCKING 0x0 ;  /* 0x0000000000007b1d */ /* 0x000fe20000010000 */
[----:B------:R-:W-:-:S02]  /*171a0*/  IMAD.MOV.U32 R45, RZ, RZ, R218 ;  /* 0x000000ffff2d7224 */ /* 0x000fc400078e00da */
[----:B------:R-:W-:-:S03]  /*171b0*/  IMAD.MOV.U32 R47, RZ, RZ, R66 ;  /* 0x000000ffff2f7224 */ /* 0x000fc600078e0042 */
[----:B--2---:R1:W-:Y:S02]  /*171c0*/  STSM.16.M88.4 [R0], R8 ;  /* 0x0000000800007844 */ /* 0x0043e40000000200 */
[----:B------:R-:W-:Y:S06]  /*171d0*/  BAR.SYNC.DEFER_BLOCKING 0x0 ;  /* 0x0000000000007b1d */ /* 0x000fec0000010000 */
[----:B------:R-:W-:Y:S01]  /*171e0*/  LDS.128 R28, [R252] ;  /* 0x00000000fc1c7984 */ /* 0x000fe20000000c00 */
[----:B-1----:R-:W-:Y:S02]  /*171f0*/  IMAD.MOV.U32 R8, RZ, RZ, R93 ;  /* 0x000000ffff087224 */ /* 0x002fe400078e005d */
[----:B------:R-:W-:-:S02]  /*17200*/  IMAD.MOV.U32 R9, RZ, RZ, R95 ;  /* 0x000000ffff097224 */ /* 0x000fc400078e005f */
[----:B------:R-:W-:Y:S02]  /*17210*/  IMAD.MOV.U32 R10, RZ, RZ, R169 ;  /* 0x000000ffff0a7224 */ /* 0x000fe400078e00a9 */
[----:B------:R-:W-:Y:S01]  /*17220*/  IMAD.MOV.U32 R11, RZ, RZ, R171 ;  /* 0x000000ffff0b7224 */ /* 0x000fe200078e00ab */
[----:B------:R-:W-:Y:S06]  /*17230*/  BAR.SYNC.DEFER_BLOCKING 0x0 ;  /* 0x0000000000007b1d */ /* 0x000fec0000010000 */
[----:B------:R-:W-:Y:S02]  /*17240*/  STSM.16.M88.4 [R0], R8 ;  /* 0x0000000800007844 */ /* 0x000fe40000000200 */
[----:B------:R-:W-:Y:S06]  /*17250*/  BAR.SYNC.DEFER_BLOCKING 0x0 ;  /* 0x0000000000007b1d */ /* 0x000fec0000010000 */
[----:B------:R-:W-:Y:S02]  /*17260*/  LDS.128 R24, [R252] ;  /* 0x00000000fc187984 */ /* 0x000fe40000000c00 */
[----:B------:R-:W-:Y:S06]  /*17270*/  BAR.SYNC.DEFER_BLOCKING 0x0 ;  /* 0x0000000000007b1d */ /* 0x000fec0000010000 */
[----:B---3--:R-:W-:Y:S02]  /*17280*/  STSM.16.M88.4 [R0], R12 ;  /* 0x0000000c00007844 */ /* 0x008fe40000000200 */
[----:B------:R-:W-:Y:S06]  /*17290*/  BAR.SYNC.DEFER_BLOCKING 0x0 ;  /* 0x0000000000007b1d */ /* 0x000fec0000010000 */
[----:B------:R-:W-:Y:S02]  /*172a0*/  LDS.128 R20, [R252] ;  /* 0x00000000fc147984 */ /* 0x000fe40000000c00 */
[----:B------:R-:W-:Y:S06]  /*172b0*/  BAR.SYNC.DEFER_BLOCKING 0x0 ;  /* 0x0000000000007b1d */ /* 0x000fec0000010000 */
[----:B------:R1:W-:Y:S02]  /*172c0*/  STSM.16.M88.4 [R0], R44 ;  /* 0x0000002c00007844 */ /* 0x0003e40000000200 */
[----:B------:R-:W-:Y:S06]  /*172d0*/  BAR.SYNC.DEFER_BLOCKING 0x0 ;  /* 0x0000000000007b1d */ /* 0x000fec0000010000 */
[----:B-1----:R-:W2:Y:S04]  /*172e0*/  LDL.LU R44, [R1+0x274] ;  /* 0x00027400012c7983 */ /* 0x002ea80000300800 */
[----:B------:R-:W2:Y:S04]  /*172f0*/  LDL.LU R45, [R1+0x27c] ;  /* 0x00027c00012d7983 */ /* 0x000ea80000300800 */
[----:B------:R-:W3:Y:S04]  /*17300*/  LDL.LU R48, [R1+0x144] ;  /* 0x0001440001307983 */ /* 0x000ee80000300800 */
[----:B------:R-:W-:Y:S01]  /*17310*/  LDS.128 R16, [R252] ;  /* 0x00000000fc107984 */ /* 0x000fe20000000c00 */
[----:B------:R-:W-:Y:S06]  /*17320*/  BAR.SYNC.DEFER_BLOCKING 0x0 ;  /* 0x0000000000007b1d */ /* 0x000fec0000010000 */
[----:B------:R-:W3:Y:S04]  /*17330*/  LDL.LU R49, [R1+0x14c] ;  /* 0x00014c0001317983 */ /* 0x000ee80000300800 */
[----:B------:R-:W3:Y:S04]  /*17340*/  LDL.LU R50, [R1+0xa4] ;  /* 0x0000a40001327983 */ /* 0x000ee80000300800 */
[----:B------:R-:W3:Y:S01]  /*17350*/  LDL.LU R51, [R1+0xac] ;  /* 0x0000ac0001337983 */ /* 0x000ee20000300800 */
[----:B------:R-:W-:Y:S01]  /*17360*/  IMAD.MOV.U32 R8, RZ, RZ, R204 ;  /* 0x000000ffff087224 */ /* 0x000fe200078e00cc */
[----:B------:R-:W-:Y:S01]  /*17370*/  MOV R9, R206 ;  /* 0x000000ce00097202 */ /* 0x000fe20000000f00 */
[----:B------:R-:W-:Y:S01]  /*17380*/  IMAD.MOV.U32 R10, RZ, RZ, R100 ;  /* 0x000000ffff0a7224 */ /* 0x000fe200078e0064 */
[----:B------:R-:W3:Y:S04]  /*17390*/  LDL.LU R88, [R1+0x260] ;  /* 0x0002600001587983 */ /* 0x000ee80000300800 */
[----:B----4-:R-:W-:Y:S01]  /*173a0*/  STSM.16.M88.4 [R0], R40 ;  /* 0x0000002800007844 */ /* 0x010fe20000000200 */
[----:B------:R-:W-:Y:S01]  /*173b0*/  BAR.SYNC.DEFER_BLOCKING 0x0 ;  /* 0x0000000000007b1d */ /* 0x000fe20000010000 */
[----:B------:R-:W-:-:S05]  /*173c0*/  IMAD.MOV.U32 R11, RZ, RZ, R102 ;  /* 0x000000ffff0b7224 */ /* 0x000fca00078e0066 */
[----:B------:R-:W4:Y:S04]  /*173d0*/  LDL.LU R89, [R1+0x268] ;  /* 0x0002680001597983 */ /* 0x000f280000300800 */
[----:B------:R-:W-:Y:S01]  /*173e0*/  LDS.128 R12, [R252] ;  /* 0x00000000fc0c7984 */ /* 0x000fe20000000c00 */
[----:B------:R-:W-:Y:S06]  /*173f0*/  BAR.SYNC.DEFER_BLOCKING 0x0 ;  /* 0x0000000000007b1d */ /* 0x000fec0000010000 */
[----:B------:R-:W-:Y:S02]  /*17400*/  STSM.16.M88.4 [R0], R8 ;  /* 0x0000000800007844 */ /* 0x000fe40000000200 */
[----:B------:R-:W-:Y:S06]  /*17410*/  BAR.SYNC.DEFER_BLOCKING 0x0 ;  /* 0x0000000000007b1d */ /* 0x000fec0000010000 */
[----:B------:R-:W-:Y:S02]  /*17420*/  LDS.128 R8, [R252] ;  /* 0x00000000fc087984 */ /* 0x000fe40000000c00 */
[----:B------:R-:W-:Y:S06]  /*17430*/  BAR.SYNC.DEFER_BLOCKING 0x0 ;  /* 0x0000000000007b1d */ /* 0x000fec0000010000 */
[----:B------:R1:W-:Y:S02]  /*17440*/  STSM.16.M88.4 [R0], R32 ;  /* 0x0000002000007844 */ /* 0x0003e40000000200 */
[----:B------:R-:W-:Y:S06]  /*17450*/  BAR.SYNC.DEFER_BLOCKING 0x0 ;  /* 0x0000000000007b1d */ /* 0x000fec0000010000 */
[----:B------:R-:W-:Y:S01]  /*17460*/  LDS.128 R40, [R252] ;  /* 0x00000000fc287984 */ /* 0x000fe20000000c00 */
[----:B-1----:R-:W-:-:S02]  /*17470*/  IMAD.MOV.U32 R32, RZ, RZ, R217 ;  /* 0x000000ffff207224 */ /* 0x002fc400078e00d9 */
[----:B------:R-:W-:Y:S01]  /*17480*/  IMAD.MOV.U32 R33, RZ, RZ, R219 ;  /* 0x000000ffff217224 */ /* 0x000fe200078e00db */
[----:B------:R-:W-:Y:S01]  /*17490*/  BAR.SYNC.DEFER_BLOCKING 0x0 ;  /* 0x0000000000007b1d */ /* 0x000fe20000010000 */
[----:B------:R-:W-:Y:S02]  /*174a0*/  IMAD.MOV.U32 R34, RZ, RZ, R65 ;  /* 0x000000ffff227224 */ /* 0x000fe400078e0041 */
[----:B------:R-:W-:-:S05]  /*174b0*/  IMAD.MOV.U32 R35, RZ, RZ, R67 ;  /* 0x000000ffff237224 */ /* 0x000fca00078e0043 */
[----:B------:R-:W-:Y:S01]  /*174c0*/  STSM.16.M88.4 [R0], R32 ;  /* 0x0000002000007844 */ /* 0x000fe20000000200 */
[----:B------:R-:W-:Y:S01]  /*174d0*/  BAR.SYNC.DEFER_BLOCKING 0x0 ;  /* 0x0000000000007b1d */ /* 0x000fe20000010000 */
[----:B------:R-:W-:Y:S01]  /*174e0*/  MOV R46, R121 ;  /* 0x00000079002e7202 */ /* 0x000fe20000000f00 */
[----:B------:R-:W-:-:S04]  /*174f0*/  IMAD.MOV.U32 R47, RZ, RZ, R123 ;  /* 0x000000ffff2f7224 */ /* 0x000fc800078e007b */
[----:B------:R-:W-:Y:S02]  /*17500*/  LDS.128 R32, [R252] ;  /* 0x00000000fc207984 */ /* 0x000fe40000000c00 */
[----:B------:R-:W-:Y:S06]  /*17510*/  BAR.SYNC.DEFER_BLOCKING 0x0 ;  /* 0x0000000000007b1d */ /* 0x000fec0000010000 */
[----:B--2---:R1:W-:Y:S02]  /*17520*/  STSM.16.M88.4 [R0], R44 ;  /* 0x0000002c00007844 */ /* 0x0043e40000000200 */
        /* <DEDUP_REMOVED lines=8> */
[----:B------:R-:W-:Y:S06]  /*175b0*/  BAR.SYNC.DEFER_BLOCKING 0x0 ;  /* 0x0000000000007b1d */ /* 0x000fec0000010000 */
[----:B------:R-:W-:Y:S02]  /*175c0*/  LDS.128 R60, [R252] ;  /* 0x00000000fc3c7984 */ /* 0x000fe40000000c00 */
[----:B------:R-:W-:Y:S06]  /*175d0*/  BAR.SYNC.DEFER_BLOCKING 0x0 ;  /* 0x0000000000007b1d */ /* 0x000fec0000010000 */
[----:B---3--:R-:W-:Y:S02]  /*175e0*/  STSM.16.M88.4 [R0], R48 ;  /* 0x0000003000007844 */ /* 0x008fe40000000200 */
[----:B------:R-:W-:Y:S01]  /*175f0*/  BAR.SYNC.DEFER_BLOCKING 0x0 ;  /* 0x0000000000007b1d */ /* 0x000fe20000010000 */
[----:B------:R-:W-:Y:S01]  /*17600*/  MOV R92, R212 ;  /* 0x000000d4005c7202 */ /* 0x000fe20000000f00 */
[----:B------:R-:W-:-:S02]  /*17610*/  IMAD.MOV.U32 R93, RZ, RZ, R214 ;  /* 0x000000ffff5d7224 */ /* 0x000fc400078e00d6 */
[----:B------:R-:W-:Y:S02]  /*17620*/  IMAD.MOV.U32 R94, RZ, RZ, R68 ;  /* 0x000000ffff5e7224 */ /* 0x000fe400078e0044 */
[----:B------:R-:W-:Y:S01]  /*17630*/  LDS.128 R48, [R252] ;  /* 0x00000000fc307984 */ /* 0x000fe20000000c00 */
        /* <DEDUP_REMOVED lines=8> */
[----:B----4-:R1:W-:Y:S02]  /*176c0*/  STSM.16.M88.4 [R0], R88 ;  /* 0x0000005800007844 */ /* 0x0103e40000000200 */
        /* <DEDUP_REMOVED lines=8> */
[----:B------:R-:W-:Y:S01]  /*17750*/  IMAD.MOV.U32 R102, RZ, RZ, R172 ;  /* 0x000000ffff667224 */ /* 0x000fe200078e00ac */
[----:B------:R-:W3:Y:S01]  /*17760*/  LDL.LU R68, [R1+0x264] ;  /* 0x0002640001447983 */ /* 0x000ee20000300800 */
[----:B------:R-:W-:Y:S01]  /*17770*/  IMAD.MOV.U32 R103, RZ, RZ, R174 ;  /* 0x000000ffff677224 */ /* 0x000fe200078e00ae */
[----:B------:R-:W-:Y:S06]  /*17780*/  BAR.SYNC.DEFER_BLOCKING 0x0 ;  /* 0x0000000000007b1d */ /* 0x000fec0000010000 */
[----:B------:R-:W-:Y:S02]  /*17790*/  STSM.16.M88.4 [R0], R100 ;  /* 0x0000006400007844 */ /* 0x000fe40000000200 */
[----:B------:R-:W-:Y:S06]  /*177a0*/  BAR.SYNC.DEFER_BLOCKING 0x0 ;  /* 0x0000000000007b1d */ /* 0x000fec0000010000 */
[----:B------:R-:W-:Y:S02]  /*177b0*/  LDS.128 R100, [R252] ;  /* 0x00000000fc647984 */ /* 0x000fe40000000c00 */
[----:B------:R-:W-:Y:S06]  /*177c0*/  BAR.SYNC.DEFER_BLOCKING 0x0 ;  /* 0x0000000000007b1d */ /* 0x000fec0000010000 */
[----:B--2---:R1:W-:Y:S02]  /*177d0*/  STSM.16.M88.4 [R0], R88 ;  /* 0x0000005800007844 */ /* 0x0043e40000000200 */
[----:B------:R-:W-:Y:S01]  /*177e0*/  BAR.SYNC.DEFER_BLOCKING 0x0 ;  /* 0x0000000000007b1d */ /* 0x000fe20000010000 */
[----:B-1----:R-:W-:-:S05]  /*177f0*/  MOV R90, R69 ;  /* 0x00000045005a7202 */ /* 0x002fca0000000f00 */
[----:B------:R-:W3:Y:S04]  /*17800*/  LDL.LU R69, [R1+0x26c] ;  /* 0x00026c0001457983 */ /* 0x000ee80000300800 */
[----:B------:R-:W-:Y:S01]  /*17810*/  LDS.128 R116, [R252] ;  /* 0x00000000fc747984 */ /* 0x000fe20000000c00 */
        /* <DEDUP_REMOVED lines=9> */
[----:B------:R-:W-:Y:S01]  /*178b0*/  BAR.SYNC.DEFER_BLOCKING 0x0 ;  /* 0x0000000000007b1d */ /* 0x000fe20000010000 */
[----:B------:R-:W-:Y:S01]  /*178c0*/  IMAD.MOV.U32 R96, RZ, RZ, R97 ;  /* 0x000000ffff607224 */ /* 0x000fe200078e0061 */
[----:B------:R-:W-:Y:S01]  /*178d0*/  MOV R98, R173 ;  /* 0x000000ad00627202 */ /* 0x000fe20000000f00 */
[----:B------:R-:W-:Y:S02]  /*178e0*/  IMAD.MOV.U32 R97, RZ, RZ, R99 ;  /* 0x000000ffff617224 */ /* 0x000fe400078e0063 */
[----:B------:R-:W-:Y:S01]  /*178f0*/  IMAD.MOV.U32 R99, RZ, RZ, R175 ;  /* 0x000000ffff637224 */ /* 0x000fe200078e00af */
        /* <DEDUP_REMOVED lines=8> */
[----:B------:R-:W2:Y:S04]  /*17980*/  LDL.LU R98, [R1+0x84] ;  /* 0x0000840001627983 */ /* 0x000ea80000300800 */
[----:B------:R-:W2:Y:S04]  /*17990*/  LDL.LU R99, [R1+0x8c] ;  /* 0x00008c0001637983 */ /* 0x000ea80000300800 */
[----:B------:R-:W-:Y:S01]  /*179a0*/  LDS.128 R156, [R252] ;  /* 0x00000000fc9c7984 */ /* 0x000fe20000000c00 */
[----:B------:R-:W-:Y:S01]  /*179b0*/  BAR.SYNC.DEFER_BLOCKING 0x0 ;  /* 0x0000000000007b1d */ /* 0x000fe20000010000 */
[----:B------:R-:W-:-:S02]  /*179c0*/  IMAD.MOV.U32 R121, RZ, RZ, R210 ;  /* 0x000000ffff797224 */ /* 0x000fc400078e00d2 */
        /* <DEDUP_REMOVED lines=10> */
[----:B------:R-:W-:Y:S06]  /*17a70*/  BAR.SYNC.DEFER_BLOCKING 0x0 ;  /* 0x0000000000007b1d */ /* 0x000fec0000010000 */
[----:B------:R-:W-:Y:S02]  /*17a80*/  STSM.16.M88.4 [R0], R120 ;  /* 0x0000007800007844 */ /* 0x000fe40000000200 */
        /* <DEDUP_REMOVED lines=9> */
[----:B------:R-:W-:Y:S02]  /*17b20*/  IMAD.MOV.U32 R97, RZ, RZ, R106 ;  /* 0x000000ffff617224 */ /* 0x000fe400078e006a */
[----:B------:R-:W-:Y:S02]  /*17b30*/  IMAD.MOV.U32 R98, RZ, RZ, R176 ;  /* 0x000000ffff627224 */ /* 0x000fe400078e00b0 */
[----:B------:R-:W-:Y:S01]  /*17b40*/  IMAD.MOV.U32 R99, RZ, RZ, R178 ;  /* 0x000000ffff637224 */ /* 0x000fe200078e00b2 */
[----:B------:R-:W-:Y:S06]  /*17b50*/  BAR.SYNC.DEFER_BLOCKING 0x0 ;  /* 0x0000000000007b1d */ /* 0x000fec0000010000 */
[----:B------:R-:W-:Y:S02]  /*17b60*/  STSM.16.M88.4 [R0], R96 ;  /* 0x0000006000007844 */ /* 0x000fe40000000200 */
[----:B------:R-:W-:Y:S06]  /*17b70*/  BAR.SYNC.DEFER_BLOCKING 0x0 ;  /* 0x0000000000007b1d */ /* 0x000fec0000010000 */
[----:B------:R-:W-:Y:S02]  /*17b80*/  LDS.128 R96, [R252] ;  /* 0x00000000fc607984 */ /* 0x000fe40000000c00 */
[----:B------:R-:W-:Y:S06]  /*17b90*/  BAR.SYNC.DEFER_BLOCKING 0x0 ;  /* 0x0000000000007b1d */ /* 0x000fec0000010000 */
[----:B---3--:R1:W-:Y:S02]  /*17ba0*/  STSM.16.M88.4 [R0], R160 ;  /* 0x000000a000007844 */ /* 0x0083e40000000200 */
[----:B-1----:R-:W-:-:S02]  /*17bb0*/  IMAD.MOV.U32 R162, RZ, RZ, R73 ;  /* 0x000000ffffa27224 */ /* 0x002fc400078e0049 */
[----:B------:R-:W-:Y:S01]  /*17bc0*/  IMAD.MOV.U32 R163, RZ, RZ, R75 ;  /* 0x000000ffffa37224 */ /* 0x000fe200078e004b */
[----:B------:R-:W-:Y:S01]  /*17bd0*/  BAR.SYNC.DEFER_BLOCKING 0x0 ;  /* 0x0000000000007b1d */ /* 0x000fe20000010000 */
[----:B------:R-:W-:Y:S01]  /*17be0*/  MOV R160, R209 ;  /* 0x000000d100a07202 */ /* 0x000fe20000000f00 */
[----:B------:R-:W-:-:S04]  /*17bf0*/  IMAD.MOV.U32 R161, RZ, RZ, R211 ;  /* 0x000000ffffa17224 */ /* 0x000fc800078e00d3 */
[----:B------:R-:W-:Y:S02]  /*17c00*/  LDS.128 R72, [R252] ;  /* 0x00000000fc487984 */ /* 0x000fe40000000c00 */
[----:B------:R-:W-:Y:S06]  /*17c10*/  BAR.SYNC.DEFER_BLOCKING 0x0 ;  /* 0x0000000000007b1d */ /* 0x000fec0000010000 */
[----:B------:R1:W-:Y:S04]  /*17c20*/  STSM.16.M88.4 [R0], R160 ;  /* 0x000000a000007844 */ /* 0x0003e80000000200 */
[----:B-1----:R-:W2:Y:S04]  /*17c30*/  LDL.LU R160, [R1+0x214] ;  /* 0x0002140001a07983 */ /* 0x002ea80000300800 */
[----:B------:R-:W2:Y:S01]  /*17c40*/  LDL.LU R161, [R1+0x21c] ;  /* 0x00021c0001a17983 */ /* 0x000ea20000300800 */
[----:B------:R-:W-:-:S02]  /*17c50*/  IMAD.MOV.U32 R162, RZ, RZ, R129 ;  /* 0x000000ffffa27224 */ /* 0x000fc400078e0081 */
[----:B------:R-:W-:Y:S01]  /*17c60*/  IMAD.MOV.U32 R163, RZ, RZ, R131 ;  /* 0x000000ffffa37224 */ /* 0x000fe200078e0083 */
[----:B------:R-:W-:Y:S06]  /*17c70*/  BAR.SYNC.DEFER_BLOCKING 0x0 ;  /* 0x0000000000007b1d */ /* 0x000fec0000010000 */
[----:B------:R-:W-:Y:S02]  /*17c80*/  LDS.128 R128, [R252] ;  /* 0x00000000fc807984 */ /* 0x000fe40000000c00 */
[----:B------:R-:W-:Y:S06]  /*17c90*/  BAR.SYNC.DEFER_BLOCKING 0x0 ;  /* 0x0000000000007b1d */ /* 0x000fec0000010000 */
[----:B--2---:R1:W-:Y:S02]  /*17ca0*/  STSM.16.M88.4 [R0], R160 ;  /* 0x000000a000007844 */ /* 0x0043e40000000200 */
[----:B-1----:R-:W-:Y:S01]  /*17cb0*/  MOV R160, R105 ;  /* 0x0000006900a07202 */ /* 0x002fe20000000f00 */
[----:B------:R-:W-:Y:S01]  /*17cc0*/  IMAD.MOV.U32 R161, RZ, RZ, R107 ;  /* 0x000000ffffa17224 */ /* 0x000fe200078e006b */
[----:B------:R-:W-:Y:S01]  /*17cd0*/  BAR.SYNC.DEFER_BLOCKING 0x0 ;  /* 0x0000000000007b1d */ /* 0x000fe20000010000 */
[----:B------:R-:W-:-:S02]  /*17ce0*/  IMAD.MOV.U32 R162, RZ, RZ, R177 ;  /* 0x000000ffffa27224 */ /* 0x000fc400078e00b1 */
[----:B------:R-:W-:-:S03]  /*17cf0*/  IMAD.MOV.U32 R163, RZ, RZ, R179 ;  /* 0x000000ffffa37224 */ /* 0x000fc600078e00b3 */
        /* <DEDUP_REMOVED lines=10> */
[----:B------:R-:W-:Y:S01]  /*17da0*/  IMAD.MOV.U32 R168, RZ, RZ, R184 ;  /* 0x000000ffffa87224 */ /* 0x000fe200078e00b8 */
[----:B------:R-:W-:Y:S01]  /*17db0*/  MOV R170, R76 ;  /* 0x0000004c00aa7202 */ /* 0x000fe20000000f00 */
[----:B------:R-:W-:-:S02]  /*17dc0*/  IMAD.MOV.U32 R169, RZ, RZ, R186 ;  /* 0x000000ffffa97224 */ /* 0x000fc400078e00ba */
[----:B------:R-:W-:Y:S01]  /*17dd0*/  IMAD.MOV.U32 R171, RZ, RZ, R78 ;  /* 0x000000ffffab7224 */ /* 0x000fe200078e004e */
        /* <DEDUP_REMOVED lines=32> */
[----:B------:R-:W-:Y:S02]  /*17fe0*/  IMAD.MOV.U32 R180, RZ, RZ, R185 ;  /* 0x000000ffffb47224 */ /* 0x000fe400078e00b9 */
[----:B------:R-:W-:-:S03]  /*17ff0*/  IMAD.MOV.U32 R181, RZ, RZ, R187 ;  /* 0x000000ffffb57224 */ /* 0x000fc600078e00bb */
[----:B------:R-:W-:Y:S02]  /*18000*/  LDS.128 R76, [R252] ;  /* 0x00000000fc4c7984 */ /* 0x000fe40000000c00 */
[----:B------:R-:W-:Y:S06]  /*18010*/  BAR.SYNC.DEFER_BLOCKING 0x0 ;  /* 0x0000000000007b1d */ /* 0x000fec0000010000 */
[----:B------:R1:W-:Y:S04]  /*18020*/  STSM.16.M88.4 [R0], R180 ;  /* 0x000000b400007844 */ /* 0x0003e80000000200 */
[----:B-1----:R-:W2:Y:S04]  /*18030*/  LDL.LU R180, [R1+0x204] ;  /* 0x0002040001b47983 */ /* 0x002ea80000300800 */
[----:B------:R-:W2:Y:S01]  /*18040*/  LDL.LU R181, [R1+0x20c] ;  /* 0x00020c0001b57983 */ /* 0x000ea20000300800 */
[----:B------:R-:W-:Y:S01]  /*18050*/  MOV R182, R133 ;  /* 0x0000008500b67202 */ /* 0x000fe20000000f00 */
[----:B------:R-:W-:Y:S01]  /*18060*/  IMAD.MOV.U32 R183, RZ, RZ, R135 ;  /* 0x000000ffffb77224 */ /* 0x000fe200078e0087 */
[----:B------:R-:W-:Y:S06]  /*18070*/  BAR.SYNC.DEFER_BLOCKING 0x0 ;  /* 0x0000000000007b1d */ /* 0x000fec0000010000 */
[----:B------:R-:W-:Y:S02]  /*18080*/  LDS.128 R132, [R252] ;  /* 0x00000000fc847984 */ /* 0x000fe40000000c00 */
[----:B------:R-:W-:Y:S06]  /*18090*/  BAR.SYNC.DEFER_BLOCKING 0x0 ;  /* 0x0000000000007b1d */ /* 0x000fec0000010000 */
[----:B--2---:R1:W-:Y:S02]  /*180a0*/  STSM.16.M88.4 [R0], R180 ;  /* 0x000000b400007844 */ /* 0x0043e40000000200 */
[----:B-1----:R-:W-:-:S02]  /*180b0*/  IMAD.MOV.U32 R180, RZ, RZ, R109 ;  /* 0x000000ffffb47224 */ /* 0x002fc400078e006d */
[----:B------:R-:W-:Y:S01]  /*180c0*/  IMAD.MOV.U32 R181, RZ, RZ, R111 ;  /* 0x000000ffffb57224 */ /* 0x000fe200078e006f */
[----:B------:R-:W-:Y:S01]  /*180d0*/  BAR.SYNC.DEFER_BLOCKING 0x0 ;  /* 0x0000000000007b1d */ /* 0x000fe20000010000 */
[----:B------:R-:W-:Y:S02]  /*180e0*/  IMAD.MOV.U32 R182, RZ, RZ, R193 ;  /* 0x000000ffffb67224 */ /* 0x000fe400078e00c1 */
        /* <DEDUP_REMOVED lines=10> */
[----:B------:R-:W-:Y:S06]  /*18190*/  BAR.SYNC.DEFER_BLOCKING 0x0 ;  /* 0x0000000000007b1d */ /* 0x000fec0000010000 */
[----:B--2---:R1:W-:Y:S02]  /*181a0*/  STSM.16.M88.4 [R0], R180 ;  /* 0x000000b400007844 */ /* 0x0043e40000000200 */
[----:B------:R-:W-:Y:S06]  /*181b0*/  BAR.SYNC.DEFER_BLOCKING 0x0 ;  /* 0x0000000000007b1d */ /* 0x000fec0000010000 */
[----:B-1----:R-:W2:Y:S04]  /*181c0*/  LDL.LU R180, [R1+0x1f0] ;  /* 0x0001f00001b47983 */ /* 0x002ea80000300800 */
[----:B------:R-:W2:Y:S04]  /*181d0*/  LDL.LU R181, [R1+0x1f8] ;  /* 0x0001f80001b57983 */ /* 0x000ea80000300800 */
        /* <DEDUP_REMOVED lines=9> */
[----:B------:R-:W-:Y:S01]  /*18270*/  BAR.SYNC.DEFER_BLOCKING 0x0 ;  /* 0x0000000000007b1d */ /* 0x000fe20000010000 */
[----:B------:R-:W-:Y:S02]  /*18280*/  IMAD.MOV.U32 R210, RZ, RZ, R36 ;  /* 0x000000ffffd27224 */ /* 0x000fe400078e0024 */
[----:B------:R-:W-:-:S03]  /*18290*/  IMAD.MOV.U32 R211, RZ, RZ, R38 ;  /* 0x000000ffffd37224 */ /* 0x000fc600078e0026 */
[----:B--2---:R1:W-:Y:S02]  /*182a0*/  STSM.16.M88.4 [R0], R180 ;  /* 0x000000b400007844 */ /* 0x0043e40000000200 */
[----:B------:R-:W-:Y:S06]  /*182b0*/  BAR.SYNC.DEFER_BLOCKING 0x0 ;  /* 0x0000000000007b1d */ /* 0x000fec0000010000 */
[----:B------:R-:W-:Y:S01]  /*182c0*/  LDS.128 R188, [R252] ;  /* 0x00000000fcbc7984 */ /* 0x000fe20000000c00 */
[----:B-1----:R-:W-:Y:S01]  /*182d0*/  MOV R180, R144 ;  /* 0x0000009000b47202 */ /* 0x002fe20000000f00 */
        /* <DEDUP_REMOVED lines=8> */
[----:B---3--:R1:W-:Y:S01]  /*18360*/  STSM.16.M88.4 [R0], R208 ;  /* 0x000000d000007844 */ /* 0x0083e20000000200 */
[----:B------:R-:W-:Y:S01]  /*18370*/  IMAD.MOV.U32 R146, RZ, RZ, R197 ;  /* 0x000000ffff927224 */ /* 0x000fe200078e00c5 */
        /* <DEDUP_REMOVED lines=13> */
[----:B------:R-:W-:Y:S01]  /*18450*/  MOV R144, R145 ;  /* 0x0000009100907202 */ /* 0x000fe20000000f00 */
[----:B------:R-:W-:Y:S02]  /*18460*/  IMAD.MOV.U32 R145, RZ, RZ, R147 ;  /* 0x000000ffff917224 */ /* 0x000fe400078e0093 */
[----:B------:R-:W-:Y:S02]  /*18470*/  IMAD.MOV.U32 R147, RZ, RZ, R199 ;  /* 0x000000ffff937224 */ /* 0x000fe400078e00c7 */
[----:B------:R-:W-:Y:S02]  /*18480*/  IMAD.MOV.U32 R198, RZ, RZ, R37 ;  /* 0x000000ffffc67224 */ /* 0x000fe400078e0025 */
[----:B------:R-:W-:Y:S01]  /*18490*/  IMAD.MOV.U32 R199, RZ, RZ, R39 ;  /* 0x000000ffffc77224 */ /* 0x000fe200078e0027 */
[----:B------:R-:W-:Y:S01]  /*184a0*/  MOV R212, R56 ;  /* 0x0000003800d47202 */ /* 0x000fe20000000f00 */
[----:B------:R-:W-:-:S02]  /*184b0*/  IMAD.MOV.U32 R213, RZ, RZ, R58 ;  /* 0x000000ffffd57224 */ /* 0x000fc400078e003a */
[----:B------:R-:W-:Y:S02]  /*184c0*/  IMAD.MOV.U32 R214, RZ, RZ, R84 ;  /* 0x000000ffffd67224 */ /* 0x000fe400078e0054 */
[----:B------:R-:W-:Y:S01]  /*184d0*/  IMAD.MOV.U32 R215, RZ, RZ, R86 ;  /* 0x000000ffffd77224 */ /* 0x000fe200078e0056 */
[----:B--2---:R1:W-:Y:S01]  /*184e0*/  STSM.16.M88.4 [R0], R208 ;  /* 0x000000d000007844 */ /* 0x0043e20000000200 */
[----:B------:R-:W-:Y:S06]  /*184f0*/  BAR.SYNC.DEFER_BLOCKING 0x0 ;  /* 0x0000000000007b1d */ /* 0x000fec0000010000 */
[----:B------:R-:W-:Y:S02]  /*18500*/  LDS.128 R136, [R252] ;  /* 0x00000000fc887984 */ /* 0x000fe40000000c00 */
        /* <DEDUP_REMOVED lines=10> */
[----:B------:R-:W-:Y:S01]  /*185b0*/  BAR.SYNC.DEFER_BLOCKING 0x0 ;  /* 0x0000000000007b1d */ /* 0x000fe20000010000 */
[----:B-1----:R-:W-:Y:S01]  /*185c0*/  IMAD.MOV.U32 R208, RZ, RZ, R112 ;  /* 0x000000ffffd07224 */ /* 0x002fe200078e0070 */
[----:B------:R-:W-:Y:S01]  /*185d0*/  MOV R210, R140 ;  /* 0x0000008c00d27202 */ /* 0x000fe20000000f00 */
[----:B------:R-:W-:-:S02]  /*185e0*/  IMAD.MOV.U32 R209, RZ, RZ, R114 ;  /* 0x000000ffffd17224 */ /* 0x000fc400078e0072 */
[----:B------:R-:W-:-:S03]  /*185f0*/  IMAD.MOV.U32 R211, RZ, RZ, R142 ;  /* 0x000000ffffd37224 */ /* 0x000fc600078e008e */
[----:B------:R-:W1:Y:S01]  /*18600*/  LDC R140, c[0x0][0x3b4] ;  /* 0x0000ed00ff8c7b82 */ /* 0x000e620000000800 */
[----:B------:R-:W3:Y:S07]  /*18610*/  LDS.128 R196, [R252] ;  /* 0x00000000fcc47984 */ /* 0x000eee0000000c00 */
[----:B------:R-:W-:Y:S06]  /*18620*/  BAR.SYNC.DEFER_BLOCKING 0x0 ;  /* 0x0000000000007b1d */ /* 0x000fec0000010000 */
[----:B------:R-:W-:Y:S02]  /*18630*/  STSM.16.M88.4 [R0], R208 ;  /* 0x000000d000007844 */ /* 0x000fe40000000200 */
[----:B------:R-:W-:Y:S06]  /*18640*/  BAR.SYNC.DEFER_BLOCKING 0x0 ;  /* 0x0000000000007b1d */ /* 0x000fec0000010000 */
[----:B------:R-:W4:Y:S01]  /*18650*/  LDS.128 R208, [R252] ;  /* 0x00000000fcd07984 */ /* 0x000f220000000c00 */
[----:B--2---:R-:W-:-:S02]  /*18660*/  IMAD.MOV.U32 R212, RZ, RZ, R148 ;  /* 0x000000ffffd47224 */ /* 0x004fc400078e0094 */
[----:B------:R-:W-:Y:S02]  /*18670*/  IMAD.MOV.U32 R213, RZ, RZ, R150 ;  /* 0x000000ffffd57224 */ /* 0x000fe400078e0096 */
[----:B------:R-:W-:Y:S02]  /*18680*/  IMAD.MOV.U32 R214, RZ, RZ, R200 ;  /* 0x000000ffffd67224 */ /* 0x000fe400078e00c8 */
[----:B------:R-:W-:Y:S01]  /*18690*/  IMAD.MOV.U32 R215, RZ, RZ, R202 ;  /* 0x000000ffffd77224 */ /* 0x000fe200078e00ca */
[----:B------:R-:W-:Y:S01]  /*186a0*/  BAR.SYNC.DEFER_BLOCKING 0x0 ;  /* 0x0000000000007b1d */ /* 0x000fe20000010000 */
[----:B------:R-:W-:Y:S02]  /*186b0*/  IMAD.MOV.U32 R56, RZ, RZ, R57 ;  /* 0x000000ffff387224 */ /* 0x000fe400078e0039 */
[----:B------:R-:W-:-:S05]  /*186c0*/  IMAD.MOV.U32 R58, RZ, RZ, R85 ;  /* 0x000000ffff3a7224 */ /* 0x000fca00078e0055 */
[----:B------:R-:W2:Y:S01]  /*186d0*/  LDC R150, c[0x0][0x3b4] ;  /* 0x0000ed00ff967b82 */ /* 0x000ea20000000800 */
[----:B---3--:R3:W-:Y:S07]  /*186e0*/  STL [R1+0x804], R199 ;  /* 0x000804c701007387 */ /* 0x0087ee0000100800 */
[----:B------:R-:W1:Y:S01]  /*186f0*/  LDC R148, c[0x0][0x3b4] ;  /* 0x0000ed00ff947b82 */ /* 0x000e620000000800 */
[----:B---3--:R-:W3:Y:S04]  /*18700*/  LDL.LU R199, [R1+0x2a4] ;  /* 0x0002a40001c77983 */ /* 0x008ee80000300800 */
[----:B------:R-:W-:Y:S03]  /*18710*/  STSM.16.M88.4 [R0], R212 ;  /* 0x000000d400007844 */ /* 0x000fe60000000200 */
[----:B------:R-:W-:Y:S06]  /*18720*/  BAR.SYNC.DEFER_BLOCKING 0x0 ;  /* 0x0000000000007b1d */ /* 0x000fec0000010000 */
[----:B----4-:R4:W-:Y:S04]  /*18730*/  STL [R1+0x7f8], R211 ;  /* 0x0007f8d301007387 */ /* 0x0109e80000100800 */
[----:B----4-:R-:W4:Y:S04]  /*18740*/  LDL.LU R211, [R1+0x2b4] ;  /* 0x0002b40001d37983 */ /* 0x010f280000300800 */
[----:B------:R-:W2:Y:S04]  /*18750*/  LDL.LU R212, [R1+0xf0] ;  /* 0x0000f00001d47983 */ /* 0x000ea80000300800 */
[----:B------:R-:W2:Y:S04]  /*18760*/  LDL.LU R213, [R1+0xf8] ;  /* 0x0000f80001d57983 */ /* 0x000ea80000300800 */
[----:B------:R-:W1:Y:S01]  /*18770*/  LDS.128 R216, [R252] ;  /* 0x00000000fcd87984 */ /* 0x000e620000000c00 */
[----:B------:R-:W-:Y:S01]  /*18780*/  MOV R214, R244 ;  /* 0x000000f400d67202 */ /* 0x000fe20000000f00 */
[----:B------:R-:W-:Y:S01]  /*18790*/  IMAD.MOV.U32 R215, RZ, RZ, R246 ;  /* 0x000000ffffd77224 */ /* 0x000fe200078e00f6 */
[----:B------:R-:W-:Y:S01]  /*187a0*/  BAR.SYNC.DEFER_BLOCKING 0x0 ;  /* 0x0000000000007b1d */ /* 0x000fe20000010000 */
[----:B------:R-:W-:-:S02]  /*187b0*/  IMAD.MOV.U32 R57, RZ, RZ, R59 ;  /* 0x000000ffff397224 */ /* 0x000fc400078e003b */
[----:B------:R-:W-:-:S03]  /*187c0*/  IMAD.MOV.U32 R59, RZ, RZ, R87 ;  /* 0x000000ffff3b7224 */ /* 0x000fc600078e0057 */
[----:B------:R-:W3:Y:S04]  /*187d0*/  LDL.LU R244, [R1+0x40] ;  /* 0x0000400001f47983 */ /* 0x000ee80000300800 */
[----:B-1----:R1:W-:Y:S04]  /*187e0*/  STL [R1+0x7fc], R219 ;  /* 0x0007fcdb01007387 */ /* 0x0023e80000100800 */
[----:B-1----:R-:W3:Y:S04]  /*187f0*/  LDL.LU R219, [R1+0x2b8] ;  /* 0x0002b80001db7983 */ /* 0x002ee80000300800 */
[----:B--2---:R1:W-:Y:S01]  /*18800*/  STSM.16.M88.4 [R0], R212 ;  /* 0x000000d400007844 */ /* 0x0043e20000000200 */
[----:B------:R-:W-:Y:S06]  /*18810*/  BAR.SYNC.DEFER_BLOCKING 0x0 ;  /* 0x0000000000007b1d */ /* 0x000fec0000010000 */
[----:B-1----:R-:W2:Y:S04]  /*18820*/  LDL.LU R215, [R1+0x50] ;  /* 0x0000500001d77983 */ /* 0x002ea80000300800 */
[----:B------:R-:W1:Y:S01]  /*18830*/  LDS.128 R84, [R252] ;  /* 0x00000000fc547984 */ /* 0x000e620000000c00 */
[----:B------:R-:W-:Y:S06]  /*18840*/  BAR.SYNC.DEFER_BLOCKING 0x0 ;  /* 0x0000000000007b1d */ /* 0x000fec0000010000 */
[----:B-1----:R1:W-:Y:S04]  /*18850*/  STL [R1+0x800], R87 ;  /* 0x0008005701007387 */ /* 0x0023e80000100800 */
[----:B-1----:R-:W2:Y:S04]  /*18860*/  LDL.LU R87, [R1+0x2a8] ;  /* 0x0002a80001577983 */ /* 0x002ea80000300800 */
[----:B------:R1:W-:Y:S02]  /*18870*/  STSM.16.M88.4 [R0], R56 ;  /* 0x0000003800007844 */ /* 0x0003e40000000200 */
[----:B-1----:R-:W-:Y:S01]  /*18880*/  MOV R56, R113 ;  /* 0x0000007100387202 */ /* 0x002fe20000000f00 */
[----:B------:R-:W-:Y:S01]  /*18890*/  IMAD.MOV.U32 R57, RZ, RZ, R115 ;  /* 0x000000ffff397224 */ /* 0x000fe200078e0073 */
[----:B------:R-:W-:Y:S01]  /*188a0*/  BAR.SYNC.DEFER_BLOCKING 0x0 ;  /* 0x0000000000007b1d */ /* 0x000fe20000010000 */
[----:B------:R-:W-:-:S02]  /*188b0*/  IMAD.MOV.U32 R58, RZ, RZ, R141 ;  /* 0x000000ffff3a7224 */ /* 0x000fc400078e008d */
[----:B------:R-:W-:-:S03]  /*188c0*/  IMAD.MOV.U32 R59, RZ, RZ, R143 ;  /* 0x000000ffff3b7224 */ /* 0x000fc600078e008f */
[----:B------:R-:W1:Y:S02]  /*188d0*/  LDS.128 R112, [R252] ;  /* 0x00000000fc707984 */ /* 0x000e640000000c00 */
[----:B------:R-:W-:Y:S06]  /*188e0*/  BAR.SYNC.DEFER_BLOCKING 0x0 ;  /* 0x0000000000007b1d */ /* 0x000fec0000010000 */
[----:B------:R3:W-:Y:S02]  /*188f0*/  STSM.16.M88.4 [R0], R56 ;  /* 0x0000003800007844 */ /* 0x0007e40000000200 */
[----:B---3--:R-:W-:Y:S01]  /*18900*/  IMAD.MOV.U32 R56, RZ, RZ, R149 ;  /* 0x000000ffff387224 */ /* 0x008fe200078e0095 */
[----:B------:R-:W-:Y:S01]  /*18910*/  MOV R57, R151 ;  /* 0x0000009700397202 */ /* 0x000fe20000000f00 */
[----:B------:R-:W-:-:S02]  /*18920*/  IMAD.MOV.U32 R58, RZ, RZ, R201 ;  /* 0x000000ffff3a7224 */ /* 0x000fc400078e00c9 */
[----:B------:R-:W-:Y:S01]  /*18930*/  IMAD.MOV.U32 R59, RZ, RZ, R203 ;  /* 0x000000ffff3b7224 */ /* 0x000fe200078e00cb */
[----:B------:R-:W-:Y:S06]  /*18940*/  BAR.SYNC.DEFER_BLOCKING 0x0 ;  /* 0x0000000000007b1d */ /* 0x000fec0000010000 */
[----:B-1----:R1:W-:Y:S04]  /*18950*/  STL [R1+0x7f4], R115 ;  /* 0x0007f47301007387 */ /* 0x0023e80000100800 */
[----:B-1----:R-:W3:Y:S01]  /*18960*/  LDL.LU R115, [R1+0x2b0] ;  /* 0x0002b00001737983 */ /* 0x002ee20000300800 */
[----:B--2---:R-:W-:Y:S01]  /*18970*/  IMAD R3, R87, UR34, RZ ;  /* 0x0000002257037c24 */ /* 0x004fe2000f8e02ff */
[----:B------:R-:W1:Y:S03]  /*18980*/  LDCU.64 UR34, c[0x0][0x398] ;  /* 0x00007300ff2277ac */ /* 0x000e660008000a00 */
[----:B------:R-:W-:-:S04]  /*18990*/  IMAD R150, R150, 0x40, R3 ;  /* 0x0000004096967824 */ /* 0x000fc800078e0203 */
[----:B------:R-:W-:-:S04]  /*189a0*/  IMAD R148, R148, 0x40, R150 ;  /* 0x0000004094947824 */ /* 0x000fc800078e0296 */
[----:B------:R-:W-:Y:S02]  /*189b0*/  IMAD R149, R140, 0x40, R148 ;  /* 0x000000408c957824 */ /* 0x000fe400078e0294 */
[----:B------:R-:W2:Y:S01]  /*189c0*/  LDS.128 R140, [R252] ;  /* 0x00000000fc8c7984 */ /* 0x000ea20000000c00 */
[----:B------:R-:W-:Y:S06]  /*189d0*/  BAR.SYNC.DEFER_BLOCKING 0x0 ;  /* 0x0000000000007b1d */ /* 0x000fec0000010000 */
[----:B------:R1:W-:Y:S04]  /*189e0*/  STSM.16.M88.4 [R0], R56 ;  /* 0x0000003800007844 */ /* 0x0003e80000000200 */
[----:B-1----:R-:W2:Y:S04]  /*189f0*/  LDL.LU R56, [R1+0xf4] ;  /* 0x0000f40001387983 */ /* 0x002ea80000300800 */
[----:B------:R-:W2:Y:S01]  /*18a00*/  LDL.LU R57, [R1+0xfc] ;  /* 0x0000fc0001397983 */ /* 0x000ea20000300800 */
[----:B------:R-:W-:Y:S01]  /*18a10*/  IMAD.MOV.U32 R58, RZ, RZ, R245 ;  /* 0x000000ffff3a7224 */ /* 0x000fe200078e00f5 */
[----:B------:R-:W-:-:S02]  /*18a20*/  MOV R59, R247 ;  /* 0x000000f7003b7202 */ /* 0x000fc40000000f00 */
[----:B------:R-:W2:Y:S04]  /*18a30*/  LDL.LU R246, [R1] ;  /* 0x0000000001f67983 */ /* 0x000ea80000300800 */
[----:B------:R-:W2:Y:S04]  /*18a40*/  LDL.LU R245, [R1+0x10] ;  /* 0x0000100001f57983 */ /* 0x000ea80000300800 */
[----:B------:R-:W2:Y:S01]  /*18a50*/  LDL.LU R247, [R1+0x30] ;  /* 0x0000300001f77983 */ /* 0x000ea20000300800 */
[----:B------:R-:W-:Y:S01]  /*18a60*/  BAR.SYNC.DEFER_BLOCKING 0x0 ;  /* 0x0000000000007b1d */ /* 0x000fe20000010000 */
[----:B------:R-:W-:-:S02]  /*18a70*/  LEA R2, P4, R3, UR36, 0x2 ;  /* 0x0000002403027c11 */ /* 0x000fc4000f8810ff */
[----:B------:R-:W-:Y:S02]  /*18a80*/  LEA R202, P5, R148, UR44, 0x2 ;  /* 0x0000002c94ca7c11 */ /* 0x000fe4000f8a10ff */
[----:B------:R-:W-:Y:S01]  /*18a90*/  LEA.HI.X.SX32 R3, R3, UR37, 0x2, P4 ;  /* 0x0000002503037c11 */ /* 0x000fe2000a0f16ff */
[----:B------:R-:W4:Y:S01]  /*18aa0*/  LDCU.64 UR36, c[0x0][0x398] ;  /* 0x00007300ff2477ac */ /* 0x000f220008000a00 */
[C---:B------:R-:W-:Y:S02]  /*18ab0*/  LEA R200, P4, R150.reuse, UR42, 0x2 ;  /* 0x0000002a96c87c11 */ /* 0x040fe4000f8810ff */
[----:B------:R-:W-:Y:S02]  /*18ac0*/  LEA R212, P6, R149, UR46, 0x2 ;  /* 0x0000002e95d47c11 */ /* 0x000fe4000f8c10ff */
[----:B------:R-:W-:Y:S01]  /*18ad0*/  LEA.HI.X.SX32 R201, R150, UR43, 0x2, P4 ;  /* 0x0000002b96c97c11 */ /* 0x000fe2000a0f16ff */
[----:B------:R-:W1:Y:S01]  /*18ae0*/  LDCU.64 UR42, c[0x0][0x398] ;  /* 0x00007300ff2a77ac */ /* 0x000e620008000a00 */
[----:B------:R-:W-:-:S02]  /*18af0*/  LEA.HI.X.SX32 R203, R148, UR45, 0x2, P5 ;  /* 0x0000002d94cb7c11 */ /* 0x000fc4000a8f16ff */
[----:B------:R-:W-:Y:S01]  /*18b00*/  LEA.HI.X.SX32 R213, R149, UR47, 0x2, P6 ;  /* 0x0000002f95d57c11 */ /* 0x000fe2000b0f16ff */
[C---:B------:R-:W-:Y:S01]  /*18b10*/  IMAD R214, R199.reuse, UR48, RZ ;  /* 0x00000030c7d67c24 */ /* 0x040fe2000f8e02ff */
[----:B------:R-:W-:Y:S01]  /*18b20*/  ISETP.LT.AND P4, PT, R199, UR33, !P2 ;  /* 0x00000021c7007c0c */ /* 0x000fe2000d781270 */
[----:B------:R-:W1:Y:S01]  /*18b30*/  LDCU.64 UR44, c[0x0][0x398] ;  /* 0x00007300ff2c77ac */ /* 0x000e620008000a00 */
[----:B------:R-:W-:Y:S01]  /*18b40*/  ISETP.LT.AND P5, PT, R219, UR34, !P3 ;  /* 0x00000022db007c0c */ /* 0x000fe2000dfa1270 */
[----:B------:R-:W2:Y:S01]  /*18b50*/  LDCU.64 UR46, c[0x0][0x398] ;  /* 0x00007300ff2e77ac */ /* 0x000ea20008000a00 */
[----:B------:R-:W2:Y:S01]  /*18b60*/  LDS.128 R148, [R252] ;  /* 0x00000000fc947984 */ /* 0x000ea20000000c00 */
[----:B------:R-:W-:Y:S01]  /*18b70*/  BAR.SYNC.DEFER_BLOCKING 0x0 ;  /* 0x0000000000007b1d */ /* 0x000fe20000010000 */
[----:B----4-:R-:W-:-:S05]  /*18b80*/  ISETP.LT.AND P2, PT, R211, UR36, !P3 ;  /* 0x00000024d3007c0c */ /* 0x010fca000df41270 */
[----:B------:R-:W4:Y:S01]  /*18b90*/  LDCU UR36, c[0x0][0x3b8] ;  /* 0x00007700ff2477ac */ /* 0x000f220008000800 */
[----:B---3--:R-:W-:Y:S01]  /*18ba0*/  ISETP.LT.AND P3, PT, R115, UR38, !P3 ;  /* 0x0000002673007c0c */ /* 0x008fe2000df61270 */
[----:B------:R-:W3:Y:S01]  /*18bb0*/  LDCU.64 UR48, c[0x0][0x398] ;  /* 0x00007300ff3077ac */ /* 0x000ee20008000a00 */
[----:B-1----:R-:W-:Y:S01]  /*18bc0*/  ISETP.LT.AND P6, PT, R211, UR44, !P1 ;  /* 0x0000002cd3007c0c */ /* 0x002fe2000cfc1270 */
[----:B------:R-:W1:Y:S01]  /*18bd0*/  LDCU UR33, c[0x0][0x398] ;  /* 0x00007300ff2177ac */ /* 0x000e620008000800 */
[----:B------:R-:W1:Y:S01]  /*18be0*/  LDCU UR34, c[0x0][0x398] ;  /* 0x00007300ff2277ac */ /* 0x000e620008000800 */
[----:B------:R-:W1:Y:S01]  /*18bf0*/  LDCU UR38, c[0x0][0x398] ;  /* 0x00007300ff2677ac */ /* 0x000e620008000800 */
[----:B------:R-:W1:Y:S01]  /*18c00*/  LDCU UR44, c[0x0][0x398] ;  /* 0x00007300ff2c77ac */ /* 0x000e620008000800 */
[----:B--2---:R2:W-:Y:S02]  /*18c10*/  STSM.16.M88.4 [R0], R56 ;  /* 0x0000003800007844 */ /* 0x0045e40000000200 */
[C---:B--2---:R-:W-:Y:S01]  /*18c20*/  IMAD.WIDE R58, R214.reuse, 0x4, R2 ;  /* 0x00000004d63a7825 */ /* 0x044fe200078e0202 */
[----:B------:R-:W-:Y:S03]  /*18c30*/  BAR.SYNC.DEFER_BLOCKING 0x0 ;  /* 0x0000000000007b1d */ /* 0x000fe60000010000 */
[----:B------:R-:W-:-:S04]  /*18c40*/  IMAD.WIDE R56, R214, 0x4, R200 ;  /* 0x00000004d6387825 */ /* 0x000fc800078e02c8 */
[C---:B------:R-:W-:Y:S01]  /*18c50*/  VIADD R0, R214.reuse, UR50 ;  /* 0x00000032d6007c36 */ /* 0x040fe20008000000 */
[----:B------:R-:W2:Y:S01]  /*18c60*/  LDCU.64 UR50, c[0x0][0x398] ;  /* 0x00007300ff3277ac */ /* 0x000ea20008000a00 */
[----:B------:R1:W-:Y:S01]  /*18c70*/  @P4 STG.E desc[UR28][R58.64], R215 ;  /* 0x000000d73a004986 */ /* 0x0003e2000c10191c */
[----:B------:R-:W-:Y:S01]  /*18c80*/  ISETP.LT.AND P4, PT, R87, UR40, !P1 ;  /* 0x0000002857007c0c */ /* 0x000fe2000cf81270 */
[----:B------:R-:W2:Y:S02]  /*18c90*/  LDCU UR40, c[0x0][0x3b8] ;  /* 0x00007700ff2877ac */ /* 0x000ea40008000800 */
[----:B------:R3:W-:Y:S01]  /*18ca0*/  @P5 STG.E desc[UR28][R56.64], R244 ;  /* 0x000000f438005986 */ /* 0x0007e2000c10191c */
[----:B------:R-:W-:Y:S01]  /*18cb0*/  ISETP.LT.AND P5, PT, R219, UR42, !P1 ;  /* 0x0000002adb007c0c */ /* 0x000fe2000cfa1270 */
[----:B------:R-:W2:Y:S01]  /*18cc0*/  LDCU UR42, c[0x0][0x39c] ;  /* 0x00007380ff2a77ac */ /* 0x000ea20008000800 */
[----:B-1----:R-:W-:-:S04]  /*18cd0*/  IMAD.WIDE R58, R214, 0x4, R202 ;  /* 0x00000004d63a7825 */ /* 0x002fc800078e02ca */
[----:B---3--:R-:W-:Y:S01]  /*18ce0*/  IMAD.WIDE R56, R214, 0x4, R212 ;  /* 0x00000004d6387825 */ /* 0x008fe200078e02d4 */
[----:B------:R1:W-:Y:S03]  /*18cf0*/  @P2 STG.E desc[UR28][R58.64], R247 ;  /* 0x000000f73a002986 */ /* 0x0003e6000c10191c */
[----:B------:R-:W-:Y:S01]  /*18d00*/  VIADD R215, R199, 0x2 ;  /* 0x00000002c7d77836 */ /* 0x000fe20000000000 */
[----:B------:R3:W-:Y:S01]  /*18d10*/  @P3 STG.E desc[UR28][R56.64], R245 ;  /* 0x000000f538003986 */ /* 0x0007e2000c10191c */
[C---:B----4-:R-:W-:Y:S01]  /*18d20*/  VIADD R244, R0.reuse, UR36 ;  /* 0x0000002400f47c36 */ /* 0x050fe20008000000 */
[----:B------:R-:W-:Y:S01]  /*18d30*/  ISETP.LT.AND P1, PT, R115, UR46, !P1 ;  /* 0x0000002e73007c0c */ /* 0x000fe2000cf21270 */
[----:B------:R-:W4:Y:S01]  /*18d40*/  LDCU UR46, c[0x0][0x3b8] ;  /* 0x00007700ff2e77ac */ /* 0x000f220008000800 */
[C---:B-1----:R-:W-:Y:S01]  /*18d50*/  IMAD.WIDE R58, R0.reuse, 0x4, R2 ;  /* 0x00000004003a7825 */ /* 0x042fe200078e0202 */
[----:B------:R-:W4:Y:S01]  /*18d60*/  LDL.LU R247, [R1+0x34] ;  /* 0x0000340001f77983 */ /* 0x000f220000300800 */
[----:B------:R-:W-:Y:S01]  /*18d70*/  ISETP.GE.AND P2, PT, R215, UR73, PT ;  /* 0x00000049d7007c0c */ /* 0x000fe2000bf46270 */
[----:B------:R-:W1:Y:S01]  /*18d80*/  LDCU UR73, c[0x0][0x3b8] ;  /* 0x00007700ff4977ac */ /* 0x000e620008000800 */
[C---:B---3--:R-:W-:Y:S01]  /*18d90*/  IMAD.WIDE R56, R0.reuse, 0x4, R200 ;  /* 0x0000000400387825 */ /* 0x048fe200078e02c8 */
[----:B------:R3:W-:Y:S01]  /*18da0*/  @P4 STG.E desc[UR28][R58.64], R246 ;  /* 0x000000f63a004986 */ /* 0x0007e2000c10191c */
[----:B------:R-:W1:Y:S03]  /*18db0*/  LDCU UR36, c[0x0][0x398] ;  /* 0x00007300ff2477ac */ /* 0x000e660008000800 */
[----:B------:R-:W4:Y:S01]  /*18dc0*/  LDL.LU R245, [R1+0x14] ;  /* 0x0000140001f57983 */ /* 0x000f220000300800 */
[----:B------:R-:W-:-:S03]  /*18dd0*/  IMAD.WIDE R214, R0, 0x4, R202 ;  /* 0x0000000400d67825 */ /* 0x000fc600078e02ca */
[----:B------:R1:W-:Y:S04]  /*18de0*/  @P5 STG.E desc[UR28][R56.64], R248 ;  /* 0x000000f838005986 */ /* 0x0003e8000c10191c */
[----:B---3--:R-:W3:Y:S01]  /*18df0*/  LDL.LU R246, [R1+0x4] ;  /* 0x0000040001f67983 */ /* 0x008ee20000300800 */
[----:B------:R-:W-:-:S03]  /*18e00*/  IMAD.WIDE R58, R0, 0x4, R212 ;  /* 0x00000004003a7825 */ /* 0x000fc600078e02d4 */
[----:B-1----:R-:W3:Y:S04]  /*18e10*/  LDL.LU R248, [R1+0x44] ;  /* 0x0000440001f87983 */ /* 0x002ee80000300800 */
[----:B------:R-:W3:Y:S01]  /*18e20*/  LDL.LU R0, [R1+0x54] ;  /* 0x0000540001007983 */ /* 0x000ee20000300800 */
[----:B------:R-:W-:Y:S02]  /*18e30*/  ISETP.LT.AND P3, PT, R87, UR48, !P2 ;  /* 0x0000003057007c0c */ /* 0x000fe4000d761270 */
[----:B--2---:R-:W-:Y:S01]  /*18e40*/  ISETP.LT.AND P4, PT, R219, UR50, !P2 ;  /* 0x00000032db007c0c */ /* 0x004fe2000d781270 */
[----:B------:R1:W-:Y:S01]  /*18e50*/  @P6 STG.E desc[UR28][R214.64], R240 ;  /* 0x000000f0d6006986 */ /* 0x0003e2000c10191c */
[----:B------:R-:W-:Y:S01]  /*18e60*/  ISETP.LT.AND P5, PT, R211, UR52, !P2 ;  /* 0x00000034d3007c0c */ /* 0x000fe2000d7a1270 */
[----:B------:R-:W-:Y:S01]  /*18e70*/  VIADD R56, R199, 0x3 ;  /* 0x00000003c7387836 */ /* 0x000fe20000000000 */
[----:B------:R-:W2:Y:S01]  /*18e80*/  LDCU UR48, c[0x0][0x398] ;  /* 0x00007300ff3077ac */ /* 0x000ea20008000800 */
[----:B------:R4:W-:Y:S01]  /*18e90*/  @P1 STG.E desc[UR28][R58.64], R236 ;  /* 0x000000ec3a001986 */ /* 0x0009e2000c10191c */
[----:B------:R-:W-:Y:S01]  /*18ea0*/  ISETP.LT.AND P2, PT, R115, UR30, !P2 ;  /* 0x0000001e73007c0c */ /* 0x000fe2000d741270 */
[C---:B----4-:R-:W-:Y:S01]  /*18eb0*/  VIADD R57, R244.reuse, UR46 ;  /* 0x0000002ef4397c36 */ /* 0x050fe20008000000 */
[----:B------:R-:W4:Y:S01]  /*18ec0*/  LDCU UR50, c[0x0][0x398] ;  /* 0x00007300ff3277ac */ /* 0x000f220008000800 */
[----:B-1----:R-:W-:Y:S01]  /*18ed0*/  IMAD.WIDE R214, R244, 0x4, R2 ;  /* 0x00000004f4d67825 */ /* 0x002fe200078e0202 */
[----:B------:R-:W-:Y:S01]  /*18ee0*/  ISETP.GE.AND P6, PT, R56, UR72, PT ;  /* 0x0000004838007c0c */ /* 0x000fe2000bfc6270 */
[----:B------:R-:W2:Y:S01]  /*18ef0*/  LDL.LU R240, [R1+0x58] ;  /* 0x0000580001f07983 */ /* 0x000ea20000300800 */
[----:B------:R-:W1:Y:S01]  /*18f00*/  LDCU UR52, c[0x0][0x398] ;  /* 0x00007300ff3477ac */ /* 0x000e620008000800 */
[C---:B------:R-:W-:Y:S01]  /*18f10*/  IMAD.WIDE R58, R244.reuse, 0x4, R200 ;  /* 0x00000004f43a7825 */ /* 0x040fe200078e02c8 */
[----:B------:R-:W-:Y:S01]  /*18f20*/  ISETP.LT.AND P1, PT, R87, UR32, !P6 ;  /* 0x0000002057007c0c */ /* 0x000fe2000f721270 */
[----:B------:R-:W1:Y:S02]  /*18f30*/  LDCU UR30, c[0x0][0x398] ;  /* 0x00007300ff1e77ac */ /* 0x000e640008000800 */
[C---:B------:R-:W-:Y:S01]  /*18f40*/  VIADD R236, R199.reuse, 0x5 ;  /* 0x00000005c7ec7836 */ /* 0x040fe20000000000 */
[----:B------:R-:W1:Y:S01]  /*18f50*/  LDCU UR46, c[0x0][0x398] ;  /* 0x00007300ff2e77ac */ /* 0x000e620008000800 */
[----:B---3--:R3:W-:Y:S01]  /*18f60*/  @P3 STG.E desc[UR28][R214.64], R0 ;  /* 0x00000000d6003986 */ /* 0x0087e2000c10191c */
[----:B------:R-:W-:Y:S01]  /*18f70*/  IADD3 R56, PT, PT, R199, 0x4, RZ ;  /* 0x00000004c7387810 */ /* 0x000fe20007ffe0ff */
[----:B------:R-:W1:Y:S02]  /*18f80*/  LDCU UR32, c[0x0][0x3b8] ;  /* 0x00007700ff2077ac */ /* 0x000e640008000800 */
[----:B------:R4:W-:Y:S01]  /*18f90*/  @P4 STG.E desc[UR28][R58.64], R248 ;  /* 0x000000f83a004986 */ /* 0x0009e2000c10191c */
[----:B------:R-:W1:Y:S01]  /*18fa0*/  LDCU UR72, c[0x0][0x398] ;  /* 0x00007300ff4877ac */ /* 0x000e620008000800 */
[----:B---3--:R-:W-:-:S02]  /*18fb0*/  IMAD.WIDE R214, R244, 0x4, R202 ;  /* 0x00000004f4d67825 */ /* 0x008fc400078e02ca */
[----:B----4-:R-:W3:Y:S02]  /*18fc0*/  LDL.LU R248, [R1+0x48] ;  /* 0x0000480001f87983 */ /* 0x010ee40000300800 */
[----:B------:R-:W-:Y:S02]  /*18fd0*/  IMAD.WIDE R58, R244, 0x4, R212 ;  /* 0x00000004f43a7825 */ /* 0x000fe400078e02d4 */
[----:B------:R4:W-:Y:S04]  /*18fe0*/  @P5 STG.E desc[UR28][R214.64], R247 ;  /* 0x000000f7d6005986 */ /* 0x0009e8000c10191c */
[----:B------:R1:W-:Y:S04]  /*18ff0*/  @P2 STG.E desc[UR28][R58.64], R245 ;  /* 0x000000f53a002986 */ /* 0x0003e8000c10191c */
[----:B----4-:R-:W4:Y:S01]  /*19000*/  LDL.LU R247, [R1+0x38] ;  /* 0x0000380001f77983 */ /* 0x010f220000300800 */
[----:B------:R-:W-:-:S03]  /*19010*/  IMAD.WIDE R214, R57, 0x4, R2 ;  /* 0x0000000439d67825 */ /* 0x000fc600078e0202 */
[----:B-1----:R-:W4:Y:S04]  /*19020*/  LDL.LU R245, [R1+0x18] ;  /* 0x0000180001f57983 */ /* 0x002f280000300800 */
[----:B------:R1:W-:Y:S04]  /*19030*/  @P1 STG.E desc[UR28][R214.64], R246 ;  /* 0x000000f6d6001986 */ /* 0x0003e8000c10191c */
[----:B-1----:R-:W4:Y:S01]  /*19040*/  LDL.LU R246, [R1+0x8] ;  /* 0x0000080001f67983 */ /* 0x002f220000300800 */
[----:B------:R-:W-:Y:S02]  /*19050*/  ISETP.LT.AND P3, PT, R219, UR14, !P6 ;  /* 0x0000000edb007c0c */ /* 0x000fe4000f761270 */
[----:B------:R-:W-:Y:S01]  /*19060*/  ISETP.LT.AND P4, PT, R211, UR13, !P6 ;  /* 0x0000000dd3007c0c */ /* 0x000fe2000f781270 */
[----:B------:R-:W-:Y:S01]  /*19070*/  IMAD.WIDE R58, R57, 0x4, R200 ;  /* 0x00000004393a7825 */ /* 0x000fe200078e02c8 */
[----:B------:R-:W-:Y:S01]  /*19080*/  ISETP.LT.AND P6, PT, R115, UR11, !P6 ;  /* 0x0000000b73007c0c */ /* 0x000fe2000f7c1270 */
[----:B------:R-:W1:Y:S01]  /*19090*/  LDCU UR14, c[0x0][0x39c] ;  /* 0x00007380ff0e77ac */ /* 0x000e620008000800 */
[----:B------:R-:W-:Y:S01]  /*190a0*/  ISETP.GE.AND P5, PT, R56, UR71, PT ;  /* 0x0000004738007c0c */ /* 0x000fe2000bfa6270 */
[----:B------:R-:W-:Y:S01]  /*190b0*/  IMAD.WIDE R214, R57, 0x4, R202 ;  /* 0x0000000439d67825 */ /* 0x000fe200078e02ca */
[----:B------:R-:W1:Y:S02]  /*190c0*/  LDCU UR13, c[0x0][0x398] ;  /* 0x00007300ff0d77ac */ /* 0x000e640008000800 */
[----:B------:R-:W-:-:S02]  /*190d0*/  ISETP.LT.AND P2, PT, R87, UR6, !P5 ;  /* 0x0000000657007c0c */ /* 0x000fc4000ef41270 */
[----:B------:R-:W-:Y:S01]  /*190e0*/  ISETP.LT.AND P1, PT, R219, UR12, !P5 ;  /* 0x0000000cdb007c0c */ /* 0x000fe2000ef21270 */
[----:B------:R2:W-:Y:S01]  /*190f0*/  @P3 STG.E desc[UR28][R58.64], R249 ;  /* 0x000000f93a003986 */ /* 0x0005e2000c10191c */
[----:B------:R-:W-:Y:S01]  /*19100*/  VIADD R0, R57, UR73 ;  /* 0x0000004939007c36 */ /* 0x000fe20008000000 */
[----:B------:R-:W1:Y:S01]  /*19110*/  LDCU UR73, c[0x0][0x3b8] ;  /* 0x00007700ff4977ac */ /* 0x000e620008000800 */
[----:B------:R-:W-:Y:S01]  /*19120*/  ISETP.LT.AND P3, PT, R211, UR10, !P5 ;  /* 0x0000000ad3007c0c */ /* 0x000fe2000ef61270 */
[----:B------:R1:W-:Y:S01]  /*19130*/  @P4 STG.E desc[UR28][R214.64], R241 ;  /* 0x000000f1d6004986 */ /* 0x0003e2000c10191c */
[----:B------:R-:W3:Y:S01]  /*19140*/  LDCU UR11, c[0x0][0x398] ;  /* 0x00007300ff0b77ac */ /* 0x000ee20008000800 */
[----:B------:R-:W3:Y:S01]  /*19150*/  LDCU UR12, c[0x0][0x39c] ;  /* 0x00007380ff0c77ac */ /* 0x000ee20008000800 */
[----:B--2---:R-:W-:Y:S01]  /*19160*/  IMAD.WIDE R58, R57, 0x4, R212 ;  /* 0x00000004393a7825 */ /* 0x004fe200078e02d4 */
[----:B------:R-:W-:Y:S01]  /*19170*/  ISETP.LT.AND P5, PT, R115, UR7, !P5 ;  /* 0x0000000773007c0c */ /* 0x000fe2000efa1270 */
[----:B------:R-:W2:Y:S02]  /*19180*/  LDCU UR10, c[0x0][0x398] ;  /* 0x00007300ff0a77ac */ /* 0x000ea40008000800 */
[----:B-1----:R-:W-:Y:S01]  /*19190*/  IMAD.WIDE R214, R0, 0x4, R2 ;  /* 0x0000000400d67825 */ /* 0x002fe200078e0202 */
[----:B------:R1:W-:Y:S01]  /*191a0*/  @P6 STG.E desc[UR28][R58.64], R237 ;  /* 0x000000ed3a006986 */ /* 0x0003e2000c10191c */
[----:B------:R-:W-:Y:S01]  /*191b0*/  ISETP.GE.AND P4, PT, R236, UR70, PT ;  /* 0x00000046ec007c0c */ /* 0x000fe2000bf86270 */
[----:B------:R-:W2:Y:S02]  /*191c0*/  LDCU UR7, c[0x0][0x398] ;  /* 0x00007300ff0777ac */ /* 0x000ea40008000800 */
[----:B------:R1:W-:Y:S01]  /*191d0*/  @P2 STG.E desc[UR28][R214.64], R240 ;  /* 0x000000f0d6002986 */ /* 0x0003e2000c10191c */
[----:B------:R-:W2:Y:S01]  /*191e0*/  LDCU UR71, c[0x0][0x398] ;  /* 0x00007300ff4777ac */ /* 0x000ea20008000800 */
[----:B------:R-:W2:Y:S01]  /*191f0*/  LDCU UR6, c[0x0][0x3b8] ;  /* 0x00007700ff0677ac */ /* 0x000ea20008000800 */
[C---:B-1----:R-:W-:Y:S01]  /*19200*/  IMAD.WIDE R58, R0.reuse, 0x4, R200 ;  /* 0x00000004003a7825 */ /* 0x042fe200078e02c8 */
[----:B------:R-:W1:Y:S01]  /*19210*/  LDCU UR70, c[0x0][0x398] ;  /* 0x00007300ff4677ac */ /* 0x000e620008000800 */
[----:B------:R-:W2:Y:S02]  /*19220*/  LDL.LU R240, [R1+0x5c] ;  /* 0x00005c0001f07983 */ /* 0x000ea40000300800 */
[C---:B------:R-:W-:Y:S01]  /*19230*/  IMAD.WIDE R214, R0.reuse, 0x4, R202 ;  /* 0x0000000400d67825 */ /* 0x040fe200078e02ca */
[----:B------:R-:W-:Y:S01]  /*19240*/  ISETP.LT.AND P6, PT, R87, UR15, !P4 ;  /* 0x0000000f57007c0c */ /* 0x000fe2000e7c1270 */
[----:B------:R-:W1:Y:S02]  /*19250*/  LDCU UR15, c[0x0][0x3b8] ;  /* 0x00007700ff0f77ac */ /* 0x000e640008000800 */
[C---:B------:R-:W-:Y:S01]  /*19260*/  VIADD R56, R0.reuse, UR73 ;  /* 0x0000004900387c36 */ /* 0x040fe20008000000 */
[----:B------:R-:W1:Y:S01]  /*19270*/  LDCU UR73, c[0x0][0x3b8] ;  /* 0x00007700ff4977ac */ /* 0x000e620008000800 */
[----:B---3--:R3:W-:Y:S04]  /*19280*/  @P1 STG.E desc[UR28][R58.64], R248 ;  /* 0x000000f83a001986 */ /* 0x0087e8000c10191c */
[----:B---3--:R-:W3:Y:S01]  /*19290*/  LDL.LU R248, [R1+0x4c] ;  /* 0x00004c0001f87983 */ /* 0x008ee20000300800 */
[----:B------:R-:W-:-:S03]  /*192a0*/  IMAD.WIDE R58, R0, 0x4, R212 ;  /* 0x00000004003a7825 */ /* 0x000fc600078e02d4 */
[----:B----4-:R4:W-:Y:S04]  /*192b0*/  @P3 STG.E desc[UR28][R214.64], R247 ;  /* 0x000000f7d6003986 */ /* 0x0109e8000c10191c */
[----:B------:R1:W-:Y:S04]  /*192c0*/  @P5 STG.E desc[UR28][R58.64], R245 ;  /* 0x000000f53a005986 */ /* 0x0003e8000c10191c */
[----:B----4-:R-:W4:Y:S01]  /*192d0*/  LDL.LU R247, [R1+0x3c] ;  /* 0x00003c0001f77983 */ /* 0x010f220000300800 */
[----:B------:R-:W-:-:S03]  /*192e0*/  IMAD.WIDE R214, R56, 0x4, R2 ;  /* 0x0000000438d67825 */ /* 0x000fc600078e0202 */
[----:B-1----:R-:W4:Y:S04]  /*192f0*/  LDL.LU R245, [R1+0x1c] ;  /* 0x00001c0001f57983 */ /* 0x002f280000300800 */
[----:B------:R1:W-:Y:S04]  /*19300*/  @P6 STG.E desc[UR28][R214.64], R246 ;  /* 0x000000f6d6006986 */ /* 0x0003e8000c10191c */
[----:B-1----:R-:W4:Y:S01]  /*19310*/  LDL.LU R246, [R1+0xc] ;  /* 0x00000c0001f67983 */ /* 0x002f220000300800 */
[----:B------:R-:W-:Y:S01]  /*19320*/  ISETP.LT.AND P2, PT, R219, UR16, !P4 ;  /* 0x00000010db007c0c */ /* 0x000fe2000e741270 */
[----:B------:R-:W-:Y:S01]  /*19330*/  VIADD R236, R199, 0x6 ;  /* 0x00000006c7ec7836 */ /* 0x000fe20000000000 */
[----:B------:R-:W-:Y:S01]  /*19340*/  ISETP.LT.AND P1, PT, R211, UR17, !P4 ;  /* 0x00000011d3007c0c */ /* 0x000fe2000e721270 */
[----:B------:R-:W-:Y:S01]  /*19350*/  IMAD.WIDE R58, R56, 0x4, R200 ;  /* 0x00000004383a7825 */ /* 0x000fe200078e02c8 */
[----:B------:R-:W-:Y:S01]  /*19360*/  ISETP.LT.AND P4, PT, R115, UR18, !P4 ;  /* 0x0000001273007c0c */ /* 0x000fe2000e781270 */
[----:B------:R-:W1:Y:S01]  /*19370*/  LDCU UR16, c[0x0][0x39c] ;  /* 0x00007380ff1077ac */ /* 0x000e620008000800 */
[----:B------:R-:W-:Y:S01]  /*19380*/  ISETP.GE.AND P3, PT, R236, UR19, PT ;  /* 0x00000013ec007c0c */ /* 0x000fe2000bf66270 */
[C---:B------:R-:W-:Y:S01]  /*19390*/  VIADD R57, R56.reuse, UR73 ;  /* 0x0000004938397c36 */ /* 0x040fe20008000000 */
[----:B------:R-:W1:Y:S02]  /*193a0*/  LDCU UR73, c[0x0][0x3b8] ;  /* 0x00007700ff4977ac */ /* 0x000e640008000800 */
[----:B------:R-:W-:Y:S01]  /*193b0*/  ISETP.LT.AND P5, PT, R87, UR20, !P3 ;  /* 0x0000001457007c0c */ /* 0x000fe2000dfa1270 */
[C---:B------:R-:W-:Y:S01]  /*193c0*/  IMAD.WIDE R214, R56.reuse, 0x4, R202 ;  /* 0x0000000438d67825 */ /* 0x040fe200078e02ca */
[----:B------:R-:W-:Y:S01]  /*193d0*/  ISETP.LT.AND P6, PT, R219, UR21, !P3 ;  /* 0x00000015db007c0c */ /* 0x000fe2000dfc1270 */
[----:B------:R1:W-:Y:S01]  /*193e0*/  @P2 STG.E desc[UR28][R58.64], R250 ;  /* 0x000000fa3a002986 */ /* 0x0003e2000c10191c */
[----:B------:R-:W-:Y:S01]  /*193f0*/  ISETP.LT.AND P2, PT, R211, UR22, !P3 ;  /* 0x00000016d3007c0c */ /* 0x000fe2000df41270 */
[----:B------:R-:W2:Y:S02]  /*19400*/  LDCU UR17, c[0x0][0x398] ;  /* 0x00007300ff1177ac */ /* 0x000ea40008000800 */
[----:B------:R1:W-:Y:S01]  /*19410*/  @P1 STG.E desc[UR28][R214.64], R242 ;  /* 0x000000f2d6001986 */ /* 0x0003e2000c10191c */
[----:B------:R-:W-:Y:S01]  /*19420*/  IADD3 R236, PT, PT, R199, 0x7, RZ ;  /* 0x00000007c7ec7810 */ /* 0x000fe20007ffe0ff */
[----:B------:R-:W3:Y:S01]  /*19430*/  LDCU UR18, c[0x0][0x398] ;  /* 0x00007300ff1277ac */ /* 0x000ee20008000800 */
[----:B------:R-:W3:Y:S01]  /*19440*/  LDCU UR21, c[0x0][0x39c] ;  /* 0x00007380ff1577ac */ /* 0x000ee20008000800 */
[----:B-1----:R-:W-:Y:S01]  /*19450*/  IMAD.WIDE R58, R56, 0x4, R212 ;  /* 0x00000004383a7825 */ /* 0x002fe200078e02d4 */
[----:B------:R-:W-:Y:S01]  /*19460*/  ISETP.LT.AND P3, PT, R115, UR23, !P3 ;  /* 0x0000001773007c0c */ /* 0x000fe2000df61270 */
[----:B------:R-:W1:Y:S02]  /*19470*/  LDCU UR19, c[0x0][0x398] ;  /* 0x00007300ff1377ac */ /* 0x000e640008000800 */
[----:B------:R-:W-:Y:S01]  /*19480*/  IMAD.WIDE R214, R57, 0x4, R2 ;  /* 0x0000000439d67825 */ /* 0x000fe200078e0202 */
[----:B------:R1:W-:Y:S01]  /*19490*/  @P4 STG.E desc[UR28][R58.64], R238 ;  /* 0x000000ee3a004986 */ /* 0x0003e2000c10191c */
[----:B------:R-:W-:Y:S01]  /*194a0*/  ISETP.GE.AND P1, PT, R236, UR24, PT ;  /* 0x00000018ec007c0c */ /* 0x000fe2000bf26270 */
[----:B------:R-:W3:Y:S02]  /*194b0*/  LDCU UR22, c[0x0][0x398] ;  /* 0x00007300ff1677ac */ /* 0x000ee40008000800 */
[----:B--2---:R2:W-:Y:S01]  /*194c0*/  @P5 STG.E desc[UR28][R214.64], R240 ;  /* 0x000000f0d6005986 */ /* 0x0045e2000c10191c */
[----:B------:R-:W-:Y:S01]  /*194d0*/  VIADD R236, R199, 0x8 ;  /* 0x00000008c7ec7836 */ /* 0x000fe20000000000 */
[----:B------:R-:W3:Y:S01]  /*194e0*/  LDCU UR20, c[0x0][0x3b8] ;  /* 0x00007700ff1477ac */ /* 0x000ee20008000800 */
[C---:B------:R-:W-:Y:S01]  /*194f0*/  VIADD R0, R57.reuse, UR73 ;  /* 0x0000004939007c36 */ /* 0x040fe20008000000 */
[----:B------:R-:W3:Y:S01]  /*19500*/  LDCU UR23, c[0x0][0x398] ;  /* 0x00007300ff1777ac */ /* 0x000ee20008000800 */
[----:B-1----:R-:W-:Y:S01]  /*19510*/  IMAD.WIDE R58, R57, 0x4, R200 ;  /* 0x00000004393a7825 */ /* 0x002fe200078e02c8 */
[----:B------:R-:W-:Y:S01]  /*19520*/  ISETP.LT.AND P4, PT, R87, UR25, !P1 ;  /* 0x0000001957007c0c */ /* 0x000fe2000cf81270 */
[----:B------:R-:W1:Y:S01]  /*19530*/  LDCU UR73, c[0x0][0x398] ;  /* 0x00007300ff4977ac */ /* 0x000e620008000800 */
[----:B------:R-:W-:Y:S01]  /*19540*/  ISETP.LT.AND P5, PT, R219, UR26, !P1 ;  /* 0x0000001adb007c0c */ /* 0x000fe2000cfa1270 */
[C-C-:B--2---:R-:W-:Y:S01]  /*19550*/  IMAD.WIDE R214, R0.reuse, 0x4, R202.reuse ;  /* 0x0000000400d67825 */ /* 0x144fe200078e02ca */
[----:B------:R-:W2:Y:S03]  /*19560*/  LDCU UR26, c[0x0][0x39c] ;  /* 0x00007380ff1a77ac */ /* 0x000ea60008000800 */
[----:B------:R-:W-:Y:S01]  /*19570*/  VIADD R237, R0, UR77 ;  /* 0x0000004d00ed7c36 */ /* 0x000fe20008000000 */
[----:B------:R-:W1:Y:S03]  /*19580*/  LDCU UR24, c[0x0][0x398] ;  /* 0x00007300ff1877ac */ /* 0x000e660008000800 */
[----:B------:R-:W-:Y:S01]  /*19590*/  VIADD R241, R237, UR76 ;  /* 0x0000004cedf17c36 */ /* 0x000fe20008000000 */
[----:B------:R-:W1:Y:S01]  /*195a0*/  LDCU UR25, c[0x0][0x3b8] ;  /* 0x00007700ff1977ac */ /* 0x000e620008000800 */
[----:B------:R-:W1:Y:S01]  /*195b0*/  LDCU UR77, c[0x0][0x398] ;  /* 0x00007300ff4d77ac */ /* 0x000e620008000800 */
[----:B------:R-:W1:Y:S01]  /*195c0*/  LDCU UR76, c[0x0][0x398] ;  /* 0x00007300ff4c77ac */ /* 0x000e620008000800 */
[----:B---3--:R3:W-:Y:S01]  /*195d0*/  @P6 STG.E desc[UR28][R58.64], R248 ;  /* 0x000000f83a006986 */ /* 0x0087e2000c10191c */
[----:B------:R-:W-:Y:S01]  /*195e0*/  ISETP.LT.AND P6, PT, R211, UR27, !P1 ;  /* 0x0000001bd3007c0c */ /* 0x000fe2000cfc1270 */
[----:B------:R-:W1:Y:S01]  /*195f0*/  LDCU UR27, c[0x0][0x398] ;  /* 0x00007300ff1b77ac */ /* 0x000e620008000800 */
[----:B------:R-:W-:Y:S01]  /*19600*/  ISETP.LT.AND P1, PT, R115, UR31, !P1 ;  /* 0x0000001f73007c0c */ /* 0x000fe2000cf21270 */
[----:B------:R-:W1:Y:S01]  /*19610*/  LDCU UR31, c[0x0][0x398] ;  /* 0x00007300ff1f77ac */ /* 0x000e620008000800 */
[----:B---3--:R-:W-:-:S04]  /*19620*/  IMAD.WIDE R58, R57, 0x4, R202 ;  /* 0x00000004393a7825 */ /* 0x008fc800078e02ca */
[----:B------:R-:W-:Y:S01]  /*19630*/  IMAD.WIDE R56, R57, 0x4, R212 ;  /* 0x0000000439387825 */ /* 0x000fe200078e02d4 */
[----:B----4-:R3:W-:Y:S01]  /*19640*/  @P2 STG.E desc[UR28][R58.64], R247 ;  /* 0x000000f73a002986 */ /* 0x0107e2000c10191c */
[----:B------:R-:W-:Y:S01]  /*19650*/  ISETP.GE.AND P2, PT, R236, UR54, PT ;  /* 0x00000036ec007c0c */ /* 0x000fe2000bf46270 */
[----:B------:R-:W4:Y:S02]  /*19660*/  LDCU UR54, c[0x0][0x398] ;  /* 0x00007300ff3677ac */ /* 0x000f240008000800 */
[----:B------:R1:W-:Y:S01]  /*19670*/  @P3 STG.E desc[UR28][R56.64], R245 ;  /* 0x000000f538003986 */ /* 0x0003e2000c10191c */
[----:B------:R-:W-:Y:S01]  /*19680*/  ISETP.LT.AND P3, PT, R87, UR55, !P2 ;  /* 0x0000003757007c0c */ /* 0x000fe2000d761270 */
[----:B------:R-:W-:Y:S01]  /*19690*/  VIADD R236, R199, 0x9 ;  /* 0x00000009c7ec7836 */ /* 0x000fe20000000000 */
[----:B------:R-:W2:Y:S01]  /*196a0*/  LDCU UR55, c[0x0][0x3b8] ;  /* 0x00007700ff3777ac */ /* 0x000ea20008000800 */
[----:B---3--:R-:W-:-:S04]  /*196b0*/  IMAD.WIDE R58, R0, 0x4, R200 ;  /* 0x00000004003a7825 */ /* 0x008fc800078e02c8 */
[----:B-1----:R-:W-:-:S05]  /*196c0*/  IMAD.WIDE R56, R0, 0x4, R2 ;  /* 0x0000000400387825 */ /* 0x002fca00078e0202 */
[----:B------:R1:W-:Y:S01]  /*196d0*/  @P4 STG.E desc[UR28][R56.64], R246 ;  /* 0x000000f638004986 */ /* 0x0003e2000c10191c */
[----:B------:R-:W-:Y:S01]  /*196e0*/  ISETP.LT.AND P4, PT, R219, UR56, !P2 ;  /* 0x00000038db007c0c */ /* 0x000fe2000d781270 */
[----:B------:R-:W-:Y:S01]  /*196f0*/  IMAD.WIDE R244, R237, 0x4, R2 ;  /* 0x00000004edf47825 */ /* 0x000fe200078e0202 */
[----:B------:R-:W3:Y:S01]  /*19700*/  LDCU UR56, c[0x0][0x39c] ;  /* 0x00007380ff3877ac */ /* 0x000ee20008000800 */
[----:B------:R2:W-:Y:S01]  /*19710*/  @P5 STG.E desc[UR28][R58.64], R251 ;  /* 0x000000fb3a005986 */ /* 0x0005e2000c10191c */
[----:B------:R-:W-:-:S03]  /*19720*/  ISETP.LT.AND P5, PT, R211, UR57, !P2 ;  /* 0x00000039d3007c0c */ /* 0x000fc6000d7a1270 */
[----:B------:R2:W-:Y:S01]  /*19730*/  @P6 STG.E desc[UR28][R214.64], R243 ;  /* 0x000000f3d6006986 */ /* 0x0005e2000c10191c */
[----:B------:R-:W-:Y:S01]  /*19740*/  ISETP.GE.AND P6, PT, R236, UR59, PT ;  /* 0x0000003bec007c0c */ /* 0x000fe2000bfc6270 */
[----:B------:R-:W3:Y:S01]  /*19750*/  LDCU UR57, c[0x0][0x398] ;  /* 0x00007300ff3977ac */ /* 0x000ee20008000800 */
[----:B-1----:R-:W-:Y:S01]  /*19760*/  IMAD.WIDE R56, R0, 0x4, R212 ;  /* 0x0000000400387825 */ /* 0x002fe200078e02d4 */
[----:B------:R-:W-:Y:S01]  /*19770*/  ISETP.LT.AND P2, PT, R115, UR58, !P2 ;  /* 0x0000003a73007c0c */ /* 0x000fe2000d741270 */
[----:B------:R-:W1:Y:S03]  /*19780*/  LDCU UR58, c[0x0][0x398] ;  /* 0x00007300ff3a77ac */ /* 0x000e660008000800 */
[----:B------:R1:W-:Y:S01]  /*19790*/  @P1 STG.E desc[UR28][R56.64], R239 ;  /* 0x000000ef38001986 */ /* 0x0003e2000c10191c */
[----:B------:R-:W-:Y:S01]  /*197a0*/  ISETP.LT.AND P1, PT, R87, UR60, !P6 ;  /* 0x0000003c57007c0c */ /* 0x000fe2000f721270 */
[----:B------:R-:W-:Y:S01]  /*197b0*/  IMAD.WIDE R246, R237, 0x4, R200 ;  /* 0x00000004edf67825 */ /* 0x000fe200078e02c8 */
[----:B------:R-:W-:Y:S01]  /*197c0*/  IADD3 R0, PT, PT, R199, 0xa, RZ ;  /* 0x0000000ac7007810 */ /* 0x000fe20007ffe0ff */
[----:B------:R-:W-:Y:S01]  /*197d0*/  @P3 STG.E desc[UR28][R244.64], R232 ;  /* 0x000000e8f4003986 */ /* 0x000fe2000c10191c */
[----:B------:R-:W-:Y:S01]  /*197e0*/  ISETP.LT.AND P3, PT, R219, UR61, !P6 ;  /* 0x0000003ddb007c0c */ /* 0x000fe2000f761270 */
[----:B--2---:R-:W-:Y:S01]  /*197f0*/  IMAD.WIDE R58, R237, 0x4, R202 ;  /* 0x00000004ed3a7825 */ /* 0x004fe200078e02ca */
[----:B------:R-:W2:Y:S01]  /*19800*/  LDCU UR59, c[0x0][0x398] ;  /* 0x00007300ff3b77ac */ /* 0x000ea20008000800 */
[----:B------:R-:W-:Y:S01]  /*19810*/  @P4 STG.E desc[UR28][R246.64], R228 ;  /* 0x000000e4f6004986 */ /* 0x000fe2000c10191c */
[----:B------:R-:W-:Y:S01]  /*19820*/  ISETP.LT.AND P4, PT, R211, UR62, !P6 ;  /* 0x0000003ed3007c0c */ /* 0x000fe2000f781270 */
[----:B------:R-:W-:Y:S01]  /*19830*/  IMAD.WIDE R214, R237, 0x4, R212 ;  /* 0x00000004edd67825 */ /* 0x000fe200078e02d4 */
[----:B------:R-:W2:Y:S01]  /*19840*/  LDCU UR61, c[0x0][0x39c] ;  /* 0x00007380ff3d77ac */ /* 0x000ea20008000800 */
[----:B------:R3:W-:Y:S01]  /*19850*/  @P5 STG.E desc[UR28][R58.64], R224 ;  /* 0x000000e03a005986 */ /* 0x0007e2000c10191c */
[----:B------:R-:W-:Y:S01]  /*19860*/  ISETP.GE.AND P5, PT, R0, UR64, PT ;  /* 0x0000004000007c0c */ /* 0x000fe2000bfa6270 */
[----:B------:R-:W-:Y:S01]  /*19870*/  IMAD.WIDE R236, R241, 0x4, R2 ;  /* 0x00000004f1ec7825 */ /* 0x000fe200078e0202 */
[----:B------:R-:W-:-:S03]  /*19880*/  ISETP.LT.AND P6, PT, R115, UR63, !P6 ;  /* 0x0000003f73007c0c */ /* 0x000fc6000f7c1270 */
[----:B-1----:R-:W-:Y:S01]  /*19890*/  IMAD.WIDE R238, R241, 0x4, R200 ;  /* 0x00000004f1ee7825 */ /* 0x002fe200078e02c8 */
[----:B------:R-:W-:Y:S01]  /*198a0*/  @P2 STG.E desc[UR28][R214.64], R220 ;  /* 0x000000dcd6002986 */ /* 0x000fe2000c10191c */
[----:B------:R-:W-:Y:S01]  /*198b0*/  ISETP.LT.AND P2, PT, R87, UR65, !P5 ;  /* 0x0000004157007c0c */ /* 0x000fe2000ef41270 */
[----:B------:R-:W1:Y:S02]  /*198c0*/  LDCU UR62, c[0x0][0x398] ;  /* 0x00007300ff3e77ac */ /* 0x000e640008000800 */
[----:B------:R2:W-:Y:S01]  /*198d0*/  @P1 STG.E desc[UR28][R236.64], R4 ;  /* 0x00000004ec001986 */ /* 0x0005e2000c10191c */
[----:B------:R-:W-:Y:S01]  /*198e0*/  ISETP.LT.AND P1, PT, R219, UR66, !P5 ;  /* 0x00000042db007c0c */ /* 0x000fe2000ef21270 */
[----:B---3--:R-:W-:Y:S01]  /*198f0*/  IMAD.WIDE R58, R241, 0x4, R202 ;  /* 0x00000004f13a7825 */ /* 0x008fe200078e02ca */
[----:B------:R-:W3:Y:S01]  /*19900*/  LDCU UR63, c[0x0][0x398] ;  /* 0x00007300ff3f77ac */ /* 0x000ee20008000800 */
[----:B------:R1:W-:Y:S01]  /*19910*/  @P3 STG.E desc[UR28][R238.64], R28 ;  /* 0x0000001cee003986 */ /* 0x0003e2000c10191c */
[----:B------:R-:W-:Y:S01]  /*19920*/  ISETP.LT.AND P3, PT, R211, UR67, !P5 ;  /* 0x00000043d3007c0c */ /* 0x000fe2000ef61270 */
[----:B------:R-:W-:Y:S01]  /*19930*/  VIADD R57, R241, UR75 ;  /* 0x0000004bf1397c36 */ /* 0x000fe20008000000 */
[----:B------:R-:W3:Y:S01]  /*19940*/  LDCU UR60, c[0x0][0x3b8] ;  /* 0x00007700ff3c77ac */ /* 0x000ee20008000800 */
[----:B------:R-:W-:Y:S01]  /*19950*/  VIADD R0, R199, 0xb ;  /* 0x0000000bc7007836 */ /* 0x000fe20000000000 */
[----:B------:R-:W-:Y:S01]  /*19960*/  ISETP.LT.AND P5, PT, R115, UR68, !P5 ;  /* 0x0000004473007c0c */ /* 0x000fe2000efa1270 */
[----:B------:R4:W-:Y:S01]  /*19970*/  @P4 STG.E desc[UR28][R58.64], R24 ;  /* 0x000000183a004986 */ /* 0x0009e2000c10191c */
[----:B------:R-:W3:Y:S01]  /*19980*/  LDCU UR64, c[0x0][0x398] ;  /* 0x00007300ff4077ac */ /* 0x000ee20008000800 */
[----:B--2---:R-:W-:Y:S01]  /*19990*/  IMAD.WIDE R236, R241, 0x4, R212 ;  /* 0x00000004f1ec7825 */ /* 0x004fe200078e02d4 */
[----:B------:R-:W-:Y:S01]  /*199a0*/  ISETP.GE.AND P4, PT, R0, UR69, PT ;  /* 0x0000004500007c0c */ /* 0x000fe2000bf86270 */
[----:B------:R-:W2:Y:S02]  /*199b0*/  LDCU UR75, c[0x0][0x398] ;  /* 0x00007300ff4b77ac */ /* 0x000ea40008000800 */
[C---:B-1----:R-:W-:Y:S01]  /*199c0*/  IMAD.WIDE R238, R57.reuse, 0x4, R2 ;  /* 0x0000000439ee7825 */ /* 0x042fe200078e0202 */
[----:B------:R-:W-:Y:S01]  /*199d0*/  @P6 STG.E desc[UR28][R236.64], R20 ;  /* 0x00000014ec006986 */ /* 0x000fe2000c10191c */
[----:B------:R-:W1:Y:S02]  /*199e0*/  LDCU UR66, c[0x0][0x39c] ;  /* 0x00007380ff4277ac */ /* 0x000e640008000800 */
[----:B------:R-:W-:Y:S01]  /*199f0*/  IMAD.WIDE R240, R57, 0x4, R200 ;  /* 0x0000000439f07825 */ /* 0x000fe200078e02c8 */
[----:B------:R-:W-:Y:S01]  /*19a00*/  ISETP.LT.AND P6, PT, R87, UR33, !P4 ;  /* 0x0000002157007c0c */ /* 0x000fe2000e7c1270 */
[----:B------:R-:W1:Y:S02]  /*19a10*/  LDCU UR67, c[0x0][0x398] ;  /* 0x00007300ff4377ac */ /* 0x000e640008000800 */
[----:B----4-:R-:W-:Y:S01]  /*19a20*/  IMAD.WIDE R58, R57, 0x4, R202 ;  /* 0x00000004393a7825 */ /* 0x010fe200078e02ca */
[----:B------:R4:W-:Y:S01]  /*19a30*/  @P2 STG.E desc[UR28][R238.64], R233 ;  /* 0x000000e9ee002986 */ /* 0x0009e2000c10191c */
[----:B------:R-:W1:Y:S02]  /*19a40*/  LDCU UR65, c[0x0][0x3b8] ;  /* 0x00007700ff4177ac */ /* 0x000e640008000800 */
[----:B------:R-:W-:Y:S01]  /*19a50*/  VIADD R0, R199, 0xc ;  /* 0x0000000cc7007836 */ /* 0x000fe20000000000 */
[----:B------:R-:W-:Y:S01]  /*19a60*/  ISETP.LT.AND P2, PT, R219, UR34, !P4 ;  /* 0x00000022db007c0c */ /* 0x000fe2000e741270 */
[C---:B------:R-:W-:Y:S01]  /*19a70*/  VIADD R215, R57.reuse, UR74 ;  /* 0x0000004a39d77c36 */ /* 0x040fe20008000000 */
[----:B------:R1:W-:Y:S01]  /*19a80*/  @P1 STG.E desc[UR28][R240.64], R229 ;  /* 0x000000e5f0001986 */ /* 0x0003e2000c10191c */
[----:B------:R-:W-:Y:S01]  /*19a90*/  IMAD.WIDE R56, R57, 0x4, R212 ;  /* 0x0000000439387825 */ /* 0x000fe200078e02d4 */
[----:B------:R-:W-:Y:S01]  /*19aa0*/  ISETP.LT.AND P1, PT, R211, UR36, !P4 ;  /* 0x00000024d3007c0c */ /* 0x000fe2000e721270 */
[----:B------:R-:W2:Y:S01]  /*19ab0*/  LDCU UR68, c[0x0][0x398] ;  /* 0x00007300ff4477ac */ /* 0x000ea20008000800 */
[----:B------:R-:W-:Y:S01]  /*19ac0*/  @P3 STG.E desc[UR28][R58.64], R225 ;  /* 0x000000e13a003986 */ /* 0x000fe2000c10191c */
[----:B------:R-:W-:-:S02]  /*19ad0*/  ISETP.GE.AND P3, PT, R0, UR42, PT ;  /* 0x0000002a00007c0c */ /* 0x000fc4000bf66270 */
[----:B------:R-:W-:Y:S01]  /*19ae0*/  ISETP.LT.AND P4, PT, R115, UR38, !P4 ;  /* 0x0000002673007c0c */ /* 0x000fe2000e781270 */
[----:B------:R3:W-:Y:S01]  /*19af0*/  @P5 STG.E desc[UR28][R56.64], R221 ;  /* 0x000000dd38005986 */ /* 0x0007e2000c10191c */
[----:B------:R-:W-:Y:S01]  /*19b00*/  ISETP.LT.AND P5, PT, R87, UR44, !P3 ;  /* 0x0000002c57007c0c */ /* 0x000fe2000dfa1270 */
[C---:B----4-:R-:W-:Y:S01]  /*19b10*/  IMAD.WIDE R232, R215.reuse, 0x4, R200 ;  /* 0x00000004d7e87825 */ /* 0x050fe200078e02c8 */
[----:B------:R-:W4:Y:S03]  /*19b20*/  LDCU UR74, c[0x0][0x398] ;  /* 0x00007300ff4a77ac */ /* 0x000f260008000800 */
[----:B-1----:R-:W-:Y:S01]  /*19b30*/  IMAD.WIDE R228, R215, 0x4, R2 ;  /* 0x00000004d7e47825 */ /* 0x002fe200078e0202 */
[----:B------:R-:W-:Y:S01]  /*19b40*/  IADD3 R0, PT, PT, R199, 0xd, RZ ;  /* 0x0000000dc7007810 */ /* 0x000fe20007ffe0ff */
[----:B------:R-:W1:Y:S02]  /*19b50*/  LDCU UR34, c[0x0][0x39c] ;  /* 0x00007380ff2277ac */ /* 0x000e640008000800 */
[----:B------:R-:W-:-:S02]  /*19b60*/  VIADD R237, R215, UR40 ;  /* 0x00000028d7ed7c36 */ /* 0x000fc40008000000 */
[----:B---3--:R-:W-:Y:S01]  /*19b70*/  IMAD.WIDE R56, R215, 0x4, R202 ;  /* 0x00000004d7387825 */ /* 0x008fe200078e02ca */
[----:B------:R3:W-:Y:S01]  /*19b80*/  @P6 STG.E desc[UR28][R228.64], R5 ;  /* 0x00000005e4006986 */ /* 0x0007e2000c10191c */
[----:B------:R-:W-:Y:S01]  /*19b90*/  ISETP.LT.AND P6, PT, R219, UR30, !P3 ;  /* 0x0000001edb007c0c */ /* 0x000fe2000dfc1270 */
[----:B------:R-:W1:Y:S02]  /*19ba0*/  LDCU UR69, c[0x0][0x398] ;  /* 0x00007300ff4577ac */ /* 0x000e640008000800 */
[----:B------:R2:W-:Y:S01]  /*19bb0*/  @P2 STG.E desc[UR28][R232.64], R29 ;  /* 0x0000001de8002986 */ /* 0x0005e2000c10191c */
[----:B------:R-:W-:Y:S01]  /*19bc0*/  ISETP.LT.AND P2, PT, R211, UR46, !P3 ;  /* 0x0000002ed3007c0c */ /* 0x000fe2000df41270 */
[----:B------:R-:W-:Y:S01]  /*19bd0*/  IMAD.WIDE R58, R237, 0x4, R200 ;  /* 0x00000004ed3a7825 */ /* 0x000fe200078e02c8 */
[----:B------:R-:W1:Y:S01]  /*19be0*/  LDCU UR36, c[0x0][0x398] ;  /* 0x00007300ff2477ac */ /* 0x000e620008000800 */
[----:B------:R-:W-:Y:S01]  /*19bf0*/  @P1 STG.E desc[UR28][R56.64], R25 ;  /* 0x0000001938001986 */ /* 0x000fe2000c10191c */
[----:B------:R-:W-:Y:S01]  /*19c00*/  ISETP.GE.AND P1, PT, R0, UR14, PT ;  /* 0x0000000e00007c0c */ /* 0x000fe2000bf26270 */
[----:B------:R-:W1:Y:S01]  /*19c10*/  LDCU UR38, c[0x0][0x398] ;  /* 0x00007300ff2677ac */ /* 0x000e620008000800 */
[----:B---3--:R-:W-:Y:S01]  /*19c20*/  IMAD.WIDE R4, R215, 0x4, R212 ;  /* 0x00000004d7047825 */ /* 0x008fe200078e02d4 */
[----:B------:R-:W3:Y:S03]  /*19c30*/  LDCU UR33, c[0x0][0x3b8] ;  /* 0x00007700ff2177ac */ /* 0x000ee60008000800 */
[----:B--2---:R-:W-:Y:S01]  /*19c40*/  IMAD.WIDE R28, R237, 0x4, R2 ;  /* 0x00000004ed1c7825 */ /* 0x004fe200078e0202 */
[----:B------:R-:W-:Y:S01]  /*19c50*/  ISETP.LT.AND P3, PT, R115, UR48, !P3 ;  /* 0x0000003073007c0c */ /* 0x000fe2000df61270 */
[----:B------:R2:W-:Y:S01]  /*19c60*/  @P4 STG.E desc[UR28][R4.64], R21 ;  /* 0x0000001504004986 */ /* 0x0005e2000c10191c */
[----:B------:R-:W-:Y:S01]  /*19c70*/  ISETP.LT.AND P4, PT, R87, UR13, !P1 ;  /* 0x0000000d57007c0c */ /* 0x000fe2000cf81270 */
[----:B------:R-:W-:Y:S01]  /*19c80*/  VIADD R221, R237, UR32 ;  /* 0x00000020eddd7c36 */ /* 0x000fe20008000000 */
[----:B------:R-:W1:Y:S01]  /*19c90*/  LDCU UR40, c[0x0][0x398] ;  /* 0x00007300ff2877ac */ /* 0x000e620008000800 */
[----:B------:R1:W-:Y:S01]  /*19ca0*/  @P5 STG.E desc[UR28][R28.64], R234 ;  /* 0x000000ea1c005986 */ /* 0x0003e2000c10191c */
[----:B------:R-:W-:Y:S01]  /*19cb0*/  ISETP.LT.AND P5, PT, R219, UR11, !P1 ;  /* 0x0000000bdb007c0c */ /* 0x000fe2000cfa1270 */
[----:B------:R-:W-:Y:S01]  /*19cc0*/  VIADD R0, R199, 0xe ;  /* 0x0000000ec7007836 */ /* 0x000fe20000000000 */
[----:B------:R-:W3:Y:S01]  /*19cd0*/  LDCU UR30, c[0x0][0x39c] ;  /* 0x00007380ff1e77ac */ /* 0x000ee20008000800 */
[----:B------:R-:W-:Y:S01]  /*19ce0*/  @P6 STG.E desc[UR28][R58.64], R230 ;  /* 0x000000e63a006986 */ /* 0x000fe2000c10191c */
[----:B------:R-:W3:Y:S01]  /*19cf0*/  LDCU UR42, c[0x0][0x398] ;  /* 0x00007300ff2a77ac */ /* 0x000ee20008000800 */
[----:B--2---:R-:W-:Y:S01]  /*19d00*/  IMAD.WIDE R4, R237, 0x4, R202 ;  /* 0x00000004ed047825 */ /* 0x004fe200078e02ca */
[----:B------:R-:W-:Y:S01]  /*19d10*/  ISETP.LT.AND P6, PT, R211, UR50, !P1 ;  /* 0x00000032d3007c0c */ /* 0x000fe2000cfc1270 */
[----:B------:R-:W2:Y:S02]  /*19d20*/  LDCU UR46, c[0x0][0x398] ;  /* 0x00007300ff2e77ac */ /* 0x000ea40008000800 */
[----:B------:R-:W-:Y:S01]  /*19d30*/  IMAD.WIDE R20, R237, 0x4, R212 ;  /* 0x00000004ed147825 */ /* 0x000fe200078e02d4 */
[----:B------:R3:W-:Y:S01]  /*19d40*/  @P2 STG.E desc[UR28][R4.64], R226 ;  /* 0x000000e204002986 */ /* 0x0007e2000c10191c */
[----:B------:R-:W-:Y:S01]  /*19d50*/  ISETP.GE.AND P2, PT, R0, UR12, PT ;  /* 0x0000000c00007c0c */ /* 0x000fe2000bf46270 */
[----:B------:R-:W2:Y:S01]  /*19d60*/  LDCU UR48, c[0x0][0x398] ;  /* 0x00007300ff3077ac */ /* 0x000ea20008000800 */
[----:B------:R-:W-:Y:S01]  /*19d70*/  IMAD.WIDE R24, R221, 0x4, R2 ;  /* 0x00000004dd187825 */ /* 0x000fe200078e0202 */
[----:B------:R-:W-:Y:S01]  /*19d80*/  ISETP.LT.AND P1, PT, R115, UR52, !P1 ;  /* 0x0000003473007c0c */ /* 0x000fe2000cf21270 */
[----:B------:R-:W2:Y:S02]  /*19d90*/  LDCU UR32, c[0x0][0x398] ;  /* 0x00007300ff2077ac */ /* 0x000ea40008000800 */
[----:B-1----:R-:W-:Y:S01]  /*19da0*/  IMAD.WIDE R28, R221, 0x4, R200 ;  /* 0x00000004dd1c7825 */ /* 0x002fe200078e02c8 */
[----:B------:R1:W-:Y:S01]  /*19db0*/  @P3 STG.E desc[UR28][R20.64], R222 ;  /* 0x000000de14003986 */ /* 0x0003e2000c10191c */
[----:B------:R-:W-:Y:S01]  /*19dc0*/  ISETP.LT.AND P3, PT, R87, UR10, !P2 ;  /* 0x0000000a57007c0c */ /* 0x000fe2000d761270 */
[----:B------:R-:W2:Y:S02]  /*19dd0*/  LDCU UR44, c[0x0][0x3b8] ;  /* 0x00007700ff2c77ac */ /* 0x000ea40008000800 */
        /* <DEDUP_REMOVED lines=10> */
[----:B-1----:R-:W-:Y:S01]  /*19e80*/  IMAD.WIDE R20, R221, 0x4, R212 ;  /* 0x00000004dd147825 */ /* 0x002fe200078e02d4 */
[----:B------:R1:W-:Y:S01]  /*19e90*/  @P6 STG.E desc[UR28][R4.64], R26 ;  /* 0x0000001a04006986 */ /* 0x0003e2000c10191c */
[----:B------:R-:W3:Y:S01]  /*19ea0*/  LDCU UR50, c[0x0][0x398] ;  /* 0x00007300ff3277ac */ /* 0x000ee20008000800 */
[----:B------:R-:W-:Y:S01]  /*19eb0*/  ISETP.GE.AND P6, PT, R0, UR16, PT ;  /* 0x0000001000007c0c */ /* 0x000fe2000bfc6270 */
[C---:B----4-:R-:W-:Y:S01]  /*19ec0*/  IMAD.WIDE R24, R57.reuse, 0x4, R2 ;  /* 0x0000000439187825 */ /* 0x050fe200078e0202 */
[----:B------:R4:W-:Y:S01]  /*19ed0*/  @P1 STG.E desc[UR28][R20.64], R22 ;  /* 0x0000001614001986 */ /* 0x0009e2000c10191c */
[----:B------:R-:W3:Y:S02]  /*19ee0*/  LDCU UR52, c[0x0][0x398] ;  /* 0x00007300ff3477ac */ /* 0x000ee40008000800 */
[----:B--2---:R-:W-:Y:S01]  /*19ef0*/  IMAD.WIDE R28, R57, 0x4, R200 ;  /* 0x00000004391c7825 */ /* 0x004fe200078e02c8 */
[----:B------:R-:W-:Y:S01]  /*19f00*/  IADD3 R0, PT, PT, R199, 0x10, RZ ;  /* 0x00000010c7007810 */ /* 0x000fe20007ffe0ff */
[----:B------:R2:W-:Y:S01]  /*19f10*/  @P3 STG.E desc[UR28][R24.64], R235 ;  /* 0x000000eb18003986 */ /* 0x0005e2000c10191c */
[----:B------:R-:W3:Y:S01]  /*19f20*/  LDCU UR6, c[0x0][0x398] ;  /* 0x00007300ff0677ac */ /* 0x000ee20008000800 */
[----:B-1----:R-:W-:Y:S01]  /*19f30*/  IMAD.WIDE R4, R57, 0x4, R202 ;  /* 0x0000000439047825 */ /* 0x002fe200078e02ca */
[----:B------:R-:W-:Y:S01]  /*19f40*/  ISETP.LT.AND P1, PT, R87, UR17, !P6 ;  /* 0x0000001157007c0c */ /* 0x000fe2000f721270 */
[----:B------:R1:W-:Y:S01]  /*19f50*/  @P4 STG.E desc[UR28][R28.64], R231 ;  /* 0x000000e71c004986 */ /* 0x0003e2000c10191c */
[----:B------:R-:W-:Y:S01]  /*19f60*/  ISETP.LT.AND P3, PT, R219, UR18, !P6 ;  /* 0x00000012db007c0c */ /* 0x000fe2000f761270 */
[----:B----4-:R-:W-:Y:S01]  /*19f70*/  IMAD.WIDE R20, R57, 0x4, R212 ;  /* 0x0000000439147825 */ /* 0x010fe200078e02d4 */
[----:B------:R-:W-:Y:S01]  /*19f80*/  ISETP.LT.AND P4, PT, R211, UR72, !P6 ;  /* 0x00000048d3007c0c */ /* 0x000fe2000f781270 */
[----:B------:R4:W-:Y:S01]  /*19f90*/  @P5 STG.E desc[UR28][R4.64], R227 ;  /* 0x000000e304005986 */ /* 0x0009e2000c10191c */
[----:B------:R-:W-:Y:S01]  /*19fa0*/  ISETP.GE.AND P5, PT, R0, UR21, PT ;  /* 0x0000001500007c0c */ /* 0x000fe2000bfa6270 */
[----:B------:R-:W-:Y:S01]  /*19fb0*/  VIADD R59, R57, UR15 ;  /* 0x0000000f393b7c36 */ /* 0x000fe20008000000 */
[----:B------:R-:W-:Y:S01]  /*19fc0*/  ISETP.LT.AND P6, PT, R115, UR19, !P6 ;  /* 0x0000001373007c0c */ /* 0x000fe2000f7c1270 */
[----:B------:R-:W-:Y:S01]  /*19fd0*/  @P2 STG.E desc[UR28][R20.64], R223 ;  /* 0x000000df14002986 */ /* 0x000fe2000c10191c */
[----:B------:R-:W-:Y:S01]  /*19fe0*/  ISETP.LT.AND P2, PT, R87, UR22, !P5 ;  /* 0x0000001657007c0c */ /* 0x000fe2000ef41270 */
[C---:B--2---:R-:W-:Y:S01]  /*19ff0*/  IMAD.WIDE R24, R59.reuse, 0x4, R2 ;  /* 0x000000043b187825 */ /* 0x044fe200078e0202 */
[----:B------:R-:W2:Y:S03]  /*1a000*/  LDCU UR7, c[0x0][0x39c] ;  /* 0x00007380ff0777ac */ /* 0x000ea60008000800 */
[C---:B-1----:R-:W-:Y:S01]  /*1a010*/  IMAD.WIDE R28, R59.reuse, 0x4, R200 ;  /* 0x000000043b1c7825 */ /* 0x042fe200078e02c8 */
[----:B------:R1:W-:Y:S01]  /*1a020*/  @P1 STG.E desc[UR28][R24.64], R7 ;  /* 0x0000000718001986 */ /* 0x0003e2000c10191c */
[----:B------:R-:W2:Y:S02]  /*1a030*/  LDCU UR13, c[0x0][0x3b8] ;  /* 0x00007700ff0d77ac */ /* 0x000ea40008000800 */
[----:B----4-:R-:W-:Y:S01]  /*1a040*/  IMAD.WIDE R4, R59, 0x4, R202 ;  /* 0x000000043b047825 */ /* 0x010fe200078e02ca */
[----:B------:R-:W-:Y:S01]  /*1a050*/  ISETP.LT.AND P1, PT, R219, UR23, !P5 ;  /* 0x00000017db007c0c */ /* 0x000fe2000ef21270 */
[----:B------:R-:W4:Y:S02]  /*1a060*/  LDCU UR12, c[0x0][0x398] ;  /* 0x00007300ff0c77ac */ /* 0x000f240008000800 */
[----:B------:R-:W-:-:S02]  /*1a070*/  VIADD R215, R59, UR20 ;  /* 0x000000143bd77c36 */ /* 0x000fc40008000000 */
[----:B------:R-:W-:Y:S01]  /*1a080*/  VIADD R0, R199, 0x11 ;  /* 0x00000011c7007836 */ /* 0x000fe20000000000 */
[----:B------:R-:W-:Y:S01]  /*1a090*/  @P3 STG.E desc[UR28][R28.64], R31 ;  /* 0x0000001f1c003986 */ /* 0x000fe2000c10191c */
[----:B------:R-:W-:Y:S01]  /*1a0a0*/  ISETP.LT.AND P3, PT, R211, UR73, !P5 ;  /* 0x00000049d3007c0c */ /* 0x000fe2000ef61270 */
[----:B-1----:R-:W-:Y:S01]  /*1a0b0*/  IMAD.WIDE R6, R59, 0x4, R212 ;  /* 0x000000043b067825 */ /* 0x002fe200078e02d4 */
[----:B------:R-:W1:Y:S01]  /*1a0c0*/  LDCU UR71, c[0x0][0x398] ;  /* 0x00007300ff4777ac */ /* 0x000e620008000800 */
[----:B------:R2:W-:Y:S01]  /*1a0d0*/  @P4 STG.E desc[UR28][R4.64], R27 ;  /* 0x0000001b04004986 */ /* 0x0005e2000c10191c */
[----:B------:R-:W-:Y:S01]  /*1a0e0*/  ISETP.GE.AND P4, PT, R0, UR26, PT ;  /* 0x0000001a00007c0c */ /* 0x000fe2000bf86270 */
[----:B------:R-:W-:Y:S01]  /*1a0f0*/  IMAD.WIDE R20, R215, 0x4, R2 ;  /* 0x00000004d7147825 */ /* 0x000fe200078e0202 */
[----:B------:R-:W-:Y:S01]  /*1a100*/  ISETP.LT.AND P5, PT, R115, UR24, !P5 ;  /* 0x0000001873007c0c */ /* 0x000fe2000efa1270 */
[----:B------:R1:W-:Y:S01]  /*1a110*/  @P6 STG.E desc[UR28][R6.64], R23 ;  /* 0x0000001706006986 */ /* 0x0003e2000c10191c */
[----:B------:R-:W-:Y:S01]  /*1a120*/  ISETP.LT.AND P6, PT, R87, UR27, !P4 ;  /* 0x0000001b57007c0c */ /* 0x000fe2000e7c1270 */
[----:B------:R-:W-:Y:S01]  /*1a130*/  IMAD.WIDE R24, R215, 0x4, R200 ;  /* 0x00000004d7187825 */ /* 0x000fe200078e02c8 */
[----:B------:R-:W3:Y:S01]  /*1a140*/  LDCU UR10, c[0x0][0x3b8] ;  /* 0x00007700ff0a77ac */ /* 0x000ee20008000800 */
[----:B------:R4:W-:Y:S01]  /*1a150*/  @P2 STG.E desc[UR28][R20.64], R16 ;  /* 0x0000001014002986 */ /* 0x0009e2000c10191c */
[----:B------:R-:W-:Y:S01]  /*1a160*/  ISETP.LT.AND P2, PT, R219, UR31, !P4 ;  /* 0x0000001fdb007c0c */ /* 0x000fe2000e741270 */
[C---:B------:R-:W-:Y:S01]  /*1a170*/  VIADD R57, R215.reuse, UR25 ;  /* 0x00000019d7397c36 */ /* 0x040fe20008000000 */
[----:B------:R-:W3:Y:S01]  /*1a180*/  LDCU UR70, c[0x0][0x398] ;  /* 0x00007300ff4677ac */ /* 0x000ee20008000800 */
[----:B--2---:R-:W-:Y:S01]  /*1a190*/  IMAD.WIDE R4, R215, 0x4, R202 ;  /* 0x00000004d7047825 */ /* 0x004fe200078e02ca */
[----:B------:R-:W-:Y:S01]  /*1a1a0*/  @P1 STG.E desc[UR28][R24.64], R12 ;  /* 0x0000000c18001986 */ /* 0x000fe2000c10191c */
[----:B------:R-:W2:Y:S02]  /*1a1b0*/  LDCU UR15, c[0x0][0x398] ;  /* 0x00007300ff0f77ac */ /* 0x000ea40008000800 */
[----:B------:R-:W-:Y:S01]  /*1a1c0*/  VIADD R0, R199, 0x12 ;  /* 0x00000012c7007836 */ /* 0x000fe20000000000 */
[----:B------:R-:W-:Y:S01]  /*1a1d0*/  ISETP.LT.AND P1, PT, R211, UR77, !P4 ;  /* 0x0000004dd3007c0c */ /* 0x000fe2000e721270 */
[----:B-1----:R-:W-:Y:S01]  /*1a1e0*/  IMAD.WIDE R6, R215, 0x4, R212 ;  /* 0x00000004d7067825 */ /* 0x002fe200078e02d4 */
[----:B------:R1:W-:Y:S01]  /*1a1f0*/  @P3 STG.E desc[UR28][R4.64], R8 ;  /* 0x0000000804003986 */ /* 0x0003e2000c10191c */
[----:B------:R-:W2:Y:S01]  /*1a200*/  LDCU UR18, c[0x0][0x39c] ;  /* 0x00007380ff1277ac */ /* 0x000ea20008000800 */
[----:B------:R-:W-:Y:S01]  /*1a210*/  ISETP.GE.AND P3, PT, R0, UR56, PT ;  /* 0x0000003800007c0c */ /* 0x000fe2000bf66270 */
[----:B----4-:R-:W-:Y:S01]  /*1a220*/  IMAD.WIDE R20, R57, 0x4, R2 ;  /* 0x0000000439147825 */ /* 0x010fe200078e0202 */
[----:B------:R-:W-:Y:S01]  /*1a230*/  ISETP.LT.AND P4, PT, R115, UR54, !P4 ;  /* 0x0000003673007c0c */ /* 0x000fe2000e781270 */
[----:B------:R-:W4:Y:S02]  /*1a240*/  LDCU UR16, c[0x0][0x398] ;  /* 0x00007300ff1077ac */ /* 0x000f240008000800 */
[----:B------:R-:W-:Y:S01]  /*1a250*/  IMAD.WIDE R22, R57, 0x4, R200 ;  /* 0x0000000439167825 */ /* 0x000fe200078e02c8 */
[----:B------:R2:W-:Y:S01]  /*1a260*/  @P5 STG.E desc[UR28][R6.64], R40 ;  /* 0x0000002806005986 */ /* 0x0005e2000c10191c */
[----:B------:R-:W-:Y:S01]  /*1a270*/  ISETP.LT.AND P5, PT, R87, UR57, !P3 ;  /* 0x0000003957007c0c */ /* 0x000fe2000dfa1270 */
[----:B------:R-:W3:Y:S02]  /*1a280*/  LDCU UR72, c[0x0][0x398] ;  /* 0x00007300ff4877ac */ /* 0x000ee40008000800 */
[----:B------:R4:W-:Y:S01]  /*1a290*/  @P6 STG.E desc[UR28][R20.64], R32 ;  /* 0x0000002014006986 */ /* 0x0009e2000c10191c */
[----:B------:R-:W-:Y:S01]  /*1a2a0*/  ISETP.LT.AND P6, PT, R219, UR58, !P3 ;  /* 0x0000003adb007c0c */ /* 0x000fe2000dfc1270 */
[----:B-1----:R-:W-:Y:S01]  /*1a2b0*/  IMAD.WIDE R4, R57, 0x4, R202 ;  /* 0x0000000439047825 */ /* 0x002fe200078e02ca */
[----:B------:R-:W-:Y:S01]  /*1a2c0*/  IADD3 R0, PT, PT, R199, 0x13, RZ ;  /* 0x00000013c7007810 */ /* 0x000fe20007ffe0ff */
[----:B------:R1:W-:Y:S01]  /*1a2d0*/  @P2 STG.E desc[UR28][R22.64], R64 ;  /* 0x0000004016002986 */ /* 0x0003e2000c10191c */
[----:B------:R-:W-:Y:S01]  /*1a2e0*/  ISETP.LT.AND P2, PT, R211, UR76, !P3 ;  /* 0x0000004cd3007c0c */ /* 0x000fe2000df41270 */
[----:B------:R-:W-:Y:S01]  /*1a2f0*/  VIADD R27, R57, UR55 ;  /* 0x00000037391b7c36 */ /* 0x000fe20008000000 */
[----:B------:R-:W-:Y:S01]  /*1a300*/  ISETP.LT.AND P3, PT, R115, UR59, !P3 ;  /* 0x0000003b73007c0c */ /* 0x000fe2000df61270 */
[----:B--2---:R-:W-:Y:S01]  /*1a310*/  IMAD.WIDE R6, R57, 0x4, R212 ;  /* 0x0000000439067825 */ /* 0x004fe200078e02d4 */
[----:B------:R2:W-:Y:S01]  /*1a320*/  @P1 STG.E desc[UR28][R4.64], R60 ;  /* 0x0000003c04001986 */ /* 0x0005e2000c10191c */
[----:B------:R-:W-:Y:S01]  /*1a330*/  ISETP.GE.AND P1, PT, R0, UR61, PT ;  /* 0x0000003d00007c0c */ /* 0x000fe2000bf26270 */
[----:B------:R-:W3:Y:S01]  /*1a340*/  LDCU UR19, c[0x0][0x398] ;  /* 0x00007300ff1377ac */ /* 0x000ee20008000800 */
[C---:B----4-:R-:W-:Y:S01]  /*1a350*/  IMAD.WIDE R20, R27.reuse, 0x4, R2 ;  /* 0x000000041b147825 */ /* 0x050fe200078e0202 */
[----:B------:R4:W-:Y:S01]  /*1a360*/  @P4 STG.E desc[UR28][R6.64], R48 ;  /* 0x0000003006004986 */ /* 0x0009e2000c10191c */
[----:B------:R-:W3:Y:S02]  /*1a370*/  LDCU UR17, c[0x0][0x3b8] ;  /* 0x00007700ff1177ac */ /* 0x000ee40008000800 */
[----:B-1----:R-:W-:Y:S01]  /*1a380*/  IMAD.WIDE R22, R27, 0x4, R200 ;  /* 0x000000041b167825 */ /* 0x002fe200078e02c8 */
[----:B------:R-:W-:Y:S01]  /*1a390*/  ISETP.LT.AND P4, PT, R87, UR62, !P1 ;  /* 0x0000003e57007c0c */ /* 0x000fe2000cf81270 */
[----:B------:R1:W-:Y:S01]  /*1a3a0*/  @P5 STG.E desc[UR28][R20.64], R17 ;  /* 0x0000001114005986 */ /* 0x0003e2000c10191c */
[----:B------:R-:W3:Y:S01]  /*1a3b0*/  LDCU UR20, c[0x0][0x398] ;  /* 0x00007300ff1477ac */ /* 0x000ee20008000800 */
[----:B------:R-:W-:-:S02]  /*1a3c0*/  VIADD R0, R199, 0x14 ;  /* 0x00000014c7007836 */ /* 0x000fc40000000000 */
[----:B--2---:R-:W-:Y:S01]  /*1a3d0*/  IMAD.WIDE R4, R27, 0x4, R202 ;  /* 0x000000041b047825 */ /* 0x004fe200078e02ca */
[----:B------:R-:W-:Y:S01]  /*1a3e0*/  ISETP.LT.AND P5, PT, R219, UR63, !P1 ;  /* 0x0000003fdb007c0c */ /* 0x000fe2000cfa1270 */
[----:B------:R2:W-:Y:S01]  /*1a3f0*/  @P6 STG.E desc[UR28][R22.64], R13 ;  /* 0x0000000d16006986 */ /* 0x0005e2000c10191c */
[----:B------:R-:W-:Y:S01]  /*1a400*/  ISETP.LT.AND P6, PT, R211, UR75, !P1 ;  /* 0x0000004bd3007c0c */ /* 0x000fe2000cfc1270 */
[C---:B----4-:R-:W-:Y:S01]  /*1a410*/  IMAD.WIDE R6, R27.reuse, 0x4, R212 ;  /* 0x000000041b067825 */ /* 0x050fe200078e02d4 */
[----:B------:R-:W4:Y:S01]  /*1a420*/  LDCU UR23, c[0x0][0x39c] ;  /* 0x00007380ff1777ac */ /* 0x000f220008000800 */
[----:B------:R3:W-:Y:S01]  /*1a430*/  @P2 STG.E desc[UR28][R4.64], R9 ;  /* 0x0000000904002986 */ /* 0x0007e2000c10191c */
[----:B------:R-:W-:Y:S01]  /*1a440*/  ISETP.GE.AND P2, PT, R0, UR66, PT ;  /* 0x0000004200007c0c */ /* 0x000fe2000bf46270 */
[----:B------:R-:W-:Y:S01]  /*1a450*/  VIADD R25, R27, UR60 ;  /* 0x0000003c1b197c36 */ /* 0x000fe20008000000 */
[----:B------:R-:W-:Y:S01]  /*1a460*/  ISETP.LT.AND P1, PT, R115, UR64, !P1 ;  /* 0x0000004073007c0c */ /* 0x000fe2000cf21270 */
[----:B------:R4:W-:Y:S01]  /*1a470*/  @P3 STG.E desc[UR28][R6.64], R41 ;  /* 0x0000002906003986 */ /* 0x0009e2000c10191c */
[----:B------:R-:W-:Y:S01]  /*1a480*/  ISETP.LT.AND P3, PT, R87, UR67, !P2 ;  /* 0x0000004357007c0c */ /* 0x000fe2000d761270 */
[C---:B-1----:R-:W-:Y:S01]  /*1a490*/  IMAD.WIDE R16, R25.reuse, 0x4, R200 ;  /* 0x0000000419107825 */ /* 0x042fe200078e02c8 */
[----:B------:R-:W1:Y:S03]  /*1a4a0*/  LDCU UR21, c[0x0][0x398] ;  /* 0x00007300ff1577ac */ /* 0x000e660008000800 */
[C---:B--2---:R-:W-:Y:S01]  /*1a4b0*/  IMAD.WIDE R12, R25.reuse, 0x4, R2 ;  /* 0x00000004190c7825 */ /* 0x044fe200078e0202 */
[----:B------:R-:W2:Y:S03]  /*1a4c0*/  LDCU UR73, c[0x0][0x398] ;  /* 0x00007300ff4977ac */ /* 0x000ea60008000800 */
[C---:B---3--:R-:W-:Y:S01]  /*1a4d0*/  IMAD.WIDE R4, R25.reuse, 0x4, R202 ;  /* 0x0000000419047825 */ /* 0x048fe200078e02ca */
[----:B------:R3:W-:Y:S01]  /*1a4e0*/  @P4 STG.E desc[UR28][R12.64], R33 ;  /* 0x000000210c004986 */ /* 0x0007e2000c10191c */
[----:B------:R-:W1:Y:S02]  /*1a4f0*/  LDCU UR24, c[0x0][0x398] ;  /* 0x00007300ff1877ac */ /* 0x000e640008000800 */
[----:B------:R-:W-:-:S02]  /*1a500*/  VIADD R29, R25, UR65 ;  /* 0x00000041191d7c36 */ /* 0x000fc40008000000 */
[----:B------:R-:W-:Y:S01]  /*1a510*/  VIADD R0, R199, 0x15 ;  /* 0x00000015c7007836 */ /* 0x000fe20000000000 */
[----:B------:R-:W-:Y:S01]  /*1a520*/  ISETP.LT.AND P4, PT, R219, UR68, !P2 ;  /* 0x00000044db007c0c */ /* 0x000fe2000d781270 */
[----:B------:R-:W-:Y:S01]  /*1a530*/  @P5 STG.E desc[UR28][R16.64], R65 ;  /* 0x0000004110005986 */ /* 0x000fe2000c10191c */
[----:B----4-:R-:W-:Y:S01]  /*1a540*/  IMAD.WIDE R6, R25, 0x4, R212 ;  /* 0x0000000419067825 */ /* 0x010fe200078e02d4 */
[----:B------:R-:W-:Y:S01]  /*1a550*/  ISETP.LT.AND P5, PT, R211, UR74, !P2 ;  /* 0x0000004ad3007c0c */ /* 0x000fe2000d7a1270 */
[----:B------:R-:W4:Y:S01]  /*1a560*/  LDCU UR25, c[0x0][0x398] ;  /* 0x00007300ff1977ac */ /* 0x000f220008000800 */
[----:B------:R1:W-:Y:S01]  /*1a570*/  @P6 STG.E desc[UR28][R4.64], R61 ;  /* 0x0000003d04006986 */ /* 0x0003e2000c10191c */
[----:B------:R-:W-:Y:S01]  /*1a580*/  IMAD.WIDE R8, R29, 0x4, R2 ;  /* 0x000000041d087825 */ /* 0x000fe200078e0202 */
[----:B------:R-:W-:Y:S01]  /*1a590*/  ISETP.GE.AND P6, PT, R0, UR34, PT ;  /* 0x0000002200007c0c */ /* 0x000fe2000bfc6270 */
[----:B------:R-:W2:Y:S01]  /*1a5a0*/  LDCU UR22, c[0x0][0x3b8] ;  /* 0x00007700ff1677ac */ /* 0x000ea20008000800 */
[----:B------:R-:W-:Y:S01]  /*1a5b0*/  ISETP.LT.AND P2, PT, R115, UR69, !P2 ;  /* 0x0000004573007c0c */ /* 0x000fe2000d741270 */
[----:B------:R4:W-:Y:S01]  /*1a5c0*/  @P1 STG.E desc[UR28][R6.64], R49 ;  /* 0x0000003106001986 */ /* 0x0009e2000c10191c */
[----:B------:R-:W-:Y:S01]  /*1a5d0*/  ISETP.LT.AND P1, PT, R87, UR36, !P6 ;  /* 0x0000002457007c0c */ /* 0x000fe2000f721270 */
[----:B---3--:R-:W-:Y:S01]  /*1a5e0*/  IMAD.WIDE R12, R29, 0x4, R200 ;  /* 0x000000041d0c7825 */ /* 0x008fe200078e02c8 */
[----:B------:R-:W-:Y:S01]  /*1a5f0*/  IADD3 R0, PT, PT, R199, 0x16, RZ ;  /* 0x00000016c7007810 */ /* 0x000fe20007ffe0ff */
[----:B------:R3:W-:Y:S01]  /*1a600*/  @P3 STG.E desc[UR28][R8.64], R18 ;  /* 0x0000001208003986 */ /* 0x0007e2000c10191c */
[----:B------:R-:W-:Y:S01]  /*1a610*/  ISETP.LT.AND P3, PT, R219, UR38, !P6 ;  /* 0x00000026db007c0c */ /* 0x000fe2000f761270 */
[C---:B------:R-:W-:Y:S01]  /*1a620*/  VIADD R21, R29.reuse, UR33 ;  /* 0x000000211d157c36 */ /* 0x040fe20008000000 */
[----:B------:R-:W2:Y:S01]  /*1a630*/  LDCU UR26, c[0x0][0x398] ;  /* 0x00007300ff1a77ac */ /* 0x000ea20008000800 */
[----:B-1----:R-:W-:Y:S01]  /*1a640*/  IMAD.WIDE R4, R29, 0x4, R202 ;  /* 0x000000041d047825 */ /* 0x002fe200078e02ca */
[----:B------:R1:W-:Y:S01]  /*1a650*/  @P4 STG.E desc[UR28][R12.64], R14 ;  /* 0x0000000e0c004986 */ /* 0x0003e2000c10191c */
[----:B------:R-:W-:Y:S01]  /*1a660*/  ISETP.LT.AND P4, PT, R211, UR40, !P6 ;  /* 0x00000028d3007c0c */ /* 0x000fe2000f781270 */
[----:B------:R-:W2:Y:S01]  /*1a670*/  LDCU UR31, c[0x0][0x39c] ;  /* 0x00007380ff1f77ac */ /* 0x000ea20008000800 */
[----:B----4-:R-:W-:Y:S01]  /*1a680*/  IMAD.WIDE R6, R29, 0x4, R212 ;  /* 0x000000041d067825 */ /* 0x010fe200078e02d4 */
[----:B------:R4:W-:Y:S01]  /*1a690*/  @P5 STG.E desc[UR28][R4.64], R10 ;  /* 0x0000000a04005986 */ /* 0x0009e2000c10191c */
[----:B------:R-:W-:Y:S01]  /*1a6a0*/  ISETP.GE.AND P5, PT, R0, UR30, PT ;  /* 0x0000001e00007c0c */ /* 0x000fe2000bfa6270 */
[----:B------:R-:W2:Y:S01]  /*1a6b0*/  LDCU UR77, c[0x0][0x398] ;  /* 0x00007300ff4d77ac */ /* 0x000ea20008000800 */
[----:B---3--:R-:W-:Y:S01]  /*1a6c0*/  IMAD.WIDE R8, R21, 0x4, R2 ;  /* 0x0000000415087825 */ /* 0x008fe200078e0202 */
[----:B------:R-:W-:Y:S01]  /*1a6d0*/  ISETP.LT.AND P6, PT, R115, UR42, !P6 ;  /* 0x0000002a73007c0c */ /* 0x000fe2000f7c1270 */
[----:B------:R3:W-:Y:S01]  /*1a6e0*/  @P2 STG.E desc[UR28][R6.64], R42 ;  /* 0x0000002a06002986 */ /* 0x0007e2000c10191c */
[----:B------:R-:W2:Y:S01]  /*1a6f0*/  LDCU UR54, c[0x0][0x398] ;  /* 0x00007300ff3677ac */ /* 0x000ea20008000800 */
[----:B-1----:R-:W-:Y:S01]  /*1a700*/  IMAD.WIDE R12, R21, 0x4, R200 ;  /* 0x00000004150c7825 */ /* 0x002fe200078e02c8 */
[----:B------:R-:W-:Y:S01]  /*1a710*/  ISETP.LT.AND P2, PT, R87, UR46, !P5 ;  /* 0x0000002e57007c0c */ /* 0x000fe2000ef41270 */
[----:B------:R1:W-:Y:S01]  /*1a720*/  @P1 STG.E desc[UR28][R8.64], R34 ;  /* 0x0000002208001986 */ /* 0x0003e2000c10191c */
[----:B------:R-:W-:Y:S01]  /*1a730*/  ISETP.LT.AND P1, PT, R219, UR48, !P5 ;  /* 0x00000030db007c0c */ /* 0x000fe2000ef21270 */
[----:B----4-:R-:W-:Y:S01]  /*1a740*/  IMAD.WIDE R4, R21, 0x4, R202 ;  /* 0x0000000415047825 */ /* 0x010fe200078e02ca */
[----:B------:R-:W4:Y:S01]  /*1a750*/  LDCU UR55, c[0x0][0x398] ;  /* 0x00007300ff3777ac */ /* 0x000f220008000800 */
[----:B------:R2:W-:Y:S01]  /*1a760*/  @P3 STG.E desc[UR28][R12.64], R66 ;  /* 0x000000420c003986 */ /* 0x0005e2000c10191c */
[----:B------:R-:W-:Y:S01]  /*1a770*/  ISETP.LT.AND P3, PT, R211, UR32, !P5 ;  /* 0x00000020d3007c0c */ /* 0x000fe2000ef61270 */
[----:B------:R-:W-:Y:S01]  /*1a780*/  VIADD R17, R21, UR44 ;  /* 0x0000002c15117c36 */ /* 0x000fe20008000000 */
[----:B------:R-:W4:Y:S01]  /*1a790*/  LDCU UR58, c[0x0][0x39c] ;  /* 0x00007380ff3a77ac */ /* 0x000f220008000800 */
[----:B------:R-:W-:Y:S01]  /*1a7a0*/  VIADD R0, R199, 0x17 ;  /* 0x00000017c7007836 */ /* 0x000fe20000000000 */
[----:B------:R-:W-:Y:S01]  /*1a7b0*/  ISETP.LT.AND P5, PT, R115, UR14, !P5 ;  /* 0x0000000e73007c0c */ /* 0x000fe2000efa1270 */
[----:B---3--:R-:W-:Y:S01]  /*1a7c0*/  IMAD.WIDE R6, R21, 0x4, R212 ;  /* 0x0000000415067825 */ /* 0x008fe200078e02d4 */
[----:B------:R3:W-:Y:S01]  /*1a7d0*/  @P4 STG.E desc[UR28][R4.64], R62 ;  /* 0x0000003e04004986 */ /* 0x0007e2000c10191c */
[----:B------:R-:W4:Y:S01]  /*1a7e0*/  LDCU UR27, c[0x0][0x3b8] ;  /* 0x00007700ff1b77ac */ /* 0x000f220008000800 */
[----:B------:R-:W-:Y:S01]  /*1a7f0*/  ISETP.GE.AND P4, PT, R0, UR11, PT ;  /* 0x0000000b00007c0c */ /* 0x000fe2000bf86270 */
[C---:B-1----:R-:W-:Y:S01]  /*1a800*/  IMAD.WIDE R8, R17.reuse, 0x4, R2 ;  /* 0x0000000411087825 */ /* 0x042fe200078e0202 */
[----:B------:R1:W-:Y:S01]  /*1a810*/  @P6 STG.E desc[UR28][R6.64], R50 ;  /* 0x0000003206006986 */ /* 0x0003e2000c10191c */
[----:B------:R-:W4:Y:S02]  /*1a820*/  LDCU UR56, c[0x0][0x398] ;  /* 0x00007300ff3877ac */ /* 0x000f240008000800 */
[----:B--2---:R-:W-:Y:S01]  /*1a830*/  IMAD.WIDE R12, R17, 0x4, R200 ;  /* 0x00000004110c7825 */ /* 0x004fe200078e02c8 */
[----:B------:R-:W-:Y:S01]  /*1a840*/  ISETP.LT.AND P6, PT, R87, UR50, !P4 ;  /* 0x0000003257007c0c */ /* 0x000fe2000e7c1270 */
[----:B------:R2:W-:Y:S01]  /*1a850*/  @P2 STG.E desc[UR28][R8.64], R19 ;  /* 0x0000001308002986 */ /* 0x0005e2000c10191c */
[----:B------:R-:W4:Y:S01]  /*1a860*/  LDCU UR76, c[0x0][0x398] ;  /* 0x00007300ff4c77ac */ /* 0x000f220008000800 */
[----:B------:R-:W-:-:S02]  /*1a870*/  VIADD R0, R199, 0x18 ;  /* 0x00000018c7007836 */ /* 0x000fc40000000000 */
[----:B---3--:R-:W-:Y:S01]  /*1a880*/  IMAD.WIDE R4, R17, 0x4, R202 ;  /* 0x0000000411047825 */ /* 0x008fe200078e02ca */
[----:B------:R-:W-:Y:S01]  /*1a890*/  ISETP.LT.AND P2, PT, R219, UR52, !P4 ;  /* 0x00000034db007c0c */ /* 0x000fe2000e741270 */
[----:B------:R3:W-:Y:S01]  /*1a8a0*/  @P1 STG.E desc[UR28][R12.64], R15 ;  /* 0x0000000f0c001986 */ /* 0x0007e2000c10191c */
[----:B------:R-:W-:Y:S01]  /*1a8b0*/  ISETP.LT.AND P1, PT, R211, UR6, !P4 ;  /* 0x00000006d3007c0c */ /* 0x000fe2000e721270 */
[C---:B-1----:R-:W-:Y:S01]  /*1a8c0*/  IMAD.WIDE R6, R17.reuse, 0x4, R212 ;  /* 0x0000000411067825 */ /* 0x042fe200078e02d4 */
[----:B------:R-:W1:Y:S01]  /*1a8d0*/  LDCU UR57, c[0x0][0x3b8] ;  /* 0x00007700ff3977ac */ /* 0x000e620008000800 */
[----:B------:R4:W-:Y:S01]  /*1a8e0*/  @P3 STG.E desc[UR28][R4.64], R11 ;  /* 0x0000000b04003986 */ /* 0x0009e2000c10191c */
[----:B------:R-:W-:Y:S01]  /*1a8f0*/  ISETP.GE.AND P3, PT, R0, UR7, PT ;  /* 0x0000000700007c0c */ /* 0x000fe2000bf66270 */
[----:B------:R-:W-:Y:S01]  /*1a900*/  VIADD R23, R17, UR13 ;  /* 0x0000000d11177c36 */ /* 0x000fe20008000000 */
[----:B------:R-:W-:Y:S01]  /*1a910*/  ISETP.LT.AND P4, PT, R115, UR12, !P4 ;  /* 0x0000000c73007c0c */ /* 0x000fe2000e781270 */
[----:B------:R1:W-:Y:S01]  /*1a920*/  @P5 STG.E desc[UR28][R6.64], R43 ;  /* 0x0000002b06005986 */ /* 0x0003e2000c10191c */
[----:B------:R-:W-:Y:S01]  /*1a930*/  ISETP.LT.AND P5, PT, R87, UR71, !P3 ;  /* 0x0000004757007c0c */ /* 0x000fe2000dfa1270 */
[----:B--2---:R-:W-:Y:S01]  /*1a940*/  IMAD.WIDE R8, R23, 0x4, R2 ;  /* 0x0000000417087825 */ /* 0x004fe200078e0202 */
[----:B------:R-:W-:Y:S01]  /*1a950*/  IADD3 R0, PT, PT, R199, 0x19, RZ ;  /* 0x00000019c7007810 */ /* 0x000fe20007ffe0ff */
[----:B------:R-:W2:Y:S02]  /*1a960*/  LDCU UR59, c[0x0][0x398] ;  /* 0x00007300ff3b77ac */ /* 0x000ea40008000800 */
[C---:B---3--:R-:W-:Y:S01]  /*1a970*/  IMAD.WIDE R12, R23.reuse, 0x4, R200 ;  /* 0x00000004170c7825 */ /* 0x048fe200078e02c8 */
[----:B------:R3:W-:Y:S01]  /*1a980*/  @P6 STG.E desc[UR28][R8.64], R35 ;  /* 0x0000002308006986 */ /* 0x0007e2000c10191c */
[----:B------:R-:W2:Y:S02]  /*1a990*/  LDCU UR60, c[0x0][0x398] ;  /* 0x00007300ff3c77ac */ /* 0x000ea40008000800 */
[----:B----4-:R-:W-:Y:S01]  /*1a9a0*/  IMAD.WIDE R4, R23, 0x4, R202 ;  /* 0x0000000417047825 */ /* 0x010fe200078e02ca */
[----:B------:R-:W-:Y:S01]  /*1a9b0*/  ISETP.LT.AND P6, PT, R219, UR70, !P3 ;  /* 0x00000046db007c0c */ /* 0x000fe2000dfc1270 */
[----:B------:R-:W4:Y:S02]  /*1a9c0*/  LDCU UR63, c[0x0][0x39c] ;  /* 0x00007380ff3f77ac */ /* 0x000f240008000800 */
[C---:B------:R-:W-:Y:S01]  /*1a9d0*/  VIADD R21, R23.reuse, UR10 ;  /* 0x0000000a17157c36 */ /* 0x040fe20008000000 */
[----:B------:R-:W-:Y:S01]  /*1a9e0*/  @P2 STG.E desc[UR28][R12.64], R67 ;  /* 0x000000430c002986 */ /* 0x000fe2000c10191c */
[----:B-1----:R-:W-:Y:S01]  /*1a9f0*/  IMAD.WIDE R6, R23, 0x4, R212 ;  /* 0x0000000417067825 */ /* 0x002fe200078e02d4 */
[----:B------:R-:W-:Y:S01]  /*1aa00*/  ISETP.LT.AND P2, PT, R211, UR15, !P3 ;  /* 0x0000000fd3007c0c */ /* 0x000fe2000df41270 */
[----:B------:R-:W1:Y:S01]  /*1aa10*/  LDCU UR61, c[0x0][0x398] ;  /* 0x00007300ff3d77ac */ /* 0x000e620008000800 */
[----:B------:R2:W-:Y:S01]  /*1aa20*/  @P1 STG.E desc[UR28][R4.64], R63 ;  /* 0x0000003f04001986 */ /* 0x0005e2000c10191c */
[----:B---3--:R-:W-:Y:S01]  /*1aa30*/  IMAD.WIDE R8, R21, 0x4, R2 ;  /* 0x0000000415087825 */ /* 0x008fe200078e0202 */
[----:B------:R-:W-:Y:S01]  /*1aa40*/  ISETP.GE.AND P1, PT, R0, UR18, PT ;  /* 0x0000001200007c0c */ /* 0x000fe2000bf26270 */
[----:B------:R-:W3:Y:S01]  /*1aa50*/  LDCU UR75, c[0x0][0x398] ;  /* 0x00007300ff4b77ac */ /* 0x000ee20008000800 */
        /* <DEDUP_REMOVED lines=10> */
[----:B------:R2:W-:Y:S01]  /*1ab00*/  @P6 STG.E desc[UR28][R10.64], R92 ;  /* 0x0000005c0a006986 */ /* 0x0005e2000c10191c */
[----:B------:R-:W3:Y:S02]  /*1ab10*/  LDCU UR65, c[0x0][0x398] ;  /* 0x00007300ff4177ac */ /* 0x000ee40008000800 */
[----:B------:R-:W-:Y:S01]  /*1ab20*/  VIADD R0, R199, 0x1a ;  /* 0x0000001ac7007836 */ /* 0x000fe20000000000 */
[----:B------:R-:W-:Y:S01]  /*1ab30*/  ISETP.LT.AND P6, PT, R211, UR20, !P1 ;  /* 0x00000014d3007c0c */ /* 0x000fe2000cfc1270 */
[----:B-1----:R-:W-:Y:S01]  /*1ab40*/  IMAD.WIDE R6, R21, 0x4, R212 ;  /* 0x0000000415067825 */ /* 0x002fe200078e02d4 */
[----:B------:R1:W-:Y:S01]  /*1ab50*/  @P2 STG.E desc[UR28][R4.64], R100 ;  /* 0x0000006404002986 */ /* 0x0003e2000c10191c */
[----:B------:R-:W3:Y:S01]  /*1ab60*/  LDCU UR68, c[0x0][0x39c] ;  /* 0x00007380ff4477ac */ /* 0x000ee20008000800 */
[----:B------:R-:W-:Y:S01]  /*1ab70*/  ISETP.GE.AND P2, PT, R0, UR23, PT ;  /* 0x0000001700007c0c */ /* 0x000fe2000bf46270 */
[----:B----4-:R-:W-:Y:S01]  /*1ab80*/  IMAD.WIDE R8, R15, 0x4, R2 ;  /* 0x000000040f087825 */ /* 0x010fe200078e0202 */
[----:B------:R-:W-:Y:S01]  /*1ab90*/  ISETP.LT.AND P1, PT, R115, UR21, !P1 ;  /* 0x0000001573007c0c */ /* 0x000fe2000cf21270 */
[----:B------:R-:W4:Y:S02]  /*1aba0*/  LDCU UR66, c[0x0][0x398] ;  /* 0x00007300ff4277ac */ /* 0x000f240008000800 */
[----:B--2---:R-:W-:Y:S01]  /*1abb0*/  IMAD.WIDE R10, R15, 0x4, R200 ;  /* 0x000000040f0a7825 */ /* 0x004fe200078e02c8 */
[----:B------:R2:W-:Y:S01]  /*1abc0*/  @P3 STG.E desc[UR28][R6.64], R116 ;  /* 0x0000007406003986 */ /* 0x0005e2000c10191c */
[----:B------:R-:W-:Y:S01]  /*1abd0*/  ISETP.LT.AND P3, PT, R87, UR73, !P2 ;  /* 0x0000004957007c0c */ /* 0x000fe2000d761270 */
[----:B------:R-:W3:Y:S02]  /*1abe0*/  LDCU UR74, c[0x0][0x398] ;  /* 0x00007300ff4a77ac */ /* 0x000ee40008000800 */
[----:B------:R4:W-:Y:S01]  /*1abf0*/  @P4 STG.E desc[UR28][R8.64], R88 ;  /* 0x0000005808004986 */ /* 0x0009e2000c10191c */
[----:B------:R-:W-:Y:S01]  /*1ac00*/  ISETP.LT.AND P4, PT, R219, UR24, !P2 ;  /* 0x00000018db007c0c */ /* 0x000fe2000d781270 */
[----:B-1----:R-:W-:Y:S01]  /*1ac10*/  IMAD.WIDE R4, R15, 0x4, R202 ;  /* 0x000000040f047825 */ /* 0x002fe200078e02ca */
[----:B------:R-:W1:Y:S01]  /*1ac20*/  LDCU UR69, c[0x0][0x398] ;  /* 0x00007300ff4577ac */ /* 0x000e620008000800 */
[----:B------:R3:W-:Y:S01]  /*1ac30*/  @P5 STG.E desc[UR28][R10.64], R68 ;  /* 0x000000440a005986 */ /* 0x0007e2000c10191c */
[----:B------:R-:W-:Y:S01]  /*1ac40*/  ISETP.LT.AND P5, PT, R211, UR25, !P2 ;  /* 0x00000019d3007c0c */ /* 0x000fe2000d7a1270 */
[----:B------:R-:W-:Y:S01]  /*1ac50*/  VIADD R13, R15, UR22 ;  /* 0x000000160f0d7c36 */ /* 0x000fe20008000000 */
[----:B------:R-:W1:Y:S01]  /*1ac60*/  LDCU UR33, c[0x0][0x398] ;  /* 0x00007300ff2177ac */ /* 0x000e620008000800 */
[----:B------:R-:W-:Y:S01]  /*1ac70*/  VIADD R0, R199, 0x1b ;  /* 0x0000001bc7007836 */ /* 0x000fe20000000000 */
[----:B------:R-:W-:Y:S01]  /*1ac80*/  ISETP.LT.AND P2, PT, R115, UR26, !P2 ;  /* 0x0000001a73007c0c */ /* 0x000fe2000d741270 */
[----:B--2---:R-:W-:Y:S01]  /*1ac90*/  IMAD.WIDE R6, R15, 0x4, R212 ;  /* 0x000000040f067825 */ /* 0x004fe200078e02d4 */
[----:B------:R2:W-:Y:S01]  /*1aca0*/  @P6 STG.E desc[UR28][R4.64], R156 ;  /* 0x0000009c04006986 */ /* 0x0005e2000c10191c */
[----:B------:R-:W1:Y:S01]  /*1acb0*/  LDCU UR67, c[0x0][0x3b8] ;  /* 0x00007700ff4377ac */ /* 0x000e620008000800 */
[----:B------:R-:W-:Y:S01]  /*1acc0*/  ISETP.GE.AND P6, PT, R0, UR31, PT ;  /* 0x0000001f00007c0c */ /* 0x000fe2000bfc6270 */
[C---:B----4-:R-:W-:Y:S01]  /*1acd0*/  IMAD.WIDE R8, R13.reuse, 0x4, R2 ;  /* 0x000000040d087825 */ /* 0x050fe200078e0202 */
[----:B------:R4:W-:Y:S01]  /*1ace0*/  @P1 STG.E desc[UR28][R6.64], R152 ;  /* 0x0000009806001986 */ /* 0x0009e2000c10191c */
[----:B------:R-:W1:Y:S02]  /*1acf0*/  LDCU UR34, c[0x0][0x398] ;  /* 0x00007300ff2277ac */ /* 0x000e640008000800 */
[----:B---3--:R-:W-:Y:S01]  /*1ad00*/  IMAD.WIDE R10, R13, 0x4, R200 ;  /* 0x000000040d0a7825 */ /* 0x008fe200078e02c8 */
[----:B------:R-:W-:Y:S01]  /*1ad10*/  IADD3 R0, PT, PT, R199, 0x1c, RZ ;  /* 0x0000001cc7007810 */ /* 0x000fe20007ffe0ff */
[----:B------:R3:W-:Y:S01]  /*1ad20*/  @P3 STG.E desc[UR28][R8.64], R45 ;  /* 0x0000002d08003986 */ /* 0x0007e2000c10191c */
[----:B------:R-:W1:Y:S01]  /*1ad30*/  LDCU UR38, c[0x0][0x39c] ;  /* 0x00007380ff2677ac */ /* 0x000e620008000800 */
[----:B--2---:R-:W-:Y:S01]  /*1ad40*/  IMAD.WIDE R4, R13, 0x4, R202 ;  /* 0x000000040d047825 */ /* 0x004fe200078e02ca */
        /* <DEDUP_REMOVED lines=9> */
[----:B------:R1:W-:Y:S01]  /*1ade0*/  @P2 STG.E desc[UR28][R6.64], R117 ;  /* 0x0000007506002986 */ /* 0x0003e2000c10191c */
[----:B------:R-:W-:Y:S01]  /*1adf0*/  ISETP.LT.AND P2, PT, R87, UR76, !P5 ;  /* 0x0000004c57007c0c */ /* 0x000fe2000ef41270 */
[C---:B---3--:R-:W-:Y:S01]  /*1ae00*/  IMAD.WIDE R8, R17.reuse, 0x4, R2 ;  /* 0x0000000411087825 */ /* 0x048fe200078e0202 */
[----:B------:R-:W3:Y:S03]  /*1ae10*/  LDCU UR40, c[0x0][0x398] ;  /* 0x00007300ff2877ac */ /* 0x000ee60008000800 */
[C---:B--2---:R-:W-:Y:S01]  /*1ae20*/  IMAD.WIDE R10, R17.reuse, 0x4, R200 ;  /* 0x00000004110a7825 */ /* 0x044fe200078e02c8 */
[----:B------:R2:W-:Y:S01]  /*1ae30*/  @P1 STG.E desc[UR28][R8.64], R89 ;  /* 0x0000005908001986 */ /* 0x0005e2000c10191c */
[----:B------:R-:W3:Y:S02]  /*1ae40*/  LDCU UR42, c[0x0][0x398] ;  /* 0x00007300ff2a77ac */ /* 0x000ee40008000800 */
[----:B----4-:R-:W-:Y:S01]  /*1ae50*/  IMAD.WIDE R4, R17, 0x4, R202 ;  /* 0x0000000411047825 */ /* 0x010fe200078e02ca */
[----:B------:R-:W-:Y:S01]  /*1ae60*/  ISETP.LT.AND P1, PT, R219, UR59, !P5 ;  /* 0x0000003bdb007c0c */ /* 0x000fe2000ef21270 */
[----:B------:R-:W4:Y:S02]  /*1ae70*/  LDCU UR44, c[0x0][0x398] ;  /* 0x00007300ff2c77ac */ /* 0x000f240008000800 */
[----:B------:R-:W-:-:S02]  /*1ae80*/  VIADD R15, R17, UR57 ;  /* 0x00000039110f7c36 */ /* 0x000fc40008000000 */
[----:B------:R-:W-:Y:S01]  /*1ae90*/  VIADD R0, R199, 0x1d ;  /* 0x0000001dc7007836 */ /* 0x000fe20000000000 */
[----:B------:R3:W-:Y:S01]  /*1aea0*/  @P3 STG.E desc[UR28][R10.64], R69 ;  /* 0x000000450a003986 */ /* 0x0007e2000c10191c */
[----:B-1----:R-:W-:Y:S01]  /*1aeb0*/  IMAD.WIDE R6, R17, 0x4, R212 ;  /* 0x0000000411067825 */ /* 0x002fe200078e02d4 */
[----:B------:R-:W-:Y:S01]  /*1aec0*/  ISETP.LT.AND P3, PT, R211, UR60, !P5 ;  /* 0x0000003cd3007c0c */ /* 0x000fe2000ef61270 */
[----:B------:R-:W1:Y:S01]  /*1aed0*/  LDCU UR48, c[0x0][0x39c] ;  /* 0x00007380ff3077ac */ /* 0x000e620008000800 */
[----:B------:R4:W-:Y:S01]  /*1aee0*/  @P4 STG.E desc[UR28][R4.64], R157 ;  /* 0x0000009d04004986 */ /* 0x0009e2000c10191c */
[----:B--2---:R-:W-:Y:S01]  /*1aef0*/  IMAD.WIDE R8, R15, 0x4, R2 ;  /* 0x000000040f087825 */ /* 0x004fe200078e0202 */
[----:B------:R-:W-:Y:S01]  /*1af00*/  ISETP.GE.AND P4, PT, R0, UR63, PT ;  /* 0x0000003f00007c0c */ /* 0x000fe2000bf86270 */
[----:B------:R-:W2:Y:S01]  /*1af10*/  LDCU UR36, c[0x0][0x3b8] ;  /* 0x00007700ff2477ac */ /* 0x000ea20008000800 */
[----:B------:R-:W-:Y:S01]  /*1af20*/  ISETP.LT.AND P5, PT, R115, UR61, !P5 ;  /* 0x0000003d73007c0c */ /* 0x000fe2000efa1270 */
[----:B------:R1:W-:Y:S01]  /*1af30*/  @P6 STG.E desc[UR28][R6.64], R153 ;  /* 0x0000009906006986 */ /* 0x0003e2000c10191c */
[----:B------:R-:W-:Y:S01]  /*1af40*/  ISETP.LT.AND P6, PT, R87, UR75, !P4 ;  /* 0x0000004b57007c0c */ /* 0x000fe2000e7c1270 */
[----:B------:R-:W2:Y:S02]  /*1af50*/  LDCU UR30, c[0x0][0x398] ;  /* 0x00007300ff1e77ac */ /* 0x000ea40008000800 */
[----:B------:R1:W-:Y:S01]  /*1af60*/  @P2 STG.E desc[UR28][R8.64], R46 ;  /* 0x0000002e08002986 */ /* 0x0003e2000c10191c */
[----:B------:R-:W-:Y:S01]  /*1af70*/  ISETP.LT.AND P2, PT, R219, UR64, !P4 ;  /* 0x00000040db007c0c */ /* 0x000fe2000e741270 */
[C---:B---3--:R-:W-:Y:S01]  /*1af80*/  IMAD.WIDE R10, R15.reuse, 0x4, R200 ;  /* 0x000000040f0a7825 */ /* 0x048fe200078e02c8 */
[----:B------:R-:W3:Y:S03]  /*1af90*/  LDCU UR32, c[0x0][0x398] ;  /* 0x00007300ff2077ac */ /* 0x000ee60008000800 */
[C---:B----4-:R-:W-:Y:S01]  /*1afa0*/  IMAD.WIDE R4, R15.reuse, 0x4, R202 ;  /* 0x000000040f047825 */ /* 0x050fe200078e02ca */
[----:B------:R4:W-:Y:S01]  /*1afb0*/  @P1 STG.E desc[UR28][R10.64], R94 ;  /* 0x0000005e0a001986 */ /* 0x0009e2000c10191c */
[----:B------:R-:W2:Y:S02]  /*1afc0*/  LDCU UR46, c[0x0][0x3b8] ;  /* 0x00007700ff2e77ac */ /* 0x000ea40008000800 */
[----:B------:R-:W-:-:S02]  /*1afd0*/  VIADD R13, R15, UR62 ;  /* 0x0000003e0f0d7c36 */ /* 0x000fc40008000000 */
[----:B------:R-:W-:Y:S01]  /*1afe0*/  VIADD R0, R199, 0x1e ;  /* 0x0000001ec7007836 */ /* 0x000fe20000000000 */
[----:B------:R-:W-:Y:S01]  /*1aff0*/  ISETP.LT.AND P1, PT, R211, UR65, !P4 ;  /* 0x00000041d3007c0c */ /* 0x000fe2000e721270 */
[----:B-1----:R-:W-:Y:S01]  /*1b000*/  IMAD.WIDE R6, R15, 0x4, R212 ;  /* 0x000000040f067825 */ /* 0x002fe200078e02d4 */
[----:B------:R1:W-:Y:S01]  /*1b010*/  @P3 STG.E desc[UR28][R4.64], R102 ;  /* 0x0000006604003986 */ /* 0x0003e2000c10191c */
[----:B------:R-:W2:Y:S01]  /*1b020*/  LDCU UR14, c[0x0][0x398] ;  /* 0x00007300ff0e77ac */ /* 0x000ea20008000800 */
[----:B------:R-:W-:Y:S01]  /*1b030*/  ISETP.GE.AND P3, PT, R0, UR68, PT ;  /* 0x0000004400007c0c */ /* 0x000fe2000bf66270 */
[----:B------:R-:W-:Y:S01]  /*1b040*/  IMAD.WIDE R8, R13, 0x4, R2 ;  /* 0x000000040d087825 */ /* 0x000fe200078e0202 */
[----:B------:R-:W-:Y:S01]  /*1b050*/  ISETP.LT.AND P4, PT, R115, UR66, !P4 ;  /* 0x0000004273007c0c */ /* 0x000fe2000e781270 */
[----:B------:R-:W2:Y:S02]  /*1b060*/  LDCU UR13, c[0x0][0x398] ;  /* 0x00007300ff0d77ac */ /* 0x000ea40008000800 */
[----:B----4-:R-:W-:Y:S01]  /*1b070*/  IMAD.WIDE R10, R13, 0x4, R200 ;  /* 0x000000040d0a7825 */ /* 0x010fe200078e02c8 */
[----:B------:R4:W-:Y:S01]  /*1b080*/  @P5 STG.E desc[UR28][R6.64], R118 ;  /* 0x0000007606005986 */ /* 0x0009e2000c10191c */
[----:B------:R-:W-:Y:S01]  /*1b090*/  ISETP.LT.AND P5, PT, R87, UR74, !P3 ;  /* 0x0000004a57007c0c */ /* 0x000fe2000dfa1270 */
[----:B------:R-:W2:Y:S02]  /*1b0a0*/  LDCU UR52, c[0x0][0x39c] ;  /* 0x00007380ff3477ac */ /* 0x000ea40008000800 */
        /* <DEDUP_REMOVED lines=8> */
[----:B----4-:R-:W-:Y:S01]  /*1b130*/  IMAD.WIDE R6, R13, 0x4, R212 ;  /* 0x000000040d067825 */ /* 0x010fe200078e02d4 */
[----:B------:R4:W-:Y:S01]  /*1b140*/  @P1 STG.E desc[UR28][R4.64], R158 ;  /* 0x0000009e04001986 */ /* 0x0009e2000c10191c */
[----:B------:R-:W-:Y:S01]  /*1b150*/  ISETP.GE.AND P1, PT, R0, UR38, PT ;  /* 0x0000002600007c0c */ /* 0x000fe2000bf26270 */
[----:B------:R-:W2:Y:S01]  /*1b160*/  LDCU UR11, c[0x0][0x398] ;  /* 0x00007300ff0b77ac */ /* 0x000ea20008000800 */
[C---:B---3--:R-:W-:Y:S01]  /*1b170*/  IMAD.WIDE R8, R17.reuse, 0x4, R2 ;  /* 0x0000000411087825 */ /* 0x048fe200078e0202 */
[----:B------:R3:W-:Y:S01]  /*1b180*/  @P4 STG.E desc[UR28][R6.64], R154 ;  /* 0x0000009a06004986 */ /* 0x0007e2000c10191c */
[----:B------:R-:W2:Y:S02]  /*1b190*/  LDCU UR6, c[0x0][0x398] ;  /* 0x00007300ff0677ac */ /* 0x000ea40008000800 */
[----:B-1----:R-:W-:Y:S01]  /*1b1a0*/  IMAD.WIDE R10, R17, 0x4, R200 ;  /* 0x00000004110a7825 */ /* 0x002fe200078e02c8 */
[----:B------:R-:W-:Y:S01]  /*1b1b0*/  ISETP.LT.AND P4, PT, R87, UR40, !P1 ;  /* 0x0000002857007c0c */ /* 0x000fe2000cf81270 */
[----:B------:R1:W-:Y:S01]  /*1b1c0*/  @P5 STG.E desc[UR28][R8.64], R47 ;  /* 0x0000002f08005986 */ /* 0x0003e2000c10191c */
[----:B------:R-:W1:Y:S01]  /*1b1d0*/  LDCU UR12, c[0x0][0x398] ;  /* 0x00007300ff0c77ac */ /* 0x000e620008000800 */
[----:B------:R-:W-:-:S02]  /*1b1e0*/  VIADD R0, R199, 0x20 ;  /* 0x00000020c7007836 */ /* 0x000fc40000000000 */
[----:B----4-:R-:W-:Y:S01]  /*1b1f0*/  IMAD.WIDE R4, R17, 0x4, R202 ;  /* 0x0000000411047825 */ /* 0x010fe200078e02ca */
[----:B------:R-:W-:Y:S01]  /*1b200*/  ISETP.LT.AND P5, PT, R219, UR42, !P1 ;  /* 0x0000002adb007c0c */ /* 0x000fe2000cfa1270 */
[----:B------:R4:W-:Y:S01]  /*1b210*/  @P6 STG.E desc[UR28][R10.64], R95 ;  /* 0x0000005f0a006986 */ /* 0x0009e2000c10191c */
[----:B------:R-:W-:Y:S01]  /*1b220*/  ISETP.LT.AND P6, PT, R211, UR44, !P1 ;  /* 0x0000002cd3007c0c */ /* 0x000fe2000cfc1270 */
[C---:B---3--:R-:W-:Y:S01]  /*1b230*/  IMAD.WIDE R6, R17.reuse, 0x4, R212 ;  /* 0x0000000411067825 */ /* 0x048fe200078e02d4 */
[----:B------:R-:W3:Y:S01]  /*1b240*/  LDCU UR50, c[0x0][0x3b8] ;  /* 0x00007700ff3277ac */ /* 0x000ee20008000800 */
[----:B------:R4:W-:Y:S01]  /*1b250*/  @P2 STG.E desc[UR28][R4.64], R103 ;  /* 0x0000006704002986 */ /* 0x0009e2000c10191c */
[----:B------:R-:W-:Y:S01]  /*1b260*/  ISETP.GE.AND P2, PT, R0, UR48, PT ;  /* 0x0000003000007c0c */ /* 0x000fe2000bf46270 */
[----:B--2---:R-:W-:Y:S01]  /*1b270*/  VIADD R15, R17, UR36 ;  /* 0x00000024110f7c36 */ /* 0x004fe20008000000 */
[----:B------:R-:W-:Y:S01]  /*1b280*/  ISETP.LT.AND P1, PT, R115, UR30, !P1 ;  /* 0x0000001e73007c0c */ /* 0x000fe2000cf21270 */
[----:B------:R2:W-:Y:S01]  /*1b290*/  @P3 STG.E desc[UR28][R6.64], R119 ;  /* 0x0000007706003986 */ /* 0x0005e2000c10191c */
[----:B------:R-:W-:Y:S01]  /*1b2a0*/  ISETP.LT.AND P3, PT, R87, UR32, !P2 ;  /* 0x0000002057007c0c */ /* 0x000fe2000d761270 */
[C---:B-1----:R-:W-:Y:S01]  /*1b2b0*/  IMAD.WIDE R8, R15.reuse, 0x4, R2 ;  /* 0x000000040f087825 */ /* 0x042fe200078e0202 */
[----:B------:R-:W1:Y:S03]  /*1b2c0*/  LDCU UR10, c[0x0][0x398] ;  /* 0x00007300ff0a77ac */ /* 0x000e660008000800 */
[C---:B----4-:R-:W-:Y:S01]  /*1b2d0*/  IMAD.WIDE R10, R15.reuse, 0x4, R200 ;  /* 0x000000040f0a7825 */ /* 0x050fe200078e02c8 */
[----:B------:R-:W4:Y:S03]  /*1b2e0*/  LDCU UR70, c[0x0][0x39c] ;  /* 0x00007380ff4677ac */ /* 0x000f260008000800 */
[C---:B------:R-:W-:Y:S01]  /*1b2f0*/  IMAD.WIDE R4, R15.reuse, 0x4, R202 ;  /* 0x000000040f047825 */ /* 0x040fe200078e02ca */
[----:B------:R1:W-:Y:S01]  /*1b300*/  @P4 STG.E desc[UR28][R8.64], R91 ;  /* 0x0000005b08004986 */ /* 0x0003e2000c10191c */
[----:B------:R-:W3:Y:S02]  /*1b310*/  LDCU UR7, c[0x0][0x398] ;  /* 0x00007300ff0777ac */ /* 0x000ee40008000800 */
[----:B------:R-:W-:-:S02]  /*1b320*/  VIADD R13, R15, UR46 ;  /* 0x0000002e0f0d7c36 */ /* 0x000fc40008000000 */
[----:B------:R-:W-:Y:S01]  /*1b330*/  VIADD R0, R199, 0x21 ;  /* 0x00000021c7007836 */ /* 0x000fe20000000000 */
[----:B------:R-:W-:Y:S01]  /*1b340*/  ISETP.LT.AND P4, PT, R219, UR14, !P2 ;  /* 0x0000000edb007c0c */ /* 0x000fe2000d781270 */
[----:B------:R3:W-:Y:S01]  /*1b350*/  @P5 STG.E desc[UR28][R10.64], R71 ;  /* 0x000000470a005986 */ /* 0x0007e2000c10191c */
[----:B--2---:R-:W-:Y:S01]  /*1b360*/  IMAD.WIDE R6, R15, 0x4, R212 ;  /* 0x000000040f067825 */ /* 0x004fe200078e02d4 */
[----:B------:R-:W2:Y:S01]  /*1b370*/  LDCU UR15, c[0x0][0x398] ;  /* 0x00007300ff0f77ac */ /* 0x000ea20008000800 */
[----:B------:R-:W-:Y:S01]  /*1b380*/  ISETP.LT.AND P5, PT, R211, UR13, !P2 ;  /* 0x0000000dd3007c0c */ /* 0x000fe2000d7a1270 */
[----:B------:R2:W-:Y:S01]  /*1b390*/  @P6 STG.E desc[UR28][R4.64], R159 ;  /* 0x0000009f04006986 */ /* 0x0005e2000c10191c */
[----:B-1----:R-:W-:Y:S01]  /*1b3a0*/  IMAD.WIDE R8, R13, 0x4, R2 ;  /* 0x000000040d087825 */ /* 0x002fe200078e0202 */
[----:B------:R-:W1:Y:S01]  /*1b3b0*/  LDCU UR16, c[0x0][0x398] ;  /* 0x00007300ff1077ac */ /* 0x000e620008000800 */
[----:B------:R-:W-:Y:S01]  /*1b3c0*/  ISETP.GE.AND P6, PT, R0, UR52, PT ;  /* 0x0000003400007c0c */ /* 0x000fe2000bfc6270 */
[----:B------:R1:W-:Y:S01]  /*1b3d0*/  @P1 STG.E desc[UR28][R6.64], R155 ;  /* 0x0000009b06001986 */ /* 0x0003e2000c10191c */
[----:B------:R-:W4:Y:S01]  /*1b3e0*/  LDCU UR17, c[0x0][0x398] ;  /* 0x00007300ff1177ac */ /* 0x000f220008000800 */
[----:B------:R-:W-:-:S02]  /*1b3f0*/  ISETP.LT.AND P2, PT, R115, UR11, !P2 ;  /* 0x0000000b73007c0c */ /* 0x000fc4000d741270 */
[----:B------:R1:W-:Y:S01]  /*1b400*/  @P3 STG.E desc[UR28][R8.64], R124 ;  /* 0x0000007c08003986 */ /* 0x0003e2000c10191c */
[----:B------:R-:W-:Y:S01]  /*1b410*/  ISETP.LT.AND P1, PT, R87, UR6, !P6 ;  /* 0x0000000657007c0c */ /* 0x000fe2000f721270 */
[----:B------:R-:W4:Y:S01]  /*1b420*/  LDCU UR71, c[0x0][0x3b8] ;  /* 0x00007700ff4777ac */ /* 0x000f220008000800 */
[----:B------:R-:W-:Y:S01]  /*1b430*/  ISETP.LT.AND P3, PT, R219, UR12, !P6 ;  /* 0x0000000cdb007c0c */ /* 0x000fe2000f761270 */
[C---:B---3--:R-:W-:Y:S01]  /*1b440*/  IMAD.WIDE R10, R13.reuse, 0x4, R200 ;  /* 0x000000040d0a7825 */ /* 0x048fe200078e02c8 */
[----:B------:R-:W3:Y:S03]  /*1b450*/  LDCU UR18, c[0x0][0x398] ;  /* 0x00007300ff1277ac */ /* 0x000ee60008000800 */
[----:B--2---:R-:W-:Y:S01]  /*1b460*/  IMAD.WIDE R4, R13, 0x4, R202 ;  /* 0x000000040d047825 */ /* 0x004fe200078e02ca */
[----:B------:R-:W-:Y:S01]  /*1b470*/  IADD3 R0, PT, PT, R199, 0x22, RZ ;  /* 0x00000022c7007810 */ /* 0x000fe20007ffe0ff */
[----:B------:R-:W2:Y:S02]  /*1b480*/  LDCU UR19, c[0x0][0x39c] ;  /* 0x00007380ff1377ac */ /* 0x000ea40008000800 */
[C---:B------:R-:W-:Y:S01]  /*1b490*/  VIADD R17, R13.reuse, UR50 ;  /* 0x000000320d117c36 */ /* 0x040fe20008000000 */
[----:B------:R3:W-:Y:S01]  /*1b4a0*/  @P4 STG.E desc[UR28][R10.64], R120 ;  /* 0x000000780a004986 */ /* 0x0007e2000c10191c */
[----:B-1----:R-:W-:Y:S01]  /*1b4b0*/  IMAD.WIDE R6, R13, 0x4, R212 ;  /* 0x000000040d067825 */ /* 0x002fe200078e02d4 */
[----:B------:R-:W1:Y:S01]  /*1b4c0*/  LDCU UR20, c[0x0][0x398] ;  /* 0x00007300ff1477ac */ /* 0x000e620008000800 */
[----:B------:R-:W-:Y:S01]  /*1b4d0*/  ISETP.LT.AND P4, PT, R211, UR10, !P6 ;  /* 0x0000000ad3007c0c */ /* 0x000fe2000f781270 */
[----:B------:R1:W-:Y:S01]  /*1b4e0*/  @P5 STG.E desc[UR28][R4.64], R96 ;  /* 0x0000006004005986 */ /* 0x0003e2000c10191c */
[C---:B------:R-:W-:Y:S01]  /*1b4f0*/  IMAD.WIDE R8, R17.reuse, 0x4, R2 ;  /* 0x0000000411087825 */ /* 0x040fe200078e0202 */
[----:B------:R-:W2:Y:S01]  /*1b500*/  LDCU UR21, c[0x0][0x398] ;  /* 0x00007300ff1577ac */ /* 0x000ea20008000800 */
[----:B----4-:R-:W-:Y:S01]  /*1b510*/  ISETP.GE.AND P5, PT, R0, UR70, PT ;  /* 0x0000004600007c0c */ /* 0x010fe2000bfa6270 */
[----:B------:R4:W-:Y:S01]  /*1b520*/  @P2 STG.E desc[UR28][R6.64], R72 ;  /* 0x0000004806002986 */ /* 0x0009e2000c10191c */
[----:B------:R-:W2:Y:S01]  /*1b530*/  LDCU UR22, c[0x0][0x398] ;  /* 0x00007300ff1677ac */ /* 0x000ea20008000800 */
[----:B---3--:R-:W-:Y:S01]  /*1b540*/  IMAD.WIDE R10, R17, 0x4, R200 ;  /* 0x00000004110a7825 */ /* 0x008fe200078e02c8 */
[----:B------:R-:W-:Y:S01]  /*1b550*/  ISETP.LT.AND P6, PT, R115, UR7, !P6 ;  /* 0x0000000773007c0c */ /* 0x000fe2000f7c1270 */
[----:B------:R-:W3:Y:S01]  /*1b560*/  LDCU UR24, c[0x0][0x39c] ;  /* 0x00007380ff1877ac */ /* 0x000ee20008000800 */
[----:B------:R-:W-:Y:S01]  /*1b570*/  ISETP.LT.AND P2, PT, R87, UR15, !P5 ;  /* 0x0000000f57007c0c */ /* 0x000fe2000ef41270 */
[----:B------:R2:W-:Y:S01]  /*1b580*/  @P1 STG.E desc[UR28][R8.64], R128 ;  /* 0x0000008008001986 */ /* 0x0005e2000c10191c */
[----:B------:R-:W2:Y:S01]  /*1b590*/  LDCU UR72, c[0x0][0x3b8] ;  /* 0x00007700ff4877ac */ /* 0x000ea20008000800 */
[----:B------:R-:W-:-:S02]  /*1b5a0*/  ISETP.LT.AND P1, PT, R219, UR16, !P5 ;  /* 0x00000010db007c0c */ /* 0x000fc4000ef21270 */
[----:B------:R2:W-:Y:S01]  /*1b5b0*/  @P3 STG.E desc[UR28][R10.64], R104 ;  /* 0x000000680a003986 */ /* 0x0005e2000c10191c */
[----:B------:R-:W-:Y:S01]  /*1b5c0*/  ISETP.LT.AND P3, PT, R211, UR17, !P5 ;  /* 0x00000011d3007c0c */ /* 0x000fe2000ef61270 */
[----:B------:R-:W3:Y:S01]  /*1b5d0*/  LDCU UR23, c[0x0][0x398] ;  /* 0x00007300ff1777ac */ /* 0x000ee20008000800 */
[C---:B-1----:R-:W-:Y:S01]  /*1b5e0*/  IMAD.WIDE R4, R17.reuse, 0x4, R202 ;  /* 0x0000000411047825 */ /* 0x042fe200078e02ca */
[----:B------:R-:W1:Y:S03]  /*1b5f0*/  LDCU UR25, c[0x0][0x398] ;  /* 0x00007300ff1977ac */ /* 0x000e660008000800 */
[----:B------:R-:W-:Y:S02]  /*1b600*/  VIADD R15, R17, UR71 ;  /* 0x00000047110f7c36 */ /* 0x000fe40008000000 */
[----:B------:R-:W-:Y:S01]  /*1b610*/  VIADD R0, R199, 0x23 ;  /* 0x00000023c7007836 */ /* 0x000fe20000000000 */
[----:B------:R-:W1:Y:S01]  /*1b620*/  LDCU UR73, c[0x0][0x3b8] ;  /* 0x00007700ff4977ac */ /* 0x000e620008000800 */
[----:B------:R-:W-:Y:S01]  /*1b630*/  ISETP.LT.AND P5, PT, R115, UR18, !P5 ;  /* 0x0000001273007c0c */ /* 0x000fe2000efa1270 */
[----:B----4-:R-:W-:Y:S01]  /*1b640*/  IMAD.WIDE R6, R17, 0x4, R212 ;  /* 0x0000000411067825 */ /* 0x010fe200078e02d4 */
[----:B------:R4:W-:Y:S01]  /*1b650*/  @P4 STG.E desc[UR28][R4.64], R176 ;  /* 0x000000b004004986 */ /* 0x0009e2000c10191c */
[----:B------:R-:W1:Y:S01]  /*1b660*/  LDCU UR26, c[0x0][0x398] ;  /* 0x00007300ff1a77ac */ /* 0x000e620008000800 */
[----:B--2---:R-:W-:Y:S01]  /*1b670*/  ISETP.GE.AND P4, PT, R0, UR19, PT ;  /* 0x0000001300007c0c */ /* 0x004fe2000bf86270 */
[C---:B------:R-:W-:Y:S01]  /*1b680*/  IMAD.WIDE R8, R15.reuse, 0x4, R2 ;  /* 0x000000040f087825 */ /* 0x040fe200078e0202 */
[----:B------:R-:W2:Y:S03]  /*1b690*/  LDCU UR27, c[0x0][0x398] ;  /* 0x00007300ff1b77ac */ /* 0x000ea60008000800 */
[----:B------:R-:W-:Y:S01]  /*1b6a0*/  IMAD.WIDE R10, R15, 0x4, R200 ;  /* 0x000000040f0a7825 */ /* 0x000fe200078e02c8 */
[----:B------:R1:W-:Y:S01]  /*1b6b0*/  @P6 STG.E desc[UR28][R6.64], R172 ;  /* 0x000000ac06006986 */ /* 0x0003e2000c10191c */
[----:B------:R-:W2:Y:S02]  /*1b6c0*/  LDCU UR54, c[0x0][0x39c] ;  /* 0x00007380ff3677ac */ /* 0x000ea40008000800 */
[----:B------:R-:W-:-:S02]  /*1b6d0*/  VIADD R0, R199, 0x24 ;  /* 0x00000024c7007836 */ /* 0x000fc40000000000 */
[----:B----4-:R-:W-:Y:S01]  /*1b6e0*/  IMAD.WIDE R4, R15, 0x4, R202 ;  /* 0x000000040f047825 */ /* 0x010fe200078e02ca */
[----:B------:R-:W-:Y:S01]  /*1b6f0*/  ISETP.LT.AND P6, PT, R87, UR20, !P4 ;  /* 0x0000001457007c0c */ /* 0x000fe2000e7c1270 */
[----:B------:R4:W-:Y:S01]  /*1b700*/  @P2 STG.E desc[UR28][R8.64], R125 ;  /* 0x0000007d08002986 */ /* 0x0009e2000c10191c */
[----:B------:R-:W2:Y:S01]  /*1b710*/  LDCU UR31, c[0x0][0x398] ;  /* 0x00007300ff1f77ac */ /* 0x000ea20008000800 */
[----:B------:R-:W-:Y:S02]  /*1b720*/  ISETP.LT.AND P2, PT, R219, UR21, !P4 ;  /* 0x00000015db007c0c */ /* 0x000fe4000e741270 */
[----:B------:R2:W-:Y:S01]  /*1b730*/  @P1 STG.E desc[UR28][R10.64], R121 ;  /* 0x000000790a001986 */ /* 0x0005e2000c10191c */
[----:B-1----:R-:W-:Y:S01]  /*1b740*/  IMAD.WIDE R6, R15, 0x4, R212 ;  /* 0x000000040f067825 */ /* 0x002fe200078e02d4 */
[----:B------:R-:W1:Y:S01]  /*1b750*/  LDCU UR55, c[0x0][0x398] ;  /* 0x00007300ff3777ac */ /* 0x000e620008000800 */
[----:B------:R-:W-:Y:S01]  /*1b760*/  ISETP.LT.AND P1, PT, R211, UR22, !P4 ;  /* 0x00000016d3007c0c */ /* 0x000fe2000e721270 */
[----:B------:R1:W-:Y:S01]  /*1b770*/  @P3 STG.E desc[UR28][R4.64], R97 ;  /* 0x0000006104003986 */ /* 0x0003e2000c10191c */
[----:B---3--:R-:W-:Y:S01]  /*1b780*/  ISETP.GE.AND P3, PT, R0, UR24, PT ;  /* 0x0000001800007c0c */ /* 0x008fe2000bf66270 */
[----:B------:R-:W3:Y:S01]  /*1b790*/  LDCU UR56, c[0x0][0x398] ;  /* 0x00007300ff3877ac */ /* 0x000ee20008000800 */
[----:B------:R-:W-:Y:S01]  /*1b7a0*/  VIADD R13, R15, UR72 ;  /* 0x000000480f0d7c36 */ /* 0x000fe20008000000 */
[----:B------:R-:W-:Y:S01]  /*1b7b0*/  ISETP.LT.AND P4, PT, R115, UR23, !P4 ;  /* 0x0000001773007c0c */ /* 0x000fe2000e781270 */
[----:B------:R3:W-:Y:S01]  /*1b7c0*/  @P5 STG.E desc[UR28][R6.64], R73 ;  /* 0x0000004906005986 */ /* 0x0007e2000c10191c */
[----:B------:R-:W3:Y:S01]  /*1b7d0*/  LDCU UR77, c[0x0][0x3b8] ;  /* 0x00007700ff4d77ac */ /* 0x000ee20008000800 */
[----:B------:R-:W-:Y:S01]  /*1b7e0*/  ISETP.LT.AND P5, PT, R87, UR25, !P3 ;  /* 0x0000001957007c0c */ /* 0x000fe2000dfa1270 */
[C---:B----4-:R-:W-:Y:S01]  /*1b7f0*/  IMAD.WIDE R8, R13.reuse, 0x4, R2 ;  /* 0x000000040d087825 */ /* 0x050fe200078e0202 */
[----:B------:R-:W4:Y:S03]  /*1b800*/  LDCU UR57, c[0x0][0x398] ;  /* 0x00007300ff3977ac */ /* 0x000f260008000800 */
[----:B--2---:R-:W-:Y:S01]  /*1b810*/  IMAD.WIDE R10, R13, 0x4, R200 ;  /* 0x000000040d0a7825 */ /* 0x004fe200078e02c8 */
[----:B------:R-:W-:Y:S01]  /*1b820*/  IADD3 R0, PT, PT, R199, 0x25, RZ ;  /* 0x00000025c7007810 */ /* 0x000fe20007ffe0ff */
[----:B------:R-:W2:Y:S02]  /*1b830*/  LDCU UR59, c[0x0][0x39c] ;  /* 0x00007380ff3b77ac */ /* 0x000ea40008000800 */
[C---:B-1----:R-:W-:Y:S01]  /*1b840*/  IMAD.WIDE R4, R13.reuse, 0x4, R202 ;  /* 0x000000040d047825 */ /* 0x042fe200078e02ca */
[----:B------:R1:W-:Y:S01]  /*1b850*/  @P6 STG.E desc[UR28][R8.64], R129 ;  /* 0x0000008108006986 */ /* 0x0003e2000c10191c */
[----:B------:R-:W2:Y:S02]  /*1b860*/  LDCU UR58, c[0x0][0x398] ;  /* 0x00007300ff3a77ac */ /* 0x000ea40008000800 */
[----:B------:R-:W-:Y:S01]  /*1b870*/  VIADD R17, R13, UR73 ;  /* 0x000000490d117c36 */ /* 0x000fe20008000000 */
[----:B------:R-:W-:Y:S01]  /*1b880*/  ISETP.LT.AND P6, PT, R219, UR26, !P3 ;  /* 0x0000001adb007c0c */ /* 0x000fe2000dfc1270 */
[----:B------:R2:W-:Y:S01]  /*1b890*/  @P2 STG.E desc[UR28][R10.64], R105 ;  /* 0x000000690a002986 */ /* 0x0005e2000c10191c */
[----:B---3--:R-:W-:Y:S01]  /*1b8a0*/  IMAD.WIDE R6, R13, 0x4, R212 ;  /* 0x000000040d067825 */ /* 0x008fe200078e02d4 */
[----:B------:R-:W3:Y:S01]  /*1b8b0*/  LDCU UR60, c[0x0][0x398] ;  /* 0x00007300ff3c77ac */ /* 0x000ee20008000800 */
[----:B------:R-:W-:Y:S01]  /*1b8c0*/  ISETP.LT.AND P2, PT, R211, UR27, !P3 ;  /* 0x0000001bd3007c0c */ /* 0x000fe2000df41270 */
[----:B------:R2:W-:Y:S01]  /*1b8d0*/  @P1 STG.E desc[UR28][R4.64], R177 ;  /* 0x000000b104001986 */ /* 0x0005e2000c10191c */
[----:B------:R-:W-:Y:S01]  /*1b8e0*/  ISETP.GE.AND P1, PT, R0, UR54, PT ;  /* 0x0000003600007c0c */ /* 0x000fe2000bf26270 */
[----:B------:R-:W3:Y:S01]  /*1b8f0*/  LDCU UR61, c[0x0][0x398] ;  /* 0x00007300ff3d77ac */ /* 0x000ee20008000800 */
[----:B-1----:R-:W-:Y:S01]  /*1b900*/  IMAD.WIDE R8, R17, 0x4, R2 ;  /* 0x0000000411087825 */ /* 0x002fe200078e0202 */
[----:B------:R-:W-:Y:S01]  /*1b910*/  ISETP.LT.AND P3, PT, R115, UR31, !P3 ;  /* 0x0000001f73007c0c */ /* 0x000fe2000df61270 */
[----:B------:R-:W1:Y:S01]  /*1b920*/  LDCU UR62, c[0x0][0x398] ;  /* 0x00007300ff3e77ac */ /* 0x000e620008000800 */
[----:B------:R1:W-:Y:S01]  /*1b930*/  @P4 STG.E desc[UR28][R6.64], R173 ;  /* 0x000000ad06004986 */ /* 0x0003e2000c10191c */
[----:B------:R-:W-:Y:S01]  /*1b940*/  ISETP.LT.AND P4, PT, R87, UR55, !P1 ;  /* 0x0000003757007c0c */ /* 0x000fe2000cf81270 */
[----:B------:R-:W3:Y:S02]  /*1b950*/  LDCU UR76, c[0x0][0x3b8] ;  /* 0x00007700ff4c77ac */ /* 0x000ee40008000800 */
[----:B------:R1:W-:Y:S01]  /*1b960*/  @P5 STG.E desc[UR28][R8.64], R126 ;  /* 0x0000007e08005986 */ /* 0x0003e2000c10191c */
[----:B------:R-:W-:Y:S01]  /*1b970*/  ISETP.LT.AND P5, PT, R219, UR56, !P1 ;  /* 0x00000038db007c0c */ /* 0x000fe2000cfa1270 */
[C---:B--2---:R-:W-:Y:S01]  /*1b980*/  IMAD.WIDE R10, R17.reuse, 0x4, R200 ;  /* 0x00000004110a7825 */ /* 0x044fe200078e02c8 */
[----:B------:R-:W2:Y:S03]  /*1b990*/  LDCU UR63, c[0x0][0x398] ;  /* 0x00007300ff3f77ac */ /* 0x000ea60008000800 */
[C---:B------:R-:W-:Y:S01]  /*1b9a0*/  IMAD.WIDE R4, R17.reuse, 0x4, R202 ;  /* 0x0000000411047825 */ /* 0x040fe200078e02ca */
[----:B------:R-:W2:Y:S03]  /*1b9b0*/  LDCU UR64, c[0x0][0x39c] ;  /* 0x00007380ff4077ac */ /* 0x000ea60008000800 */
[----:B------:R-:W-:Y:S01]  /*1b9c0*/  VIADD R15, R17, UR77 ;  /* 0x0000004d110f7c36 */ /* 0x000fe20008000000 */
[----:B------:R-:W2:Y:S01]  /*1b9d0*/  LDCU UR65, c[0x0][0x398] ;  /* 0x00007300ff4177ac */ /* 0x000ea20008000800 */
[----:B------:R-:W-:Y:S01]  /*1b9e0*/  VIADD R0, R199, 0x26 ;  /* 0x00000026c7007836 */ /* 0x000fe20000000000 */
[----:B------:R3:W-:Y:S01]  /*1b9f0*/  @P6 STG.E desc[UR28][R10.64], R122 ;  /* 0x0000007a0a006986 */ /* 0x0007e2000c10191c */
[----:B-1----:R-:W-:Y:S01]  /*1ba00*/  IMAD.WIDE R6, R17, 0x4, R212 ;  /* 0x0000000411067825 */ /* 0x002fe200078e02d4 */
[----:B----4-:R-:W-:Y:S01]  /*1ba10*/  ISETP.LT.AND P6, PT, R211, UR57, !P1 ;  /* 0x00000039d3007c0c */ /* 0x010fe2000cfc1270 */
[----:B------:R-:W1:Y:S01]  /*1ba20*/  LDCU UR66, c[0x0][0x398] ;  /* 0x00007300ff4277ac */ /* 0x000e620008000800 */
[----:B------:R4:W-:Y:S01]  /*1ba30*/  @P2 STG.E desc[UR28][R4.64], R98 ;  /* 0x0000006204002986 */ /* 0x0009e2000c10191c */
[----:B------:R-:W-:Y:S01]  /*1ba40*/  IMAD.WIDE R8, R15, 0x4, R2 ;  /* 0x000000040f087825 */ /* 0x000fe200078e0202 */
[----:B------:R-:W-:Y:S01]  /*1ba50*/  ISETP.GE.AND P2, PT, R0, UR59, PT ;  /* 0x0000003b00007c0c */ /* 0x000fe2000bf46270 */
[----:B------:R-:W1:Y:S01]  /*1ba60*/  LDCU UR67, c[0x0][0x398] ;  /* 0x00007300ff4377ac */ /* 0x000e620008000800 */
[----:B------:R-:W-:Y:S01]  /*1ba70*/  ISETP.LT.AND P1, PT, R115, UR58, !P1 ;  /* 0x0000003a73007c0c */ /* 0x000fe2000cf21270 */
[----:B------:R2:W-:Y:S01]  /*1ba80*/  @P3 STG.E desc[UR28][R6.64], R74 ;  /* 0x0000004a06003986 */ /* 0x0005e2000c10191c */
[----:B------:R-:W1:Y:S01]  /*1ba90*/  LDCU UR75, c[0x0][0x3b8] ;  /* 0x00007700ff4b77ac */ /* 0x000e620008000800 */
[----:B---3--:R-:W-:Y:S01]  /*1baa0*/  IMAD.WIDE R10, R15, 0x4, R200 ;  /* 0x000000040f0a7825 */ /* 0x008fe200078e02c8 */
        /* <DEDUP_REMOVED lines=10> */
[----:B------:R1:W-:Y:S01]  /*1bb50*/  @P6 STG.E desc[UR28][R4.64], R178 ;  /* 0x000000b204006986 */ /* 0x0003e2000c10191c */
[----:B--2---:R-:W-:Y:S01]  /*1bb60*/  IMAD.WIDE R6, R15, 0x4, R212 ;  /* 0x000000040f067825 */ /* 0x004fe200078e02d4 */
[----:B------:R-:W-:Y:S01]  /*1bb70*/  ISETP.LT.AND P6, PT, R115, UR63, !P2 ;  /* 0x0000003f73007c0c */ /* 0x000fe2000d7c1270 */
[----:B------:R-:W2:Y:S02]  /*1bb80*/  LDCU UR33, c[0x0][0x398] ;  /* 0x00007300ff2177ac */ /* 0x000ea40008000800 */
[C---:B---3--:R-:W-:Y:S01]  /*1bb90*/  IMAD.WIDE R8, R13.reuse, 0x4, R2 ;  /* 0x000000040d087825 */ /* 0x048fe200078e0202 */
[----:B------:R-:W-:Y:S01]  /*1bba0*/  ISETP.GE.AND P2, PT, R0, UR64, PT ;  /* 0x0000004000007c0c */ /* 0x000fe2000bf46270 */
[----:B------:R-:W3:Y:S02]  /*1bbb0*/  LDCU UR34, c[0x0][0x398] ;  /* 0x00007300ff2277ac */ /* 0x000ee40008000800 */
[C---:B-1----:R-:W-:Y:S01]  /*1bbc0*/  IMAD.WIDE R10, R13.reuse, 0x4, R202 ;  /* 0x000000040d0a7825 */ /* 0x042fe200078e02ca */
[----:B------:R1:W-:Y:S01]  /*1bbd0*/  @P1 STG.E desc[UR28][R6.64], R174 ;  /* 0x000000ae06001986 */ /* 0x0003e2000c10191c */
[----:B------:R-:W2:Y:S02]  /*1bbe0*/  LDCU UR36, c[0x0][0x398] ;  /* 0x00007300ff2477ac */ /* 0x000ea40008000800 */
[----:B------:R-:W-:Y:S01]  /*1bbf0*/  IMAD.WIDE R4, R13, 0x4, R200 ;  /* 0x000000040d047825 */ /* 0x000fe200078e02c8 */
[----:B------:R2:W-:Y:S01]  /*1bc00*/  @P3 STG.E desc[UR28][R8.64], R127 ;  /* 0x0000007f08003986 */ /* 0x0005e2000c10191c */
[----:B------:R-:W3:Y:S01]  /*1bc10*/  LDCU UR74, c[0x0][0x3b8] ;  /* 0x00007700ff4a77ac */ /* 0x000ee20008000800 */
[----:B------:R-:W-:-:S02]  /*1bc20*/  ISETP.LT.AND P3, PT, R87, UR65, !P2 ;  /* 0x0000004157007c0c */ /* 0x000fc4000d761270 */
[----:B------:R3:W-:Y:S01]  /*1bc30*/  @P4 STG.E desc[UR28][R4.64], R123 ;  /* 0x0000007b04004986 */ /* 0x0007e2000c10191c */
[----:B------:R-:W-:Y:S01]  /*1bc40*/  ISETP.LT.AND P4, PT, R211, UR67, !P2 ;  /* 0x00000043d3007c0c */ /* 0x000fe2000d781270 */
[----:B------:R-:W-:Y:S01]  /*1bc50*/  VIADD R15, R13, UR75 ;  /* 0x0000004b0d0f7c36 */ /* 0x000fe20008000000 */
[----:B------:R-:W-:Y:S01]  /*1bc60*/  IADD3 R0, PT, PT, R199, 0x28, RZ ;  /* 0x00000028c7007810 */ /* 0x000fe20007ffe0ff */
[----:B------:R3:W-:Y:S01]  /*1bc70*/  @P5 STG.E desc[UR28][R10.64], R99 ;  /* 0x000000630a005986 */ /* 0x0007e2000c10191c */
[----:B------:R-:W-:Y:S01]  /*1bc80*/  ISETP.LT.AND P5, PT, R219, UR66, !P2 ;  /* 0x00000042db007c0c */ /* 0x000fe2000d7a1270 */
[----:B------:R-:W3:Y:S01]  /*1bc90*/  LDCU UR42, c[0x0][0x39c] ;  /* 0x00007380ff2a77ac */ /* 0x000ee20008000800 */
[----:B-1----:R-:W-:Y:S01]  /*1bca0*/  IMAD.WIDE R6, R13, 0x4, R212 ;  /* 0x000000040d067825 */ /* 0x002fe200078e02d4 */
[----:B----4-:R-:W-:Y:S01]  /*1bcb0*/  ISETP.GE.AND P1, PT, R0, UR69, PT ;  /* 0x0000004500007c0c */ /* 0x010fe2000bf26270 */
[----:B------:R-:W1:Y:S02]  /*1bcc0*/  LDCU UR38, c[0x0][0x398] ;  /* 0x00007300ff2677ac */ /* 0x000e640008000800 */
[C---:B--2---:R-:W-:Y:S01]  /*1bcd0*/  IMAD.WIDE R8, R15.reuse, 0x4, R200 ;  /* 0x000000040f087825 */ /* 0x044fe200078e02c8 */
[----:B------:R-:W2:Y:S03]  /*1bce0*/  LDCU UR44, c[0x0][0x398] ;  /* 0x00007300ff2c77ac */ /* 0x000ea60008000800 */
[----:B---3--:R-:W-:Y:S01]  /*1bcf0*/  IMAD.WIDE R4, R15, 0x4, R2 ;  /* 0x000000040f047825 */ /* 0x008fe200078e0202 */
[----:B------:R3:W-:Y:S01]  /*1bd00*/  @P6 STG.E desc[UR28][R6.64], R75 ;  /* 0x0000004b06006986 */ /* 0x0007e2000c10191c */
[----:B------:R-:W-:Y:S01]  /*1bd10*/  ISETP.LT.AND P2, PT, R115, UR68, !P2 ;  /* 0x0000004473007c0c */ /* 0x000fe2000d741270 */
[----:B------:R-:W4:Y:S01]  /*1bd20*/  LDCU UR30, c[0x0][0x398] ;  /* 0x00007300ff1e77ac */ /* 0x000f220008000800 */
[----:B------:R-:W-:Y:S01]  /*1bd30*/  IMAD.WIDE R10, R15, 0x4, R202 ;  /* 0x000000040f0a7825 */ /* 0x000fe200078e02ca */
[----:B------:R1:W-:Y:S01]  /*1bd40*/  @P3 STG.E desc[UR28][R4.64], R131 ;  /* 0x0000008304003986 */ /* 0x0003e2000c10191c */
[----:B------:R-:W-:Y:S01]  /*1bd50*/  ISETP.LT.AND P3, PT, R87, UR33, !P1 ;  /* 0x0000002157007c0c */ /* 0x000fe2000cf61270 */
[----:B------:R-:W2:Y:S02]  /*1bd60*/  LDCU UR46, c[0x0][0x398] ;  /* 0x00007300ff2e77ac */ /* 0x000ea40008000800 */
[----:B------:R1:W-:Y:S01]  /*1bd70*/  @P5 STG.E desc[UR28][R8.64], R107 ;  /* 0x0000006b08005986 */ /* 0x0003e2000c10191c */
[----:B------:R-:W-:Y:S01]  /*1bd80*/  ISETP.LT.AND P5, PT, R219, UR34, !P1 ;  /* 0x00000022db007c0c */ /* 0x000fe2000cfa1270 */
[----:B------:R-:W2:Y:S02]  /*1bd90*/  LDCU UR48, c[0x0][0x398] ;  /* 0x00007300ff3077ac */ /* 0x000ea40008000800 */
[----:B------:R2:W-:Y:S01]  /*1bda0*/  @P4 STG.E desc[UR28][R10.64], R179 ;  /* 0x000000b30a004986 */ /* 0x0005e2000c10191c */
[----:B------:R-:W-:Y:S01]  /*1bdb0*/  ISETP.LT.AND P4, PT, R211, UR36, !P1 ;  /* 0x00000024d3007c0c */ /* 0x000fe2000cf81270 */
[----:B------:R-:W4:Y:S01]  /*1bdc0*/  LDCU UR40, c[0x0][0x3b8] ;  /* 0x00007700ff2877ac */ /* 0x000f220008000800 */
[C---:B---3--:R-:W-:Y:S01]  /*1bdd0*/  IMAD.WIDE R6, R15.reuse, 0x4, R212 ;  /* 0x000000040f067825 */ /* 0x048fe200078e02d4 */
[----:B------:R-:W3:Y:S03]  /*1bde0*/  LDCU UR14, c[0x0][0x39c] ;  /* 0x00007380ff0e77ac */ /* 0x000ee60008000800 */
[----:B------:R-:W-:-:S02]  /*1bdf0*/  VIADD R15, R15, UR74 ;  /* 0x0000004a0f0f7c36 */ /* 0x000fc40008000000 */
[----:B------:R-:W-:Y:S01]  /*1be00*/  VIADD R0, R199, 0x29 ;  /* 0x00000029c7007836 */ /* 0x000fe20000000000 */
[----:B------:R-:W3:Y:S01]  /*1be10*/  LDCU UR13, c[0x0][0x398] ;  /* 0x00007300ff0d77ac */ /* 0x000ee20008000800 */
[C---:B-1----:R-:W-:Y:S01]  /*1be20*/  IMAD.WIDE R4, R15.reuse, 0x4, R2 ;  /* 0x000000040f047825 */ /* 0x042fe200078e0202 */
[----:B------:R1:W-:Y:S01]  /*1be30*/  @P2 STG.E desc[UR28][R6.64], R175 ;  /* 0x000000af06002986 */ /* 0x0003e2000c10191c */
[----:B------:R-:W1:Y:S02]  /*1be40*/  LDCU UR11, c[0x0][0x398] ;  /* 0x00007300ff0b77ac */ /* 0x000e640008000800 */
[C---:B------:R-:W-:Y:S01]  /*1be50*/  IMAD.WIDE R8, R15.reuse, 0x4, R200 ;  /* 0x000000040f087825 */ /* 0x040fe200078e02c8 */
[----:B------:R-:W-:Y:S01]  /*1be60*/  ISETP.GE.AND P6, PT, R0, UR42, PT ;  /* 0x0000002a00007c0c */ /* 0x000fe2000bfc6270 */
[----:B------:R-:W3:Y:S02]  /*1be70*/  LDCU UR50, c[0x0][0x398] ;  /* 0x00007300ff3277ac */ /* 0x000ee40008000800 */
[----:B--2---:R-:W-:Y:S01]  /*1be80*/  IMAD.WIDE R10, R15, 0x4, R202 ;  /* 0x000000040f0a7825 */ /* 0x004fe200078e02ca */
[----:B------:R-:W-:Y:S01]  /*1be90*/  ISETP.LT.AND P2, PT, R115, UR38, !P1 ;  /* 0x0000002673007c0c */ /* 0x000fe2000cf41270 */
[----:B------:R2:W-:Y:S01]  /*1bea0*/  @P3 STG.E desc[UR28][R4.64], R164 ;  /* 0x000000a404003986 */ /* 0x0005e2000c10191c */
[----:B------:R-:W3:Y:S03]  /*1beb0*/  LDCU UR32, c[0x0][0x3b8] ;  /* 0x00007700ff2077ac */ /* 0x000ee60008000800 */
[----:B------:R2:W-:Y:S01]  /*1bec0*/  @P5 STG.E desc[UR28][R8.64], R168 ;  /* 0x000000a808005986 */ /* 0x0005e2000c10191c */
[----:B------:R-:W3:Y:S01]  /*1bed0*/  LDCU UR52, c[0x0][0x398] ;  /* 0x00007300ff3477ac */ /* 0x000ee20008000800 */
[----:B------:R-:W-:-:S02]  /*1bee0*/  ISETP.LT.AND P5, PT, R87, UR44, !P6 ;  /* 0x0000002c57007c0c */ /* 0x000fc4000f7a1270 */
[----:B------:R3:W-:Y:S01]  /*1bef0*/  @P4 STG.E desc[UR28][R10.64], R160 ;  /* 0x000000a00a004986 */ /* 0x0007e2000c10191c */
[----:B----4-:R-:W-:Y:S01]  /*1bf00*/  ISETP.LT.AND P4, PT, R219, UR30, !P6 ;  /* 0x0000001edb007c0c */ /* 0x010fe2000f781270 */
[----:B-1----:R-:W-:Y:S01]  /*1bf10*/  IMAD.WIDE R6, R15, 0x4, R212 ;  /* 0x000000040f067825 */ /* 0x002fe200078e02d4 */
[----:B------:R-:W-:Y:S01]  /*1bf20*/  ISETP.LT.AND P3, PT, R211, UR46, !P6 ;  /* 0x0000002ed3007c0c */ /* 0x000fe2000f761270 */
[----:B------:R-:W1:Y:S01]  /*1bf30*/  LDCU UR12, c[0x0][0x39c] ;  /* 0x00007380ff0c77ac */ /* 0x000e620008000800 */
[----:B------:R-:W-:Y:S01]  /*1bf40*/  ISETP.LT.AND P6, PT, R115, UR48, !P6 ;  /* 0x0000003073007c0c */ /* 0x000fe2000f7c1270 */
[----:B------:R-:W-:Y:S02]  /*1bf50*/  VIADD R15, R15, UR40 ;  /* 0x000000280f0f7c36 */ /* 0x000fe40008000000 */
[----:B------:R-:W-:Y:S01]  /*1bf60*/  VIADD R0, R199, 0x2a ;  /* 0x0000002ac7007836 */ /* 0x000fe20000000000 */
[----:B------:R-:W4:Y:S01]  /*1bf70*/  LDCU UR10, c[0x0][0x398] ;  /* 0x00007300ff0a77ac */ /* 0x000f220008000800 */
[C---:B--2---:R-:W-:Y:S01]  /*1bf80*/  IMAD.WIDE R4, R15.reuse, 0x4, R2 ;  /* 0x000000040f047825 */ /* 0x044fe200078e0202 */
[----:B------:R2:W-:Y:S02]  /*1bf90*/  @P2 STG.E desc[UR28][R6.64], R76 ;  /* 0x0000004c06002986 */ /* 0x0005e4000c10191c */
[----:B---3--:R-:W-:Y:S01]  /*1bfa0*/  ISETP.GE.AND P1, PT, R0, UR14, PT ;  /* 0x0000000e00007c0c */ /* 0x008fe2000bf26270 */
[C---:B------:R-:W-:Y:S01]  /*1bfb0*/  IMAD.WIDE R8, R15.reuse, 0x4, R200 ;  /* 0x000000040f087825 */ /* 0x040fe200078e02c8 */
[----:B------:R-:W3:Y:S03]  /*1bfc0*/  LDCU UR7, c[0x0][0x398] ;  /* 0x00007300ff0777ac */ /* 0x000ee60008000800 */
[C---:B------:R-:W-:Y:S01]  /*1bfd0*/  IMAD.WIDE R10, R15.reuse, 0x4, R202 ;  /* 0x000000040f0a7825 */ /* 0x040fe200078e02ca */
[----:B------:R-:W1:Y:S01]  /*1bfe0*/  LDCU UR71, c[0x0][0x398] ;  /* 0x00007300ff4777ac */ /* 0x000e620008000800 */
[----:B------:R1:W-:Y:S02]  /*1bff0*/  @P5 STG.E desc[UR28][R4.64], R132 ;  /* 0x0000008404005986 */ /* 0x0003e4000c10191c */
[----:B--2---:R-:W-:Y:S01]  /*1c000*/  IMAD.WIDE R6, R15, 0x4, R212 ;  /* 0x000000040f067825 */ /* 0x004fe200078e02d4 */
[----:B------:R-:W2:Y:S01]  /*1c010*/  LDCU UR70, c[0x0][0x398] ;  /* 0x00007300ff4677ac */ /* 0x000ea20008000800 */
[----:B------:R1:W-:Y:S01]  /*1c020*/  @P4 STG.E desc[UR28][R8.64], R108 ;  /* 0x0000006c08004986 */ /* 0x0003e2000c10191c */
[----:B------:R-:W-:Y:S01]  /*1c030*/  ISETP.LT.AND P5, PT, R87, UR13, !P1 ;  /* 0x0000000d57007c0c */ /* 0x000fe2000cfa1270 */
[----:B------:R-:W2:Y:S02]  /*1c040*/  LDCU UR6, c[0x0][0x3b8] ;  /* 0x00007700ff0677ac */ /* 0x000ea40008000800 */
[----:B------:R2:W-:Y:S01]  /*1c050*/  @P3 STG.E desc[UR28][R10.64], R204 ;  /* 0x000000cc0a003986 */ /* 0x0005e2000c10191c */
[----:B------:R-:W-:-:S02]  /*1c060*/  ISETP.LT.AND P4, PT, R219, UR11, !P1 ;  /* 0x0000000bdb007c0c */ /* 0x000fc4000cf81270 */
[----:B------:R-:W-:Y:S01]  /*1c070*/  ISETP.LT.AND P3, PT, R211, UR50, !P1 ;  /* 0x00000032d3007c0c */ /* 0x000fe2000cf61270 */
[----:B------:R2:W-:Y:S01]  /*1c080*/  @P6 STG.E desc[UR28][R6.64], R192 ;  /* 0x000000c006006986 */ /* 0x0005e2000c10191c */
[----:B------:R-:W-:Y:S01]  /*1c090*/  IADD3 R15, PT, PT, R15, UR32, RZ ;  /* 0x000000200f0f7c10 */ /* 0x000fe2000fffe0ff */
[----:B------:R-:W-:Y:S01]  /*1c0a0*/  VIADD R0, R199, 0x2b ;  /* 0x0000002bc7007836 */ /* 0x000fe20000000000 */
[----:B------:R-:W-:Y:S01]  /*1c0b0*/  ISETP.LT.AND P6, PT, R115, UR52, !P1 ;  /* 0x0000003473007c0c */ /* 0x000fe2000cfc1270 */
[----:B------:R-:W3:Y:S02]  /*1c0c0*/  LDCU UR16, c[0x0][0x39c] ;  /* 0x00007380ff1077ac */ /* 0x000ee40008000800 */
[C---:B-1----:R-:W-:Y:S01]  /*1c0d0*/  IMAD.WIDE R4, R15.reuse, 0x4, R2 ;  /* 0x000000040f047825 */ /* 0x042fe200078e0202 */
[----:B------:R-:W-:Y:S01]  /*1c0e0*/  ISETP.GE.AND P2, PT, R0, UR12, PT ;  /* 0x0000000c00007c0c */ /* 0x000fe2000bf46270 */
[----:B------:R-:W1:Y:S02]  /*1c0f0*/  LDCU UR17, c[0x0][0x398] ;  /* 0x00007300ff1177ac */ /* 0x000e640008000800 */
[C---:B------:R-:W-:Y:S01]  /*1c100*/  IMAD.WIDE R8, R15.reuse, 0x4, R200 ;  /* 0x000000040f087825 */ /* 0x040fe200078e02c8 */
[----:B------:R-:W1:Y:S03]  /*1c110*/  LDCU UR18, c[0x0][0x398] ;  /* 0x00007300ff1277ac */ /* 0x000e660008000800 */
[C---:B--2---:R-:W-:Y:S01]  /*1c120*/  IMAD.WIDE R10, R15.reuse, 0x4, R202 ;  /* 0x000000040f0a7825 */ /* 0x044fe200078e02ca */
[----:B------:R2:W-:Y:S01]  /*1c130*/  @P5 STG.E desc[UR28][R4.64], R165 ;  /* 0x000000a504005986 */ /* 0x0005e2000c10191c */
[----:B------:R-:W1:Y:S02]  /*1c140*/  LDCU UR72, c[0x0][0x398] ;  /* 0x00007300ff4877ac */ /* 0x000e640008000800 */
[----:B------:R-:W-:Y:S01]  /*1c150*/  IMAD.WIDE R6, R15, 0x4, R212 ;  /* 0x000000040f067825 */ /* 0x000fe200078e02d4 */
[----:B------:R1:W-:Y:S01]  /*1c160*/  @P4 STG.E desc[UR28][R8.64], R169 ;  /* 0x000000a908004986 */ /* 0x0003e2000c10191c */
[----:B------:R-:W1:Y:S01]  /*1c170*/  LDCU UR19, c[0x0][0x398] ;  /* 0x00007300ff1377ac */ /* 0x000e620008000800 */
[----:B----4-:R-:W-:-:S02]  /*1c180*/  ISETP.LT.AND P5, PT, R87, UR10, !P2 ;  /* 0x0000000a57007c0c */ /* 0x010fc4000d7a1270 */
[----:B------:R4:W-:Y:S01]  /*1c190*/  @P3 STG.E desc[UR28][R10.64], R161 ;  /* 0x000000a10a003986 */ /* 0x0009e2000c10191c */
[----:B------:R-:W4:Y:S01]  /*1c1a0*/  LDCU UR15, c[0x0][0x3b8] ;  /* 0x00007700ff0f77ac */ /* 0x000f220008000800 */
[----:B---3--:R-:W-:Y:S02]  /*1c1b0*/  ISETP.LT.AND P4, PT, R219, UR7, !P2 ;  /* 0x00000007db007c0c */ /* 0x008fe4000d781270 */
[----:B------:R-:W-:Y:S01]  /*1c1c0*/  ISETP.LT.AND P3, PT, R211, UR71, !P2 ;  /* 0x00000047d3007c0c */ /* 0x000fe2000d761270 */
[----:B------:R3:W-:Y:S01]  /*1c1d0*/  @P6 STG.E desc[UR28][R6.64], R77 ;  /* 0x0000004d06006986 */ /* 0x0007e2000c10191c */
[----:B------:R-:W-:Y:S01]  /*1c1e0*/  ISETP.LT.AND P6, PT, R115, UR70, !P2 ;  /* 0x0000004673007c0c */ /* 0x000fe2000d7c1270 */
[----:B------:R-:W-:Y:S01]  /*1c1f0*/  VIADD R15, R15, UR6 ;  /* 0x000000060f0f7c36 */ /* 0x000fe20008000000 */
[----:B------:R-:W3:Y:S01]  /*1c200*/  LDCU UR21, c[0x0][0x39c] ;  /* 0x00007380ff1577ac */ /* 0x000ee20008000800 */
[----:B------:R-:W-:Y:S02]  /*1c210*/  VIADD R0, R199, 0x2c ;  /* 0x0000002cc7007836 */ /* 0x000fe40000000000 */
[C---:B--2---:R-:W-:Y:S01]  /*1c220*/  IMAD.WIDE R4, R15.reuse, 0x4, R2 ;  /* 0x000000040f047825 */ /* 0x044fe200078e0202 */
[----:B------:R-:W2:Y:S02]  /*1c230*/  LDCU UR22, c[0x0][0x398] ;  /* 0x00007300ff1677ac */ /* 0x000ea40008000800 */
[----:B------:R-:W-:Y:S01]  /*1c240*/  ISETP.GE.AND P1, PT, R0, UR16, PT ;  /* 0x0000001000007c0c */ /* 0x000fe2000bf26270 */
[C---:B-1----:R-:W-:Y:S01]  /*1c250*/  IMAD.WIDE R8, R15.reuse, 0x4, R200 ;  /* 0x000000040f087825 */ /* 0x042fe200078e02c8 */
[----:B------:R-:W1:Y:S03]  /*1c260*/  LDCU UR23, c[0x0][0x398] ;  /* 0x00007300ff1777ac */ /* 0x000e660008000800 */
[C---:B----4-:R-:W-:Y:S01]  /*1c270*/  IMAD.WIDE R10, R15.reuse, 0x4, R202 ;  /* 0x000000040f0a7825 */ /* 0x050fe200078e02ca */
[----:B------:R-:W4:Y:S01]  /*1c280*/  LDCU UR73, c[0x0][0x398] ;  /* 0x00007300ff4977ac */ /* 0x000f220008000800 */
[----:B------:R1:W-:Y:S02]  /*1c290*/  @P5 STG.E desc[UR28][R4.64], R133 ;  /* 0x0000008504005986 */ /* 0x0003e4000c10191c */
[----:B---3--:R-:W-:Y:S01]  /*1c2a0*/  IMAD.WIDE R6, R15, 0x4, R212 ;  /* 0x000000040f067825 */ /* 0x008fe200078e02d4 */
[----:B------:R-:W3:Y:S01]  /*1c2b0*/  LDCU UR20, c[0x0][0x3b8] ;  /* 0x00007700ff1477ac */ /* 0x000ee20008000800 */
[----:B------:R1:W-:Y:S01]  /*1c2c0*/  @P4 STG.E desc[UR28][R8.64], R109 ;  /* 0x0000006d08004986 */ /* 0x0003e2000c10191c */
[----:B------:R-:W-:Y:S01]  /*1c2d0*/  ISETP.LT.AND P5, PT, R87, UR17, !P1 ;  /* 0x0000001157007c0c */ /* 0x000fe2000cfa1270 */
[----:B------:R-:W2:Y:S02]  /*1c2e0*/  LDCU UR24, c[0x0][0x398] ;  /* 0x00007300ff1877ac */ /* 0x000ea40008000800 */
[----:B------:R2:W-:Y:S01]  /*1c2f0*/  @P3 STG.E desc[UR28][R10.64], R205 ;  /* 0x000000cd0a003986 */ /* 0x0005e2000c10191c */
[----:B------:R-:W-:-:S02]  /*1c300*/  ISETP.LT.AND P4, PT, R219, UR18, !P1 ;  /* 0x00000012db007c0c */ /* 0x000fc4000cf81270 */
[----:B------:R-:W-:Y:S01]  /*1c310*/  ISETP.LT.AND P3, PT, R211, UR72, !P1 ;  /* 0x00000048d3007c0c */ /* 0x000fe2000cf61270 */
[----:B------:R2:W-:Y:S01]  /*1c320*/  @P6 STG.E desc[UR28][R6.64], R193 ;  /* 0x000000c106006986 */ /* 0x0005e2000c10191c */
[----:B------:R-:W-:Y:S01]  /*1c330*/  ISETP.LT.AND P6, PT, R115, UR19, !P1 ;  /* 0x0000001373007c0c */ /* 0x000fe2000cfc1270 */
[----:B------:R-:W-:Y:S01]  /*1c340*/  VIADD R15, R15, UR15 ;  /* 0x0000000f0f0f7c36 */ /* 0x000fe20008000000 */
[----:B------:R-:W3:Y:S01]  /*1c350*/  LDCU UR26, c[0x0][0x39c] ;  /* 0x00007380ff1a77ac */ /* 0x000ee20008000800 */
[----:B------:R-:W-:Y:S02]  /*1c360*/  VIADD R0, R199, 0x2d ;  /* 0x0000002dc7007836 */ /* 0x000fe40000000000 */
[C---:B-1----:R-:W-:Y:S01]  /*1c370*/  IMAD.WIDE R4, R15.reuse, 0x4, R2 ;  /* 0x000000040f047825 */ /* 0x042fe200078e0202 */
[----:B------:R-:W1:Y:S02]  /*1c380*/  LDCU UR27, c[0x0][0x398] ;  /* 0x00007300ff1b77ac */ /* 0x000e640008000800 */
[----:B------:R-:W-:Y:S01]  /*1c390*/  ISETP.GE.AND P2, PT, R0, UR21, PT ;  /* 0x0000001500007c0c */ /* 0x000fe2000bf46270 */
[C---:B------:R-:W-:Y:S01]  /*1c3a0*/  IMAD.WIDE R8, R15.reuse, 0x4, R200 ;  /* 0x000000040f087825 */ /* 0x040fe200078e02c8 */
[----:B------:R-:W1:Y:S03]  /*1c3b0*/  LDCU UR31, c[0x0][0x398] ;  /* 0x00007300ff1f77ac */ /* 0x000e660008000800 */
[C---:B--2---:R-:W-:Y:S01]  /*1c3c0*/  IMAD.WIDE R10, R15.reuse, 0x4, R202 ;  /* 0x000000040f0a7825 */ /* 0x044fe200078e02ca */
[----:B------:R-:W2:Y:S01]  /*1c3d0*/  LDCU UR77, c[0x0][0x398] ;  /* 0x00007300ff4d77ac */ /* 0x000ea20008000800 */
[----:B------:R1:W-:Y:S02]  /*1c3e0*/  @P5 STG.E desc[UR28][R4.64], R166 ;  /* 0x000000a604005986 */ /* 0x0003e4000c10191c */
[----:B------:R-:W-:Y:S01]  /*1c3f0*/  IMAD.WIDE R6, R15, 0x4, R212 ;  /* 0x000000040f067825 */ /* 0x000fe200078e02d4 */
[----:B------:R-:W2:Y:S01]  /*1c400*/  LDCU UR54, c[0x0][0x398] ;  /* 0x00007300ff3677ac */ /* 0x000ea20008000800 */
[----:B------:R1:W-:Y:S01]  /*1c410*/  @P4 STG.E desc[UR28][R8.64], R170 ;  /* 0x000000aa08004986 */ /* 0x0003e2000c10191c */
[----:B------:R-:W-:Y:S01]  /*1c420*/  ISETP.LT.AND P5, PT, R87, UR22, !P2 ;  /* 0x0000001657007c0c */ /* 0x000fe2000d7a1270 */
[----:B------:R-:W2:Y:S02]  /*1c430*/  LDCU UR25, c[0x0][0x3b8] ;  /* 0x00007700ff1977ac */ /* 0x000ea40008000800 */
[----:B------:R2:W-:Y:S01]  /*1c440*/  @P3 STG.E desc[UR28][R10.64], R162 ;  /* 0x000000a20a003986 */ /* 0x0005e2000c10191c */
[----:B------:R-:W-:-:S02]  /*1c450*/  ISETP.LT.AND P4, PT, R219, UR23, !P2 ;  /* 0x00000017db007c0c */ /* 0x000fc4000d781270 */
[----:B----4-:R-:W-:Y:S01]  /*1c460*/  ISETP.LT.AND P3, PT, R211, UR73, !P2 ;  /* 0x00000049d3007c0c */ /* 0x010fe2000d761270 */
[----:B------:R4:W-:Y:S01]  /*1c470*/  @P6 STG.E desc[UR28][R6.64], R78 ;  /* 0x0000004e06006986 */ /* 0x0009e2000c10191c */
[----:B---3--:R-:W-:Y:S01]  /*1c480*/  IADD3 R15, PT, PT, R15, UR20, RZ ;  /* 0x000000140f0f7c10 */ /* 0x008fe2000fffe0ff */
        /* <DEDUP_REMOVED lines=11> */
[----:B----4-:R-:W-:Y:S01]  /*1c540*/  IMAD.WIDE R6, R15, 0x4, R212 ;  /* 0x000000040f067825 */ /* 0x010fe200078e02d4 */
[----:B------:R4:W-:Y:S01]  /*1c550*/  @P4 STG.E desc[UR28][R8.64], R110 ;  /* 0x0000006e08004986 */ /* 0x0009e2000c10191c */
[----:B------:R-:W1:Y:S01]  /*1c560*/  LDCU UR59, c[0x0][0x398] ;  /* 0x00007300ff3b77ac */ /* 0x000e620008000800 */
[----:B------:R-:W-:-:S02]  /*1c570*/  ISETP.LT.AND P5, PT, R87, UR27, !P1 ;  /* 0x0000001b57007c0c */ /* 0x000fc4000cfa1270 */
[----:B------:R1:W-:Y:S01]  /*1c580*/  @P3 STG.E desc[UR28][R10.64], R206 ;  /* 0x000000ce0a003986 */ /* 0x0003e2000c10191c */
[----:B------:R-:W1:Y:S01]  /*1c590*/  LDCU UR55, c[0x0][0x3b8] ;  /* 0x00007700ff3777ac */ /* 0x000e620008000800 */
[----:B------:R-:W-:Y:S02]  /*1c5a0*/  ISETP.LT.AND P4, PT, R219, UR31, !P1 ;  /* 0x0000001fdb007c0c */ /* 0x000fe4000cf81270 */
[----:B------:R-:W-:Y:S01]  /*1c5b0*/  ISETP.LT.AND P3, PT, R211, UR77, !P1 ;  /* 0x0000004dd3007c0c */ /* 0x000fe2000cf61270 */
[----:B------:R1:W-:Y:S01]  /*1c5c0*/  @P6 STG.E desc[UR28][R6.64], R194 ;  /* 0x000000c206006986 */ /* 0x0003e2000c10191c */
[----:B------:R-:W-:Y:S01]  /*1c5d0*/  ISETP.LT.AND P6, PT, R115, UR54, !P1 ;  /* 0x0000003673007c0c */ /* 0x000fe2000cfc1270 */
[----:B------:R-:W-:Y:S01]  /*1c5e0*/  VIADD R15, R15, UR25 ;  /* 0x000000190f0f7c36 */ /* 0x000fe20008000000 */
[----:B------:R-:W1:Y:S01]  /*1c5f0*/  LDCU UR61, c[0x0][0x39c] ;  /* 0x00007380ff3d77ac */ /* 0x000e620008000800 */
[----:B------:R-:W-:Y:S02]  /*1c600*/  VIADD R0, R199, 0x2f ;  /* 0x0000002fc7007836 */ /* 0x000fe40000000000 */
[C---:B--2---:R-:W-:Y:S01]  /*1c610*/  IMAD.WIDE R4, R15.reuse, 0x4, R2 ;  /* 0x000000040f047825 */ /* 0x044fe200078e0202 */
[----:B------:R-:W2:Y:S02]  /*1c620*/  LDCU UR62, c[0x0][0x398] ;  /* 0x00007300ff3e77ac */ /* 0x000ea40008000800 */
[----:B---3--:R-:W-:Y:S01]  /*1c630*/  ISETP.GE.AND P2, PT, R0, UR56, PT ;  /* 0x0000003800007c0c */ /* 0x008fe2000bf46270 */
[C---:B----4-:R-:W-:Y:S01]  /*1c640*/  IMAD.WIDE R8, R15.reuse, 0x4, R200 ;  /* 0x000000040f087825 */ /* 0x050fe200078e02c8 */
[----:B------:R-:W3:Y:S03]  /*1c650*/  LDCU UR63, c[0x0][0x398] ;  /* 0x00007300ff3f77ac */ /* 0x000ee60008000800 */
[C---:B-1----:R-:W-:Y:S01]  /*1c660*/  IMAD.WIDE R10, R15.reuse, 0x4, R202 ;  /* 0x000000040f0a7825 */ /* 0x042fe200078e02ca */
[----:B------:R-:W1:Y:S01]  /*1c670*/  LDCU UR75, c[0x0][0x398] ;  /* 0x00007300ff4b77ac */ /* 0x000e620008000800 */
[----:B------:R4:W-:Y:S02]  /*1c680*/  @P5 STG.E desc[UR28][R4.64], R167 ;  /* 0x000000a704005986 */ /* 0x0009e4000c10191c */
[----:B------:R-:W-:Y:S01]  /*1c690*/  IMAD.WIDE R6, R15, 0x4, R212 ;  /* 0x000000040f067825 */ /* 0x000fe200078e02d4 */
[----:B------:R-:W1:Y:S01]  /*1c6a0*/  LDCU UR60, c[0x0][0x3b8] ;  /* 0x00007700ff3c77ac */ /* 0x000e620008000800 */
        /* <DEDUP_REMOVED lines=11> */
[C---:B----4-:R-:W-:Y:S01]  /*1c760*/  IMAD.WIDE R4, R15.reuse, 0x4, R2 ;  /* 0x000000040f047825 */ /* 0x050fe200078e0202 */
[----:B------:R-:W4:Y:S02]  /*1c770*/  LDCU UR67, c[0x0][0x398] ;  /* 0x00007300ff4377ac */ /* 0x000f240008000800 */
[----:B------:R-:W-:Y:S01]  /*1c780*/  ISETP.GE.AND P1, PT, R0, UR61, PT ;  /* 0x0000003d00007c0c */ /* 0x000fe2000bf26270 */
[C---:B-1----:R-:W-:Y:S01]  /*1c790*/  IMAD.WIDE R8, R15.reuse, 0x4, R200 ;  /* 0x000000040f087825 */ /* 0x042fe200078e02c8 */
[----:B------:R-:W1:Y:S03]  /*1c7a0*/  LDCU UR69, c[0x0][0x398] ;  /* 0x00007300ff4577ac */ /* 0x000e660008000800 */
        /* <DEDUP_REMOVED lines=9> */
[----:B---3--:R-:W-:-:S02]  /*1c840*/  ISETP.LT.AND P4, PT, R219, UR63, !P1 ;  /* 0x0000003fdb007c0c */ /* 0x008fc4000cf81270 */
[----:B------:R-:W-:Y:S01]  /*1c850*/  ISETP.LT.AND P3, PT, R211, UR75, !P1 ;  /* 0x0000004bd3007c0c */ /* 0x000fe2000cf61270 */
[----:B------:R3:W-:Y:S01]  /*1c860*/  @P6 STG.E desc[UR28][R6.64], R195 ;  /* 0x000000c306006986 */ /* 0x0007e2000c10191c */
[----:B------:R-:W-:Y:S01]  /*1c870*/  IADD3 R15, PT, PT, R15, UR60, RZ ;  /* 0x0000003c0f0f7c10 */ /* 0x000fe2000fffe0ff */
[----:B------:R-:W4:Y:S01]  /*1c880*/  LDCU UR36, c[0x0][0x39c] ;  /* 0x00007380ff2477ac */ /* 0x000f220008000800 */
[----:B------:R-:W-:Y:S01]  /*1c890*/  ISETP.LT.AND P6, PT, R115, UR64, !P1 ;  /* 0x0000004073007c0c */ /* 0x000fe2000cfc1270 */
        /* <DEDUP_REMOVED lines=9> */
[----:B---3--:R-:W-:Y:S01]  /*1c930*/  IMAD.WIDE R6, R15, 0x4, R212 ;  /* 0x000000040f067825 */ /* 0x008fe200078e02d4 */
[----:B------:R-:W3:Y:S01]  /*1c940*/  LDCU UR44, c[0x0][0x398] ;  /* 0x00007300ff2c77ac */ /* 0x000ee20008000800 */
[----:B------:R1:W-:Y:S01]  /*1c950*/  @P4 STG.E desc[UR28][R8.64], R188 ;  /* 0x000000bc08004986 */ /* 0x0003e2000c10191c */
[----:B----4-:R-:W-:Y:S01]  /*1c960*/  ISETP.LT.AND P5, PT, R87, UR67, !P2 ;  /* 0x0000004357007c0c */ /* 0x010fe2000d7a1270 */
[----:B------:R-:W4:Y:S02]  /*1c970*/  LDCU UR34, c[0x0][0x3b8] ;  /* 0x00007700ff2277ac */ /* 0x000f240008000800 */
        /* <DEDUP_REMOVED lines=25> */
[----:B---3--:R-:W-:Y:S01]  /*1cb10*/  ISETP.LT.AND P6, PT, R115, UR44, !P1 ;  /* 0x0000002c73007c0c */ /* 0x008fe2000cfc1270 */
[----:B----4-:R-:W-:Y:S01]  /*1cb20*/  VIADD R15, R15, UR34 ;  /* 0x000000220f0f7c36 */ /* 0x010fe20008000000 */
[----:B------:R-:W3:Y:S01]  /*1cb30*/  LDCU UR10, c[0x0][0x39c] ;  /* 0x00007380ff0a77ac */ /* 0x000ee20008000800 */
[----:B------:R-:W-:Y:S02]  /*1cb40*/  VIADD R0, R199, 0x33 ;  /* 0x00000033c7007836 */ /* 0x000fe40000000000 */
[C---:B-1----:R-:W-:Y:S01]  /*1cb50*/  IMAD.WIDE R4, R15.reuse, 0x4, R2 ;  /* 0x000000040f047825 */ /* 0x042fe200078e0202 */
[----:B------:R-:W1:Y:S02]  /*1cb60*/  LDCU UR7, c[0x0][0x398] ;  /* 0x00007300ff0777ac */ /* 0x000e640008000800 */
[----:B------:R-:W-:Y:S01]  /*1cb70*/  ISETP.GE.AND P2, PT, R0, UR40, PT ;  /* 0x0000002800007c0c */ /* 0x000fe2000bf46270 */
[C---:B------:R-:W-:Y:S01]  /*1cb80*/  IMAD.WIDE R8, R15.reuse, 0x4, R200 ;  /* 0x000000040f087825 */ /* 0x040fe200078e02c8 */
[----:B------:R-:W4:Y:S03]  /*1cb90*/  LDCU UR15, c[0x0][0x398] ;  /* 0x00007300ff0f77ac */ /* 0x000f260008000800 */
        /* <DEDUP_REMOVED lines=15> */
[----:B------:R-:W4:Y:S02]  /*1cc90*/  LDCU UR21, c[0x0][0x398] ;  /* 0x00007300ff1577ac */ /* 0x000f240008000800 */
[C---:B-1----:R-:W-:Y:S01]  /*1cca0*/  IMAD.WIDE R4, R15.reuse, 0x4, R2 ;  /* 0x000000040f047825 */ /* 0x042fe200078e0202 */
[----:B---3--:R-:W-:Y:S01]  /*1ccb0*/  ISETP.GE.AND P1, PT, R0, UR10, PT ;  /* 0x0000000a00007c0c */ /* 0x008fe2000bf26270 */
[----:B------:R-:W1:Y:S02]  /*1ccc0*/  LDCU UR20, c[0x0][0x398] ;  /* 0x00007300ff1477ac */ /* 0x000e640008000800 */
[C---:B------:R-:W-:Y:S01]  /*1ccd0*/  IMAD.WIDE R8, R15.reuse, 0x4, R200 ;  /* 0x000000040f087825 */ /* 0x040fe200078e02c8 */
[----:B------:R3:W-:Y:S01]  /*1cce0*/  @P5 STG.E desc[UR28][R4.64], R53 ;  /* 0x0000003504005986 */ /* 0x0007e2000c10191c */
[----:B------:R-:W1:Y:S02]  /*1ccf0*/  LDCU UR22, c[0x0][0x398] ;  /* 0x00007300ff1677ac */ /* 0x000e640008000800 */
[C---:B--2---:R-:W-:Y:S01]  /*1cd00*/  IMAD.WIDE R10, R15.reuse, 0x4, R202 ;  /* 0x000000040f0a7825 */ /* 0x044fe200078e02ca */
[----:B------:R2:W-:Y:S01]  /*1cd10*/  @P4 STG.E desc[UR28][R8.64], R137 ;  /* 0x0000008908004986 */ /* 0x0005e2000c10191c */
[----:B------:R-:W1:Y:S02]  /*1cd20*/  LDCU UR24, c[0x0][0x398] ;  /* 0x00007300ff1877ac */ /* 0x000e640008000800 */
[----:B------:R-:W-:Y:S01]  /*1cd30*/  IMAD.WIDE R6, R15, 0x4, R212 ;  /* 0x000000040f067825 */ /* 0x000fe200078e02d4 */
[----:B------:R-:W-:Y:S01]  /*1cd40*/  ISETP.LT.AND P5, PT, R87, UR7, !P1 ;  /* 0x0000000757007c0c */ /* 0x000fe2000cfa1270 */
[----:B------:R-:W1:Y:S01]  /*1cd50*/  LDCU UR19, c[0x0][0x3b8] ;  /* 0x00007700ff1377ac */ /* 0x000e620008000800 */
[----:B------:R1:W-:Y:S01]  /*1cd60*/  @P3 STG.E desc[UR28][R10.64], R37 ;  /* 0x000000250a003986 */ /* 0x0003e2000c10191c */
[----:B----4-:R-:W-:-:S02]  /*1cd70*/  ISETP.LT.AND P4, PT, R219, UR15, !P1 ;  /* 0x0000000fdb007c0c */ /* 0x010fc4000cf81270 */
[----:B------:R-:W-:Y:S01]  /*1cd80*/  ISETP.LT.AND P3, PT, R211, UR18, !P1 ;  /* 0x00000012d3007c0c */ /* 0x000fe2000cf61270 */
[----:B------:R4:W-:Y:S01]  /*1cd90*/  @P6 STG.E desc[UR28][R6.64], R145 ;  /* 0x0000009106006986 */ /* 0x0009e2000c10191c */
[----:B------:R-:W-:Y:S01]  /*1cda0*/  ISETP.LT.AND P6, PT, R115, UR17, !P1 ;  /* 0x0000001173007c0c */ /* 0x000fe2000cfc1270 */
[----:B------:R-:W-:Y:S01]  /*1cdb0*/  VIADD R15, R15, UR6 ;  /* 0x000000060f0f7c36 */ /* 0x000fe20008000000 */
[----:B------:R-:W4:Y:S01]  /*1cdc0*/  LDCU UR26, c[0x0][0x398] ;  /* 0x00007300ff1a77ac */ /* 0x000f220008000800 */
[----:B------:R-:W-:Y:S02]  /*1cdd0*/  VIADD R0, R199, 0x35 ;  /* 0x00000035c7007836 */ /* 0x000fe40000000000 */
[C---:B---3--:R-:W-:Y:S01]  /*1cde0*/  IMAD.WIDE R4, R15.reuse, 0x4, R2 ;  /* 0x000000040f047825 */ /* 0x048fe200078e0202 */
[----:B------:R-:W3:Y:S02]  /*1cdf0*/  LDCU UR27, c[0x0][0x398] ;  /* 0x00007300ff1b77ac */ /* 0x000ee40008000800 */
[----:B------:R-:W-:Y:S01]  /*1ce00*/  ISETP.GE.AND P2, PT, R0, UR35, PT ;  /* 0x0000002300007c0c */ /* 0x000fe2000bf46270 */
[C---:B--2---:R-:W-:Y:S01]  /*1ce10*/  IMAD.WIDE R8, R15.reuse, 0x4, R200 ;  /* 0x000000040f087825 */ /* 0x044fe200078e02c8 */
[----:B------:R-:W2:Y:S03]  /*1ce20*/  LDCU UR31, c[0x0][0x398] ;  /* 0x00007300ff1f77ac */ /* 0x000ea60008000800 */
[C---:B-1----:R-:W-:Y:S01]  /*1ce30*/  IMAD.WIDE R10, R15.reuse, 0x4, R202 ;  /* 0x000000040f0a7825 */ /* 0x042fe200078e02ca */
[----:B------:R-:W1:Y:S01]  /*1ce40*/  LDCU UR23, c[0x0][0x3b8] ;  /* 0x00007700ff1777ac */ /* 0x000e620008000800 */
[----:B------:R2:W-:Y:S02]  /*1ce50*/  @P5 STG.E desc[UR28][R4.64], R186 ;  /* 0x000000ba04005986 */ /* 0x0005e4000c10191c */
[----:B----4-:R-:W-:Y:S01]  /*1ce60*/  IMAD.WIDE R6, R15, 0x4, R212 ;  /* 0x000000040f067825 */ /* 0x010fe200078e02d4 */
[----:B------:R-:W4:Y:S01]  /*1ce70*/  LDCU UR32, c[0x0][0x398] ;  /* 0x00007300ff2077ac */ /* 0x000f220008000800 */
[----:B------:R1:W-:Y:S01]  /*1ce80*/  @P4 STG.E desc[UR28][R8.64], R190 ;  /* 0x000000be08004986 */ /* 0x0003e2000c10191c */
[----:B------:R-:W-:-:S02]  /*1ce90*/  ISETP.LT.AND P5, PT, R87, UR21, !P2 ;  /* 0x0000001557007c0c */ /* 0x000fc4000d7a1270 */
[----:B------:R-:W-:Y:S01]  /*1cea0*/  ISETP.LT.AND P4, PT, R219, UR20, !P2 ;  /* 0x00000014db007c0c */ /* 0x000fe2000d781270 */
[----:B------:R1:W-:Y:S01]  /*1ceb0*/  @P3 STG.E desc[UR28][R10.64], R182 ;  /* 0x000000b60a003986 */ /* 0x0003e2000c10191c */
[----:B------:R-:W-:Y:S01]  /*1cec0*/  ISETP.LT.AND P3, PT, R211, UR22, !P2 ;  /* 0x00000016d3007c0c */ /* 0x000fe2000d761270 */
[----:B------:R-:W-:Y:S01]  /*1ced0*/  VIADD R15, R15, UR19 ;  /* 0x000000130f0f7c36 */ /* 0x000fe20008000000 */
[----:B------:R-:W3:Y:S01]  /*1cee0*/  LDCU UR36, c[0x0][0x398] ;  /* 0x00007300ff2477ac */ /* 0x000ee20008000800 */
[----:B------:R4:W-:Y:S01]  /*1cef0*/  @P6 STG.E desc[UR28][R6.64], R82 ;  /* 0x0000005206006986 */ /* 0x0009e2000c10191c */
[----:B------:R-:W-:Y:S01]  /*1cf00*/  ISETP.LT.AND P6, PT, R115, UR24, !P2 ;  /* 0x0000001873007c0c */ /* 0x000fe2000d7c1270 */
[----:B------:R-:W-:Y:S01]  /*1cf10*/  VIADD R0, R199, 0x36 ;  /* 0x00000036c7007836 */ /* 0x000fe20000000000 */
[----:B------:R-:W3:Y:S01]  /*1cf20*/  LDCU UR42, c[0x0][0x398] ;  /* 0x00007300ff2a77ac */ /* 0x000ee20008000800 */
[----:B--2---:R-:W-:-:S03]  /*1cf30*/  IMAD.WIDE R4, R15, 0x4, R2 ;  /* 0x000000040f047825 */ /* 0x004fc600078e0202 */
[----:B------:R-:W-:Y:S01]  /*1cf40*/  ISETP.GE.AND P1, PT, R0, UR37, PT ;  /* 0x0000002500007c0c */ /* 0x000fe2000bf26270 */
[C---:B-1----:R-:W-:Y:S01]  /*1cf50*/  IMAD.WIDE R8, R15.reuse, 0x4, R200 ;  /* 0x000000040f087825 */ /* 0x042fe200078e02c8 */
[----:B------:R-:W1:Y:S03]  /*1cf60*/  LDCU UR33, c[0x0][0x398] ;  /* 0x00007300ff2177ac */ /* 0x000e660008000800 */
[C---:B------:R-:W-:Y:S01]  /*1cf70*/  IMAD.WIDE R10, R15.reuse, 0x4, R202 ;  /* 0x000000040f0a7825 */ /* 0x040fe200078e02ca */
[----:B------:R-:W2:Y:S01]  /*1cf80*/  LDCU UR40, c[0x0][0x398] ;  /* 0x00007300ff2877ac */ /* 0x000ea20008000800 */
[----:B------:R1:W-:Y:S02]  /*1cf90*/  @P5 STG.E desc[UR28][R4.64], R54 ;  /* 0x0000003604005986 */ /* 0x0003e4000c10191c */
[----:B----4-:R-:W-:Y:S01]  /*1cfa0*/  IMAD.WIDE R6, R15, 0x4, R212 ;  /* 0x000000040f067825 */ /* 0x010fe200078e02d4 */
[----:B------:R-:W4:Y:S01]  /*1cfb0*/  LDCU UR25, c[0x0][0x3b8] ;  /* 0x00007700ff1977ac */ /* 0x000f220008000800 */
[----:B------:R1:W-:Y:S01]  /*1cfc0*/  @P4 STG.E desc[UR28][R8.64], R138 ;  /* 0x0000008a08004986 */ /* 0x0003e2000c10191c */
[----:B------:R-:W-:-:S02]  /*1cfd0*/  ISETP.LT.AND P5, PT, R87, UR26, !P1 ;  /* 0x0000001a57007c0c */ /* 0x000fc4000cfa1270 */
[----:B---3--:R-:W-:Y:S01]  /*1cfe0*/  ISETP.LT.AND P4, PT, R219, UR27, !P1 ;  /* 0x0000001bdb007c0c */ /* 0x008fe2000cf81270 */
[----:B------:R3:W-:Y:S01]  /*1cff0*/  @P3 STG.E desc[UR28][R10.64], R38 ;  /* 0x000000260a003986 */ /* 0x0007e2000c10191c */
[----:B------:R-:W-:Y:S01]  /*1d000*/  ISETP.LT.AND P3, PT, R211, UR31, !P1 ;  /* 0x0000001fd3007c0c */ /* 0x000fe2000cf61270 */
[----:B------:R-:W2:Y:S01]  /*1d010*/  LDCU UR34, c[0x0][0x398] ;  /* 0x00007300ff2277ac */ /* 0x000ea20008000800 */
[----:B------:R-:W-:Y:S01]  /*1d020*/  IADD3 R15, PT, PT, R15, UR23, RZ ;  /* 0x000000170f0f7c10 */ /* 0x000fe2000fffe0ff */
[----:B------:R2:W-:Y:S01]  /*1d030*/  @P6 STG.E desc[UR28][R6.64], R146 ;  /* 0x0000009206006986 */ /* 0x0005e2000c10191c */
[----:B------:R-:W-:Y:S01]  /*1d040*/  ISETP.LT.AND P6, PT, R115, UR32, !P1 ;  /* 0x0000002073007c0c */ /* 0x000fe2000cfc1270 */
[----:B------:R-:W-:Y:S01]  /*1d050*/  VIADD R0, R199, 0x37 ;  /* 0x00000037c7007836 */ /* 0x000fe20000000000 */
[----:B------:R-:W4:Y:S01]  /*1d060*/  LDCU UR38, c[0x0][0x398] ;  /* 0x00007300ff2677ac */ /* 0x000f220008000800 */
[----:B-1----:R-:W-:-:S03]  /*1d070*/  IMAD.WIDE R4, R15, 0x4, R2 ;  /* 0x000000040f047825 */ /* 0x002fc600078e0202 */
[----:B------:R-:W-:Y:S01]  /*1d080*/  ISETP.GE.AND P2, PT, R0, UR39, PT ;  /* 0x0000002700007c0c */ /* 0x000fe2000bf46270 */
[C---:B------:R-:W-:Y:S01]  /*1d090*/  IMAD.WIDE R8, R15.reuse, 0x4, R200 ;  /* 0x000000040f087825 */ /* 0x040fe200078e02c8 */
[----:B------:R-:W1:Y:S03]  /*1d0a0*/  LDCU UR11, c[0x0][0x398] ;  /* 0x00007300ff0b77ac */ /* 0x000e660008000800 */
[C---:B---3--:R-:W-:Y:S01]  /*1d0b0*/  IMAD.WIDE R10, R15.reuse, 0x4, R202 ;  /* 0x000000040f0a7825 */ /* 0x048fe200078e02ca */
[----:B------:R-:W3:Y:S01]  /*1d0c0*/  LDCU UR12, c[0x0][0x398] ;  /* 0x00007300ff0c77ac */ /* 0x000ee20008000800 */
[----:B------:R-:W-:Y:S02]  /*1d0d0*/  @P5 STG.E desc[UR28][R4.64], R187 ;  /* 0x000000bb04005986 */ /* 0x000fe4000c10191c */
[----:B--2---:R-:W-:Y:S01]  /*1d0e0*/  IMAD.WIDE R6, R15, 0x4, R212 ;  /* 0x000000040f067825 */ /* 0x004fe200078e02d4 */
[----:B------:R-:W2:Y:S01]  /*1d0f0*/  LDCU UR14, c[0x0][0x3b8] ;  /* 0x00007700ff0e77ac */ /* 0x000ea20008000800 */
[----:B------:R1:W-:Y:S01]  /*1d100*/  @P4 STG.E desc[UR28][R8.64], R191 ;  /* 0x000000bf08004986 */ /* 0x0003e2000c10191c */
[----:B------:R-:W-:-:S02]  /*1d110*/  ISETP.LT.AND P5, PT, R87, UR36, !P2 ;  /* 0x0000002457007c0c */ /* 0x000fc4000d7a1270 */
[----:B------:R-:W-:Y:S01]  /*1d120*/  ISETP.LT.AND P4, PT, R219, UR42, !P2 ;  /* 0x0000002adb007c0c */ /* 0x000fe2000d781270 */
[----:B------:R2:W-:Y:S01]  /*1d130*/  @P3 STG.E desc[UR28][R10.64], R183 ;  /* 0x000000b70a003986 */ /* 0x0005e2000c10191c */
[----:B------:R-:W-:Y:S01]  /*1d140*/  ISETP.LT.AND P3, PT, R211, UR33, !P2 ;  /* 0x00000021d3007c0c */ /* 0x000fe2000d761270 */
[----:B----4-:R-:W-:Y:S01]  /*1d150*/  VIADD R17, R15, UR25 ;  /* 0x000000190f117c36 */ /* 0x010fe20008000000 */
[----:B------:R-:W4:Y:S01]  /*1d160*/  LDCU UR13, c[0x0][0x398] ;  /* 0x00007300ff0d77ac */ /* 0x000f220008000800 */
[----:B------:R-:W-:Y:S01]  /*1d170*/  @P6 STG.E desc[UR28][R6.64], R83 ;  /* 0x0000005306006986 */ /* 0x000fe2000c10191c */
[----:B------:R-:W-:Y:S01]  /*1d180*/  ISETP.LT.AND P6, PT, R115, UR40, !P2 ;  /* 0x0000002873007c0c */ /* 0x000fe2000d7c1270 */
[----:B------:R-:W-:Y:S01]  /*1d190*/  VIADD R0, R199, 0x38 ;  /* 0x00000038c7007836 */ /* 0x000fe20000000000 */
[----:B------:R-:W3:Y:S01]  /*1d1a0*/  LDCU UR15, c[0x0][0x398] ;  /* 0x00007300ff0f77ac */ /* 0x000ee20008000800 */
[----:B------:R-:W4:Y:S01]  /*1d1b0*/  LDS.128 R4, [R252] ;  /* 0x00000000fc047984 */ /* 0x000f220000000c00 */
[----:B-1----:R-:W-:-:S02]  /*1d1c0*/  IMAD.WIDE R8, R17, 0x4, R2 ;  /* 0x0000000411087825 */ /* 0x002fc400078e0202 */
[----:B------:R-:W-:Y:S01]  /*1d1d0*/  ISETP.GE.AND P1, PT, R0, UR41, PT ;  /* 0x0000002900007c0c */ /* 0x000fe2000bf26270 */
[----:B------:R-:W1:Y:S01]  /*1d1e0*/  LDCU UR16, c[0x0][0x398] ;  /* 0x00007300ff1077ac */ /* 0x000e620008000800 */
[C---:B--2---:R-:W-:Y:S01]  /*1d1f0*/  IMAD.WIDE R10, R17.reuse, 0x4, R200 ;  /* 0x00000004110a7825 */ /* 0x044fe200078e02c8 */
[----:B------:R2:W-:Y:S01]  /*1d200*/  @P5 STG.E desc[UR28][R8.64], R55 ;  /* 0x0000003708005986 */ /* 0x0005e2000c10191c */
[----:B------:R-:W1:Y:S02]  /*1d210*/  LDCU UR10, c[0x0][0x3b8] ;  /* 0x00007700ff0a77ac */ /* 0x000e640008000800 */
[C---:B------:R-:W-:Y:S01]  /*1d220*/  IMAD.WIDE R12, R17.reuse, 0x4, R202 ;  /* 0x00000004110c7825 */ /* 0x040fe200078e02ca */
[----:B------:R1:W-:Y:S01]  /*1d230*/  @P4 STG.E desc[UR28][R10.64], R139 ;  /* 0x0000008b0a004986 */ /* 0x0003e2000c10191c */
[----:B------:R-:W1:Y:S02]  /*1d240*/  LDCU UR17, c[0x0][0x398] ;  /* 0x00007300ff1177ac */ /* 0x000e640008000800 */
[----:B------:R-:W-:Y:S01]  /*1d250*/  IMAD.WIDE R14, R17, 0x4, R212 ;  /* 0x00000004110e7825 */ /* 0x000fe200078e02d4 */
[----:B------:R-:W-:Y:S01]  /*1d260*/  ISETP.LT.AND P5, PT, R87, UR34, !P1 ;  /* 0x0000002257007c0c */ /* 0x000fe2000cfa1270 */
[----:B------:R1:W-:Y:S01]  /*1d270*/  @P3 STG.E desc[UR28][R12.64], R39 ;  /* 0x000000270c003986 */ /* 0x0003e2000c10191c */
[----:B------:R-:W-:Y:S01]  /*1d280*/  ISETP.LT.AND P4, PT, R219, UR38, !P1 ;  /* 0x00000026db007c0c */ /* 0x000fe2000cf81270 */
[----:B------:R-:W4:Y:S01]  /*1d290*/  LDCU UR18, c[0x0][0x398] ;  /* 0x00007300ff1277ac */ /* 0x000f220008000800 */
[----:B------:R-:W-:Y:S01]  /*1d2a0*/  ISETP.LT.AND P3, PT, R211, UR11, !P1 ;  /* 0x0000000bd3007c0c */ /* 0x000fe2000cf61270 */
[----:B------:R1:W-:Y:S01]  /*1d2b0*/  @P6 STG.E desc[UR28][R14.64], R147 ;  /* 0x000000930e006986 */ /* 0x0003e2000c10191c */
[----:B---3--:R-:W-:Y:S01]  /*1d2c0*/  ISETP.LT.AND P6, PT, R115, UR12, !P1 ;  /* 0x0000000c73007c0c */ /* 0x008fe2000cfc1270 */
[----:B------:R-:W-:Y:S01]  /*1d2d0*/  VIADD R17, R17, UR14 ;  /* 0x0000000e11117c36 */ /* 0x000fe20008000000 */
[----:B------:R-:W3:Y:S01]  /*1d2e0*/  LDCU UR19, c[0x0][0x398] ;  /* 0x00007300ff1377ac */ /* 0x000ee20008000800 */
[----:B------:R-:W-:-:S02]  /*1d2f0*/  VIADD R0, R199, 0x39 ;  /* 0x00000039c7007836 */ /* 0x000fc40000000000 */
[C---:B--2---:R-:W-:Y:S01]  /*1d300*/  IMAD.WIDE R8, R17.reuse, 0x4, R2 ;  /* 0x0000000411087825 */ /* 0x044fe200078e0202 */
[----:B------:R-:W2:Y:S02]  /*1d310*/  LDCU UR20, c[0x0][0x398] ;  /* 0x00007300ff1477ac */ /* 0x000ea40008000800 */
[----:B------:R-:W-:Y:S01]  /*1d320*/  ISETP.GE.AND P2, PT, R0, UR43, PT ;  /* 0x0000002b00007c0c */ /* 0x000fe2000bf46270 */
[C---:B-1----:R-:W-:Y:S01]  /*1d330*/  IMAD.WIDE R10, R17.reuse, 0x4, R200 ;  /* 0x00000004110a7825 */ /* 0x042fe200078e02c8 */
[----:B------:R-:W1:Y:S03]  /*1d340*/  LDCU UR21, c[0x0][0x398] ;  /* 0x00007300ff1577ac */ /* 0x000e660008000800 */
[C---:B------:R-:W-:Y:S01]  /*1d350*/  IMAD.WIDE R12, R17.reuse, 0x4, R202 ;  /* 0x00000004110c7825 */ /* 0x040fe200078e02ca */
[----:B------:R1:W-:Y:S01]  /*1d360*/  @P5 STG.E desc[UR28][R8.64], R196 ;  /* 0x000000c408005986 */ /* 0x0003e2000c10191c */
[----:B------:R-:W2:Y:S02]  /*1d370*/  LDCU UR6, c[0x0][0x3b8] ;  /* 0x00007700ff0677ac */ /* 0x000ea40008000800 */
[----:B------:R-:W-:Y:S01]  /*1d380*/  IMAD.WIDE R14, R17, 0x4, R212 ;  /* 0x00000004110e7825 */ /* 0x000fe200078e02d4 */
[----:B------:R1:W-:Y:S01]  /*1d390*/  @P4 STG.E desc[UR28][R10.64], R208 ;  /* 0x000000d00a004986 */ /* 0x0003e2000c10191c */
[----:B----4-:R-:W-:Y:S01]  /*1d3a0*/  ISETP.LT.AND P5, PT, R87, UR13, !P2 ;  /* 0x0000000d57007c0c */ /* 0x010fe2000d7a1270 */
[----:B------:R-:W4:Y:S01]  /*1d3b0*/  LDCU UR22, c[0x0][0x398] ;  /* 0x00007300ff1677ac */ /* 0x000f220008000800 */
[----:B------:R-:W-:Y:S01]  /*1d3c0*/  ISETP.LT.AND P4, PT, R219, UR15, !P2 ;  /* 0x0000000fdb007c0c */ /* 0x000fe2000d781270 */
[----:B------:R2:W-:Y:S01]  /*1d3d0*/  @P3 STG.E desc[UR28][R12.64], R216 ;  /* 0x000000d80c003986 */ /* 0x0005e2000c10191c */
[----:B------:R-:W-:Y:S01]  /*1d3e0*/  ISETP.LT.AND P3, PT, R211, UR16, !P2 ;  /* 0x00000010d3007c0c */ /* 0x000fe2000d761270 */
[----:B------:R-:W-:Y:S01]  /*1d3f0*/  VIADD R0, R199, 0x3a ;  /* 0x0000003ac7007836 */ /* 0x000fe20000000000 */
[----:B------:R-:W-:Y:S01]  /*1d400*/  IADD3 R17, PT, PT, R17, UR10, RZ ;  /* 0x0000000a11117c10 */ /* 0x000fe2000fffe0ff */
[----:B------:R2:W-:Y:S01]  /*1d410*/  @P6 STG.E desc[UR28][R14.64], R84 ;  /* 0x000000540e006986 */ /* 0x0005e2000c10191c */
[----:B------:R-:W-:Y:S01]  /*1d420*/  ISETP.LT.AND P6, PT, R115, UR17, !P2 ;  /* 0x0000001173007c0c */ /* 0x000fe2000d7c1270 */
[----:B------:R-:W4:Y:S02]  /*1d430*/  LDCU UR23, c[0x0][0x398] ;  /* 0x00007300ff1777ac */ /* 0x000f240008000800 */
[C---:B-1----:R-:W-:Y:S01]  /*1d440*/  IMAD.WIDE R8, R17.reuse, 0x4, R2 ;  /* 0x0000000411087825 */ /* 0x042fe200078e0202 */
[----:B------:R-:W-:Y:S01]  /*1d450*/  ISETP.GE.AND P1, PT, R0, UR45, PT ;  /* 0x0000002d00007c0c */ /* 0x000fe2000bf26270 */
[----:B------:R-:W1:Y:S02]  /*1d460*/  LDCU UR14, c[0x0][0x398] ;  /* 0x00007300ff0e77ac */ /* 0x000e640008000800 */
[C---:B------:R-:W-:Y:S01]  /*1d470*/  IMAD.WIDE R10, R17.reuse, 0x4, R200 ;  /* 0x00000004110a7825 */ /* 0x040fe200078e02c8 */
[----:B------:R1:W-:Y:S01]  /*1d480*/  @P5 STG.E desc[UR28][R8.64], R112 ;  /* 0x0000007008005986 */ /* 0x0003e2000c10191c */
[----:B------:R-:W1:Y:S02]  /*1d490*/  LDCU UR12, c[0x0][0x398] ;  /* 0x00007300ff0c77ac */ /* 0x000e640008000800 */
[C---:B--2---:R-:W-:Y:S01]  /*1d4a0*/  IMAD.WIDE R12, R17.reuse, 0x4, R202 ;  /* 0x00000004110c7825 */ /* 0x044fe200078e02ca */
[----:B------:R2:W-:Y:S01]  /*1d4b0*/  @P4 STG.E desc[UR28][R10.64], R140 ;  /* 0x0000008c0a004986 */ /* 0x0005e2000c10191c */
[----:B------:R-:W2:Y:S02]  /*1d4c0*/  LDCU UR7, c[0x0][0x3b8] ;  /* 0x00007700ff0777ac */ /* 0x000ea40008000800 */
[----:B------:R-:W-:Y:S01]  /*1d4d0*/  IMAD.WIDE R14, R17, 0x4, R212 ;  /* 0x00000004110e7825 */ /* 0x000fe200078e02d4 */
[----:B------:R-:W-:Y:S01]  /*1d4e0*/  ISETP.LT.AND P5, PT, R87, UR18, !P1 ;  /* 0x0000001257007c0c */ /* 0x000fe2000cfa1270 */
[----:B------:R2:W-:Y:S01]  /*1d4f0*/  @P3 STG.E desc[UR28][R12.64], R148 ;  /* 0x000000940c003986 */ /* 0x0005e2000c10191c */
[----:B---3--:R-:W-:Y:S01]  /*1d500*/  ISETP.LT.AND P4, PT, R219, UR19, !P1 ;  /* 0x00000013db007c0c */ /* 0x008fe2000cf81270 */
[----:B------:R-:W-:Y:S01]  /*1d510*/  VIADD R0, R199, 0x3b ;  /* 0x0000003bc7007836 */ /* 0x000fe20000000000 */
[----:B------:R-:W-:Y:S01]  /*1d520*/  ISETP.LT.AND P3, PT, R211, UR20, !P1 ;  /* 0x00000014d3007c0c */ /* 0x000fe2000cf61270 */
[----:B------:R3:W-:Y:S01]  /*1d530*/  @P6 STG.E desc[UR28][R14.64], R4 ;  /* 0x000000040e006986 */ /* 0x0007e2000c10191c */
[----:B------:R-:W-:Y:S01]  /*1d540*/  ISETP.LT.AND P6, PT, R115, UR21, !P1 ;  /* 0x0000001573007c0c */ /* 0x000fe2000cfc1270 */
[----:B------:R-:W-:Y:S01]  /*1d550*/  VIADD R17, R17, UR6 ;  /* 0x0000000611117c36 */ /* 0x000fe20008000000 */
[----:B------:R-:W-:Y:S01]  /*1d560*/  ISETP.GE.AND P2, PT, R0, UR47, PT ;  /* 0x0000002f00007c0c */ /* 0x000fe2000bf46270 */
[----:B------:R-:W-:Y:S01]  /*1d570*/  VIADD R0, R199, 0x3c ;  /* 0x0000003cc7007836 */ /* 0x000fe20000000000 */
[----:B------:R-:W4:Y:S01]  /*1d580*/  LDCU UR10, c[0x0][0x398] ;  /* 0x00007300ff0a77ac */ /* 0x000f220008000800 */
[C---:B-1----:R-:W-:Y:S01]  /*1d590*/  IMAD.WIDE R8, R17.reuse, 0x4, R2 ;  /* 0x0000000411087825 */ /* 0x042fe200078e0202 */
[----:B------:R-:W1:Y:S03]  /*1d5a0*/  LDCU UR13, c[0x0][0x398] ;  /* 0x00007300ff0d77ac */ /* 0x000e660008000800 */
[C---:B--2---:R-:W-:Y:S01]  /*1d5b0*/  IMAD.WIDE R10, R17.reuse, 0x4, R200 ;  /* 0x00000004110a7825 */ /* 0x044fe200078e02c8 */
[----:B------:R-:W-:Y:S01]  /*1d5c0*/  ISETP.GE.AND P1, PT, R0, UR49, PT ;  /* 0x0000003100007c0c */ /* 0x000fe2000bf26270 */
[----:B------:R-:W2:Y:S02]  /*1d5d0*/  LDCU UR11, c[0x0][0x3b8] ;  /* 0x00007700ff0b77ac */ /* 0x000ea40008000800 */
[C---:B------:R-:W-:Y:S01]  /*1d5e0*/  IMAD.WIDE R12, R17.reuse, 0x4, R202 ;  /* 0x00000004110c7825 */ /* 0x040fe200078e02ca */
[----:B------:R1:W-:Y:S01]  /*1d5f0*/  @P5 STG.E desc[UR28][R8.64], R197 ;  /* 0x000000c508005986 */ /* 0x0003e2000c10191c */
[----:B------:R-:W1:Y:S02]  /*1d600*/  LDCU UR15, c[0x0][0x398] ;  /* 0x00007300ff0f77ac */ /* 0x000e640008000800 */
[----:B---3--:R-:W-:Y:S01]  /*1d610*/  IMAD.WIDE R14, R17, 0x4, R212 ;  /* 0x00000004110e7825 */ /* 0x008fe200078e02d4 */
[----:B------:R3:W-:Y:S01]  /*1d620*/  @P4 STG.E desc[UR28][R10.64], R209 ;  /* 0x000000d10a004986 */ /* 0x0007e2000c10191c */
[----:B------:R-:W2:Y:S02]  /*1d630*/  LDCU UR16, c[0x0][0x398] ;  /* 0x00007300ff1077ac */ /* 0x000ea40008000800 */
[----:B------:R-:W-:Y:S01]  /*1d640*/  VIADD R0, R199, 0x3d ;  /* 0x0000003dc7007836 */ /* 0x000fe20000000000 */
[----:B------:R1:W-:Y:S01]  /*1d650*/  @P3 STG.E desc[UR28][R12.64], R217 ;  /* 0x000000d90c003986 */ /* 0x0003e2000c10191c */
[----:B----4-:R-:W-:Y:S01]  /*1d660*/  ISETP.LT.AND P5, PT, R87, UR22, !P2 ;  /* 0x0000001657007c0c */ /* 0x010fe2000d7a1270 */
[----:B------:R-:W4:Y:S01]  /*1d670*/  LDCU UR17, c[0x0][0x398] ;  /* 0x00007300ff1177ac */ /* 0x000f220008000800 */
[----:B------:R-:W-:Y:S01]  /*1d680*/  ISETP.LT.AND P4, PT, R219, UR23, !P2 ;  /* 0x00000017db007c0c */ /* 0x000fe2000d781270 */
[----:B------:R2:W-:Y:S01]  /*1d690*/  @P6 STG.E desc[UR28][R14.64], R85 ;  /* 0x000000550e006986 */ /* 0x0005e2000c10191c */
[----:B------:R-:W-:Y:S01]  /*1d6a0*/  ISETP.LT.AND P3, PT, R211, UR14, !P2 ;  /* 0x0000000ed3007c0c */ /* 0x000fe2000d761270 */
[----:B------:R-:W-:Y:S01]  /*1d6b0*/  VIADD R17, R17, UR7 ;  /* 0x0000000711117c36 */ /* 0x000fe20008000000 */
[----:B------:R-:W-:Y:S01]  /*1d6c0*/  ISETP.LT.AND P6, PT, R115, UR12, !P2 ;  /* 0x0000000c73007c0c */ /* 0x000fe2000d7c1270 */
[----:B------:R-:W4:Y:S01]  /*1d6d0*/  LDCU UR14, c[0x0][0x398] ;  /* 0x00007300ff0e77ac */ /* 0x000f220008000800 */
[----:B------:R-:W-:Y:S01]  /*1d6e0*/  ISETP.GE.AND P2, PT, R0, UR51, PT ;  /* 0x0000003300007c0c */ /* 0x000fe2000bf46270 */
[----:B------:R-:W-:-:S02]  /*1d6f0*/  VIADD R0, R199, 0x3e ;  /* 0x0000003ec7007836 */ /* 0x000fc40000000000 */
[----:B------:R-:W4:Y:S01]  /*1d700*/  LDL.LU R199, [R1+0x804] ;  /* 0x0008040001c77983 */ /* 0x000f220000300800 */
[C---:B-1----:R-:W-:Y:S01]  /*1d710*/  IMAD.WIDE R8, R17.reuse, 0x4, R2 ;  /* 0x0000000411087825 */ /* 0x042fe200078e0202 */
[----:B------:R-:W1:Y:S03]  /*1d720*/  LDCU UR12, c[0x0][0x398] ;  /* 0x00007300ff0c77ac */ /* 0x000e660008000800 */
[C---:B---3--:R-:W-:Y:S01]  /*1d730*/  IMAD.WIDE R10, R17.reuse, 0x4, R200 ;  /* 0x00000004110a7825 */ /* 0x048fe200078e02c8 */
[----:B------:R3:W-:Y:S01]  /*1d740*/  @P5 STG.E desc[UR28][R8.64], R113 ;  /* 0x0000007108005986 */ /* 0x0007e2000c10191c */
[----:B------:R-:W1:Y:S02]  /*1d750*/  LDCU UR18, c[0x0][0x398] ;  /* 0x00007300ff1277ac */ /* 0x000e640008000800 */
[----:B------:R-:W-:Y:S01]  /*1d760*/  IMAD.WIDE R12, R17, 0x4, R202 ;  /* 0x00000004110c7825 */ /* 0x000fe200078e02ca */
[----:B------:R1:W-:Y:S01]  /*1d770*/  @P4 STG.E desc[UR28][R10.64], R141 ;  /* 0x0000008d0a004986 */ /* 0x0003e2000c10191c */
[----:B------:R-:W-:Y:S01]  /*1d780*/  ISETP.LT.AND P4, PT, R87, UR10, !P1 ;  /* 0x0000000a57007c0c */ /* 0x000fe2000cf81270 */
[----:B------:R-:W4:Y:S01]  /*1d790*/  LDCU UR6, c[0x0][0x3b8] ;  /* 0x00007700ff0677ac */ /* 0x000f220008000800 */
[----:B--2---:R-:W-:Y:S01]  /*1d7a0*/  IMAD.WIDE R14, R17, 0x4, R212 ;  /* 0x00000004110e7825 */ /* 0x004fe200078e02d4 */
[----:B------:R2:W-:Y:S01]  /*1d7b0*/  @P3 STG.E desc[UR28][R12.64], R149 ;  /* 0x000000950c003986 */ /* 0x0005e2000c10191c */
[----:B------:R-:W-:Y:S01]  /*1d7c0*/  ISETP.LT.AND P3, PT, R219, UR13, !P1 ;  /* 0x0000000ddb007c0c */ /* 0x000fe2000cf61270 */
[----:B------:R-:W4:Y:S01]  /*1d7d0*/  LDCU UR10, c[0x0][0x398] ;  /* 0x00007300ff0a77ac */ /* 0x000f220008000800 */
[----:B------:R-:W-:Y:S01]  /*1d7e0*/  IADD3 R17, PT, PT, R17, UR11, RZ ;  /* 0x0000000b11117c10 */ /* 0x000fe2000fffe0ff */
[----:B------:R2:W-:Y:S01]  /*1d7f0*/  @P6 STG.E desc[UR28][R14.64], R5 ;  /* 0x000000050e006986 */ /* 0x0005e2000c10191c */
[----:B------:R-:W-:Y:S01]  /*1d800*/  ISETP.LT.AND P5, PT, R211, UR15, !P1 ;  /* 0x0000000fd3007c0c */ /* 0x000fe2000cfa1270 */
[----:B------:R-:W4:Y:S01]  /*1d810*/  LDCU UR7, c[0x0][0x3b8] ;  /* 0x00007700ff0777ac */ /* 0x000f220008000800 */
[----:B------:R-:W-:Y:S01]  /*1d820*/  ISETP.LT.AND P6, PT, R115, UR16, !P1 ;  /* 0x0000001073007c0c */ /* 0x000fe2000cfc1270 */
[C---:B---3--:R-:W-:Y:S01]  /*1d830*/  IMAD.WIDE R8, R17.reuse, 0x4, R2 ;  /* 0x0000000411087825 */ /* 0x048fe200078e0202 */
[----:B------:R-:W3:Y:S03]  /*1d840*/  LDCU UR11, c[0x0][0x398] ;  /* 0x00007300ff0b77ac */ /* 0x000ee60008000800 */
[C---:B-1----:R-:W-:Y:S01]  /*1d850*/  IMAD.WIDE R10, R17.reuse, 0x4, R200 ;  /* 0x00000004110a7825 */ /* 0x042fe200078e02c8 */
[----:B------:R1:W-:Y:S01]  /*1d860*/  @P4 STG.E desc[UR28][R8.64], R198 ;  /* 0x000000c608004986 */ /* 0x0003e2000c10191c */
[----:B------:R-:W1:Y:S02]  /*1d870*/  LDCU UR13, c[0x0][0x398] ;  /* 0x00007300ff0d77ac */ /* 0x000e640008000800 */
[----:B--2---:R-:W-:Y:S01]  /*1d880*/  IMAD.WIDE R12, R17, 0x4, R202 ;  /* 0x00000004110c7825 */ /* 0x004fe200078e02ca */
[----:B------:R2:W-:Y:S01]  /*1d890*/  @P3 STG.E desc[UR28][R10.64], R210 ;  /* 0x000000d20a003986 */ /* 0x0005e2000c10191c */
[----:B------:R-:W-:-:S02]  /*1d8a0*/  ISETP.GE.AND P1, PT, R0, UR53, PT ;  /* 0x0000003500007c0c */ /* 0x000fc4000bf26270 */
[----:B------:R-:W-:Y:S01]  /*1d8b0*/  IMAD.WIDE R4, R17, 0x4, R212 ;  /* 0x0000000411047825 */ /* 0x000fe200078e02d4 */
[----:B----4-:R-:W-:Y:S01]  /*1d8c0*/  ISETP.LT.AND P3, PT, R87, UR17, !P2 ;  /* 0x0000001157007c0c */ /* 0x010fe2000d761270 */
[----:B------:R4:W-:Y:S01]  /*1d8d0*/  @P5 STG.E desc[UR28][R12.64], R218 ;  /* 0x000000da0c005986 */ /* 0x0009e2000c10191c */
[----:B------:R-:W-:Y:S01]  /*1d8e0*/  ISETP.LT.AND P4, PT, R219, UR14, !P2 ;  /* 0x0000000edb007c0c */ /* 0x000fe2000d781270 */
[----:B------:R-:W3:Y:S01]  /*1d8f0*/  LDCU UR14, c[0x0][0x398] ;  /* 0x00007300ff0e77ac */ /* 0x000ee20008000800 */
[----:B------:R-:W-:Y:S01]  /*1d900*/  ISETP.LT.AND P5, PT, R211, UR12, !P2 ;  /* 0x0000000cd3007c0c */ /* 0x000fe2000d7a1270 */
[----:B------:R2:W-:Y:S01]  /*1d910*/  @P6 STG.E desc[UR28][R4.64], R86 ;  /* 0x0000005604006986 */ /* 0x0005e2000c10191c */
[----:B------:R-:W-:Y:S01]  /*1d920*/  ISETP.LT.AND P2, PT, R115, UR18, !P2 ;  /* 0x0000001273007c0c */ /* 0x000fe2000d741270 */
[----:B------:R-:W-:Y:S01]  /*1d930*/  VIADD R17, R17, UR6 ;  /* 0x0000000611117c36 */ /* 0x000fe20008000000 */
[----:B------:R-:W-:Y:S01]  /*1d940*/  ISETP.LT.AND P6, PT, R87, UR10, !P1 ;  /* 0x0000000a57007c0c */ /* 0x000fe2000cfc1270 */
[----:B------:R-:W3:Y:S02]  /*1d950*/  LDCU UR6, c[0x0][0x3b8] ;  /* 0x00007700ff0677ac */ /* 0x000ee40008000800 */
[----:B-1----:R-:W-:-:S04]  /*1d960*/  IMAD.WIDE R8, R17, 0x4, R2 ;  /* 0x0000000411087825 */ /* 0x002fc800078e0202 */
[C---:B------:R-:W-:Y:S02]  /*1d970*/  VIADD R19, R17.reuse, UR7 ;  /* 0x0000000711137c36 */ /* 0x040fe40008000000 */
[C---:B--2---:R-:W-:Y:S01]  /*1d980*/  IMAD.WIDE R10, R17.reuse, 0x4, R200 ;  /* 0x00000004110a7825 */ /* 0x044fe200078e02c8 */
[----:B------:R1:W-:Y:S03]  /*1d990*/  @P3 STG.E desc[UR28][R8.64], R114 ;  /* 0x0000007208003986 */ /* 0x0003e6000c10191c */
[C---:B----4-:R-:W-:Y:S01]  /*1d9a0*/  IMAD.WIDE R12, R17.reuse, 0x4, R202 ;  /* 0x00000004110c7825 */ /* 0x050fe200078e02ca */
[----:B------:R2:W-:Y:S03]  /*1d9b0*/  @P4 STG.E desc[UR28][R10.64], R142 ;  /* 0x0000008e0a004986 */ /* 0x0005e6000c10191c */
[----:B------:R-:W-:Y:S01]  /*1d9c0*/  IMAD.WIDE R4, R17, 0x4, R212 ;  /* 0x0000000411047825 */ /* 0x000fe200078e02d4 */
[----:B------:R4:W-:Y:S03]  /*1d9d0*/  @P5 STG.E desc[UR28][R12.64], R150 ;  /* 0x000000960c005986 */ /* 0x0009e6000c10191c */
[----:B------:R-:W-:Y:S01]  /*1d9e0*/  IMAD.WIDE R14, R19, 0x4, R2 ;  /* 0x00000004130e7825 */ /* 0x000fe200078e0202 */
[----:B------:R-:W-:Y:S01]  /*1d9f0*/  ISETP.LT.AND P3, PT, R87, UR9, !P0 ;  /* 0x0000000957007c0c */ /* 0x000fe2000c761270 */
[----:B------:R1:W-:Y:S01]  /*1da00*/  @P2 STG.E desc[UR28][R4.64], R6 ;  /* 0x0000000604002986 */ /* 0x0003e2000c10191c */
[----:B------:R-:W-:-:S02]  /*1da10*/  ISETP.LT.AND P5, PT, R219, UR8, !P0 ;  /* 0x00000008db007c0c */ /* 0x000fc4000c7a1270 */
[----:B---3--:R-:W-:Y:S01]  /*1da20*/  ISETP.LT.AND P4, PT, R219, UR11, !P1 ;  /* 0x0000000bdb007c0c */ /* 0x008fe2000cf81270 */
[----:B------:R-:W3:Y:S01]  /*1da30*/  LDL.LU R87, [R1+0x800] ;  /* 0x0008000001577983 */ /* 0x000ee20000300800 */
[----:B------:R-:W-:-:S03]  /*1da40*/  ISETP.LT.AND P2, PT, R211, UR13, !P1 ;  /* 0x0000000dd3007c0c */ /* 0x000fc6000cf41270 */
[----:B------:R-:W3:Y:S01]  /*1da50*/  LDL.LU R219, [R1+0x7fc] ;  /* 0x0007fc0001db7983 */ /* 0x000ee20000300800 */
[----:B------:R-:W-:-:S03]  /*1da60*/  ISETP.LT.AND P1, PT, R115, UR14, !P1 ;  /* 0x0000000e73007c0c */ /* 0x000fc6000cf21270 */
[----:B------:R2:W-:Y:S01]  /*1da70*/  @P6 STG.E desc[UR28][R14.64], R199 ;  /* 0x000000c70e006986 */ /* 0x0005e2000c10191c */
[----:B------:R-:W-:-:S03]  /*1da80*/  ISETP.LT.AND P6, PT, R211, UR5, !P0 ;  /* 0x00000005d3007c0c */ /* 0x000fc6000c7c1270 */
[----:B------:R-:W3:Y:S01]  /*1da90*/  LDL.LU R211, [R1+0x7f8] ;  /* 0x0007f80001d37983 */ /* 0x000ee20000300800 */
[----:B------:R-:W-:-:S03]  /*1daa0*/  ISETP.LT.AND P0, PT, R115, UR4, !P0 ;  /* 0x0000000473007c0c */ /* 0x000fc6000c701270 */
[----:B------:R-:W3:Y:S01]  /*1dab0*/  LDL.LU R115, [R1+0x7f4] ;  /* 0x0007f40001737983 */ /* 0x000ee20000300800 */
[C---:B------:R-:W-:Y:S02]  /*1dac0*/  VIADD R17, R19.reuse, UR6 ;  /* 0x0000000613117c36 */ /* 0x040fe40008000000 */
[----:B-1----:R-:W-:-:S04]  /*1dad0*/  IMAD.WIDE R8, R19, 0x4, R200 ;  /* 0x0000000413087825 */ /* 0x002fc800078e02c8 */
[----:B--2---:R-:W-:-:S04]  /*1dae0*/  IMAD.WIDE R10, R19, 0x4, R202 ;  /* 0x00000004130a7825 */ /* 0x004fc800078e02ca */
[----:B----4-:R-:W-:-:S04]  /*1daf0*/  IMAD.WIDE R12, R19, 0x4, R212 ;  /* 0x00000004130c7825 */ /* 0x010fc800078e02d4 */
[----:B------:R-:W-:-:S04]  /*1db00*/  IMAD.WIDE R2, R17, 0x4, R2 ;  /* 0x0000000411027825 */ /* 0x000fc800078e0202 */
[----:B------:R-:W-:-:S04]  /*1db10*/  IMAD.WIDE R200, R17, 0x4, R200 ;  /* 0x0000000411c87825 */ /* 0x000fc800078e02c8 */
[----:B------:R-:W-:-:S04]  /*1db20*/  IMAD.WIDE R202, R17, 0x4, R202 ;  /* 0x0000000411ca7825 */ /* 0x000fc800078e02ca */
[----:B------:R-:W-:Y:S01]  /*1db30*/  IMAD.WIDE R212, R17, 0x4, R212 ;  /* 0x0000000411d47825 */ /* 0x000fe200078e02d4 */
[----:B---3--:R1:W-:Y:S04]  /*1db40*/  @P4 STG.E desc[UR28][R8.64], R211 ;  /* 0x000000d308004986 */ /* 0x0083e8000c10191c */
[----:B------:R1:W-:Y:S04]  /*1db50*/  @P2 STG.E desc[UR28][R10.64], R219 ;  /* 0x000000db0a002986 */ /* 0x0003e8000c10191c */
[----:B------:R1:W-:Y:S04]  /*1db60*/  @P1 STG.E desc[UR28][R12.64], R87 ;  /* 0x000000570c001986 */ /* 0x0003e8000c10191c */
[----:B------:R1:W-:Y:S04]  /*1db70*/  @P3 STG.E desc[UR28][R2.64], R115 ;  /* 0x0000007302003986 */ /* 0x0003e8000c10191c */
[----:B------:R1:W-:Y:S04]  /*1db80*/  @P5 STG.E desc[UR28][R200.64], R143 ;  /* 0x0000008fc8005986 */ /* 0x0003e8000c10191c */
[----:B------:R1:W-:Y:S01]  /*1db90*/  @P6 STG.E desc[UR28][R202.64], R151 ;  /* 0x00000097ca006986 */ /* 0x0003e2000c10191c */
[----:B------:R-:W-:Y:S05]  /*1dba0*/  @!P0 EXIT ;  /* 0x000000000000894d */ /* 0x000fea0003800000 */
[----:B------:R-:W-:Y:S01]  /*1dbb0*/  STG.E desc[UR28][R212.64], R7 ;  /* 0x00000007d4007986 */ /* 0x000fe2000c10191c */
[----:B------:R-:W-:Y:S05]  /*1dbc0*/  EXIT ;  /* 0x000000000000794d */ /* 0x000fea0003800000 */
.L_x_2:
[----:B------:R-:W-:-:S00]  /*1dbd0*/  BRA `(.L_x_2) ;  /* 0xfffffffc00fc7947 */ /* 0x000fc0000383ffff */
[----:B------:R-:W-:-:S00]  /*1dbe0*/  NOP ;  /* 0x0000000000007918 */ /* 0x000fc00000000000 */
        /* <DEDUP_REMOVED lines=9> */
.L_x_3:


//--------------------- .nv.shared.matmul_kernel  --------------------------
	.section	.nv.shared.matmul_kernel,"aw",@nobits
	.sectionflags	@""
	.align	16
	.zero		1024


//--------------------- .nv.shared.reserved.0     --------------------------
	.section	.nv.shared.reserved.0,"aw",@nobits
	.weak		__nv_reservedSMEM_offset_0_alias
	.size		__nv_reservedSMEM_offset_0_alias, 0, 64
	.other		__nv_reservedSMEM_offset_0_alias,@"STO_CUDA_RESERVED_SHARED STV_DEFAULT"
__nv_reservedSMEM_offset_0_alias:
	.zero		0
	.zero		64


//--------------------- .nv.constant0.matmul_kernel --------------------------
	.section	.nv.constant0.matmul_kernel,"a",@progbits
	.sectionflags	@""
	.align	4
.nv.constant0.matmul_kernel:
	.zero		976


//--------------------- SYMBOLS --------------------------

	.type		.nv.reservedSmem.offset0,@object
	.size		.nv.reservedSmem.offset0,0x4
	.type		.nv.reservedSmem.cap,@object
	.size		.nv.reservedSmem.cap,0x4
